//
// Generated by NVIDIA NVVM Compiler
//
// Compiler Build ID: CL-36424714
// Cuda compilation tools, release 13.0, V13.0.88
// Based on NVVM 20.0.0
//

.version 9.0
.target sm_100
.address_size 64

	// .globl	_ZN3cub18CUB_300001_SM_10006detail11EmptyKernelIvEEvv
// _ZZN3cub18CUB_300001_SM_10006detail6reduce28DeviceReduceSingleTileKernelINS2_10policy_hubIljN4cuda3std3__44plusIlEEE10Policy1000EN6thrust24THRUST_300001_SM_1000_NS18transform_iteratorI14maior_que_zeroNSD_6detail15normal_iteratorINSD_10device_ptrIdEEEEllEEPljS9_llNS7_10__identityEEEvT0_T1_T2_T3_T4_T6_E12temp_storage has been demoted
// _ZZN3cub18CUB_300001_SM_10006detail6reduce18DeviceReduceKernelINS2_10policy_hubIljN4cuda3std3__44plusIlEEE10Policy1000EN6thrust24THRUST_300001_SM_1000_NS18transform_iteratorI14maior_que_zeroNSD_6detail15normal_iteratorINSD_10device_ptrIdEEEEllEEjS9_lNS7_10__identityEEEvT0_PT3_T1_NS0_13GridEvenShareISQ_EET2_T4_E12temp_storage has been demoted
// _ZZN3cub18CUB_300001_SM_10006detail6reduce28DeviceReduceSingleTileKernelINS2_10policy_hubIljN4cuda3std3__44plusIlEEE10Policy1000EPlSC_iS9_llNS7_10__identityEEEvT0_T1_T2_T3_T4_T6_E12temp_storage has been demoted
// _ZZN3cub18CUB_300001_SM_10006detail6reduce28DeviceReduceSingleTileKernelINS2_10policy_hubIlyN4cuda3std3__44plusIlEEE10Policy1000EN6thrust24THRUST_300001_SM_1000_NS18transform_iteratorI14maior_que_zeroNSD_6detail15normal_iteratorINSD_10device_ptrIdEEEEllEEPlyS9_llNS7_10__identityEEEvT0_T1_T2_T3_T4_T6_E12temp_storage has been demoted
// _ZZN3cub18CUB_300001_SM_10006detail6reduce18DeviceReduceKernelINS2_10policy_hubIlyN4cuda3std3__44plusIlEEE10Policy1000EN6thrust24THRUST_300001_SM_1000_NS18transform_iteratorI14maior_que_zeroNSD_6detail15normal_iteratorINSD_10device_ptrIdEEEEllEEyS9_lNS7_10__identityEEEvT0_PT3_T1_NS0_13GridEvenShareISQ_EET2_T4_E12temp_storage has been demoted
// _ZZN3cub18CUB_300001_SM_10006detail6reduce28DeviceReduceSingleTileKernelINS2_10policy_hubIlyN4cuda3std3__44plusIlEEE10Policy1000EPlSC_iS9_llNS7_10__identityEEEvT0_T1_T2_T3_T4_T6_E12temp_storage has been demoted
// _ZZN3cub18CUB_300001_SM_10006detail6reduce28DeviceReduceSingleTileKernelINS2_10policy_hubIdjN4cuda3std3__44plusIdEEE10Policy1000EN6thrust24THRUST_300001_SM_1000_NS6detail15normal_iteratorINSD_10device_ptrIdEEEEPdjS9_ddNS7_10__identityEEEvT0_T1_T2_T3_T4_T6_E12temp_storage has been demoted
// _ZZN3cub18CUB_300001_SM_10006detail6reduce18DeviceReduceKernelINS2_10policy_hubIdjN4cuda3std3__44plusIdEEE10Policy1000EN6thrust24THRUST_300001_SM_1000_NS6detail15normal_iteratorINSD_10device_ptrIdEEEEjS9_dNS7_10__identityEEEvT0_PT3_T1_NS0_13GridEvenShareISN_EET2_T4_E12temp_storage has been demoted
// _ZZN3cub18CUB_300001_SM_10006detail6reduce28DeviceReduceSingleTileKernelINS2_10policy_hubIdjN4cuda3std3__44plusIdEEE10Policy1000EPdSC_iS9_ddNS7_10__identityEEEvT0_T1_T2_T3_T4_T6_E12temp_storage has been demoted
// _ZZN3cub18CUB_300001_SM_10006detail6reduce28DeviceReduceSingleTileKernelINS2_10policy_hubIdyN4cuda3std3__44plusIdEEE10Policy1000EN6thrust24THRUST_300001_SM_1000_NS6detail15normal_iteratorINSD_10device_ptrIdEEEEPdyS9_ddNS7_10__identityEEEvT0_T1_T2_T3_T4_T6_E12temp_storage has been demoted
// _ZZN3cub18CUB_300001_SM_10006detail6reduce18DeviceReduceKernelINS2_10policy_hubIdyN4cuda3std3__44plusIdEEE10Policy1000EN6thrust24THRUST_300001_SM_1000_NS6detail15normal_iteratorINSD_10device_ptrIdEEEEyS9_dNS7_10__identityEEEvT0_PT3_T1_NS0_13GridEvenShareISN_EET2_T4_E12temp_storage has been demoted
// _ZZN3cub18CUB_300001_SM_10006detail6reduce28DeviceReduceSingleTileKernelINS2_10policy_hubIdyN4cuda3std3__44plusIdEEE10Policy1000EPdSC_iS9_ddNS7_10__identityEEEvT0_T1_T2_T3_T4_T6_E12temp_storage has been demoted
// _ZZN3cub18CUB_300001_SM_10006detail9transform23transform_kernel_ublkcpINS2_19async_copy_policy_tILi128EEEiN4cuda3std3__45minusIdEEN6thrust24THRUST_300001_SM_1000_NS6detail15normal_iteratorINSC_10device_ptrIdEEEEJddEEEvT0_iT1_T2_DpNS2_16aligned_base_ptrIT3_EEE3bar has been demoted
// _ZZN3cub18CUB_300001_SM_10006detail9transform23transform_kernel_ublkcpINS2_19async_copy_policy_tILi128EEElN4cuda3std3__45minusIdEEN6thrust24THRUST_300001_SM_1000_NS6detail15normal_iteratorINSC_10device_ptrIdEEEEJddEEEvT0_iT1_T2_DpNS2_16aligned_base_ptrIT3_EEE3bar has been demoted
.global .align 1 .b8 _ZN30_INTERNAL_b253ebac_4_k_cu_main4cuda3std3__45__cpo5beginE[1];
.global .align 1 .b8 _ZN30_INTERNAL_b253ebac_4_k_cu_main4cuda3std3__45__cpo3endE[1];
.global .align 1 .b8 _ZN30_INTERNAL_b253ebac_4_k_cu_main4cuda3std3__45__cpo6cbeginE[1];
.global .align 1 .b8 _ZN30_INTERNAL_b253ebac_4_k_cu_main4cuda3std3__45__cpo4cendE[1];
.global .align 1 .b8 _ZN30_INTERNAL_b253ebac_4_k_cu_main4cuda3std3__45__cpo6rbeginE[1];
.global .align 1 .b8 _ZN30_INTERNAL_b253ebac_4_k_cu_main4cuda3std3__45__cpo4rendE[1];
.global .align 1 .b8 _ZN30_INTERNAL_b253ebac_4_k_cu_main4cuda3std3__45__cpo7crbeginE[1];
.global .align 1 .b8 _ZN30_INTERNAL_b253ebac_4_k_cu_main4cuda3std3__45__cpo5crendE[1];
.global .align 1 .b8 _ZN30_INTERNAL_b253ebac_4_k_cu_main4cuda3std3__432_GLOBAL__N__b253ebac_4_k_cu_main6ignoreE[1];
.global .align 1 .b8 _ZN30_INTERNAL_b253ebac_4_k_cu_main4cuda3std3__419piecewise_constructE[1];
.global .align 1 .b8 _ZN30_INTERNAL_b253ebac_4_k_cu_main4cuda3std3__48in_placeE[1];
.global .align 1 .b8 _ZN30_INTERNAL_b253ebac_4_k_cu_main4cuda3std3__420unreachable_sentinelE[1];
.global .align 1 .b8 _ZN30_INTERNAL_b253ebac_4_k_cu_main4cuda3std3__47nulloptE[1];
.global .align 1 .b8 _ZN30_INTERNAL_b253ebac_4_k_cu_main4cuda3std3__48unexpectE[1];
.global .align 1 .b8 _ZN30_INTERNAL_b253ebac_4_k_cu_main4cuda3std6ranges3__45__cpo4swapE[1];
.global .align 1 .b8 _ZN30_INTERNAL_b253ebac_4_k_cu_main4cuda3std6ranges3__45__cpo9iter_moveE[1];
.global .align 1 .b8 _ZN30_INTERNAL_b253ebac_4_k_cu_main4cuda3std6ranges3__45__cpo5beginE[1];
.global .align 1 .b8 _ZN30_INTERNAL_b253ebac_4_k_cu_main4cuda3std6ranges3__45__cpo3endE[1];
.global .align 1 .b8 _ZN30_INTERNAL_b253ebac_4_k_cu_main4cuda3std6ranges3__45__cpo6cbeginE[1];
.global .align 1 .b8 _ZN30_INTERNAL_b253ebac_4_k_cu_main4cuda3std6ranges3__45__cpo4cendE[1];
.global .align 1 .b8 _ZN30_INTERNAL_b253ebac_4_k_cu_main4cuda3std6ranges3__45__cpo7advanceE[1];
.global .align 1 .b8 _ZN30_INTERNAL_b253ebac_4_k_cu_main4cuda3std6ranges3__45__cpo9iter_swapE[1];
.global .align 1 .b8 _ZN30_INTERNAL_b253ebac_4_k_cu_main4cuda3std6ranges3__45__cpo4nextE[1];
.global .align 1 .b8 _ZN30_INTERNAL_b253ebac_4_k_cu_main4cuda3std6ranges3__45__cpo4prevE[1];
.global .align 1 .b8 _ZN30_INTERNAL_b253ebac_4_k_cu_main4cuda3std6ranges3__45__cpo4dataE[1];
.global .align 1 .b8 _ZN30_INTERNAL_b253ebac_4_k_cu_main4cuda3std6ranges3__45__cpo5cdataE[1];
.global .align 1 .b8 _ZN30_INTERNAL_b253ebac_4_k_cu_main4cuda3std6ranges3__45__cpo4sizeE[1];
.global .align 1 .b8 _ZN30_INTERNAL_b253ebac_4_k_cu_main4cuda3std6ranges3__45__cpo5ssizeE[1];
.global .align 1 .b8 _ZN30_INTERNAL_b253ebac_4_k_cu_main4cuda3std6ranges3__45__cpo8distanceE[1];
.global .align 1 .b8 _ZN30_INTERNAL_b253ebac_4_k_cu_main6thrust24THRUST_300001_SM_1000_NS8cuda_cub3parE[1];
.global .align 1 .b8 _ZN30_INTERNAL_b253ebac_4_k_cu_main6thrust24THRUST_300001_SM_1000_NS8cuda_cub10par_nosyncE[1];
.global .align 1 .b8 _ZN30_INTERNAL_b253ebac_4_k_cu_main6thrust24THRUST_300001_SM_1000_NS6system6detail10sequential3seqE[1];
.global .align 1 .b8 _ZN30_INTERNAL_b253ebac_4_k_cu_main6thrust24THRUST_300001_SM_1000_NS12placeholders2_1E[1];
.global .align 1 .b8 _ZN30_INTERNAL_b253ebac_4_k_cu_main6thrust24THRUST_300001_SM_1000_NS12placeholders2_2E[1];
.global .align 1 .b8 _ZN30_INTERNAL_b253ebac_4_k_cu_main6thrust24THRUST_300001_SM_1000_NS12placeholders2_3E[1];
.global .align 1 .b8 _ZN30_INTERNAL_b253ebac_4_k_cu_main6thrust24THRUST_300001_SM_1000_NS12placeholders2_4E[1];
.global .align 1 .b8 _ZN30_INTERNAL_b253ebac_4_k_cu_main6thrust24THRUST_300001_SM_1000_NS12placeholders2_5E[1];
.global .align 1 .b8 _ZN30_INTERNAL_b253ebac_4_k_cu_main6thrust24THRUST_300001_SM_1000_NS12placeholders2_6E[1];
.global .align 1 .b8 _ZN30_INTERNAL_b253ebac_4_k_cu_main6thrust24THRUST_300001_SM_1000_NS12placeholders2_7E[1];
.global .align 1 .b8 _ZN30_INTERNAL_b253ebac_4_k_cu_main6thrust24THRUST_300001_SM_1000_NS12placeholders2_8E[1];
.global .align 1 .b8 _ZN30_INTERNAL_b253ebac_4_k_cu_main6thrust24THRUST_300001_SM_1000_NS12placeholders2_9E[1];
.global .align 1 .b8 _ZN30_INTERNAL_b253ebac_4_k_cu_main6thrust24THRUST_300001_SM_1000_NS12placeholders3_10E[1];
.global .align 1 .b8 _ZN30_INTERNAL_b253ebac_4_k_cu_main6thrust24THRUST_300001_SM_1000_NS3seqE[1];
.extern .shared .align 128 .b8 _ZN3cub18CUB_300001_SM_10006detail9transform4smemE[];

.visible .entry _ZN3cub18CUB_300001_SM_10006detail11EmptyKernelIvEEvv()
{


	ret;

}
	// .globl	_ZN3cub18CUB_300001_SM_10006detail8for_each13static_kernelINS2_12policy_hub_t12policy_500_tEmN6thrust24THRUST_300001_SM_1000_NS8cuda_cub20__uninitialized_fill7functorINS7_10device_ptrIdEEdEEEEvT0_T1_
.visible .entry _ZN3cub18CUB_300001_SM_10006detail8for_each13static_kernelINS2_12policy_hub_t12policy_500_tEmN6thrust24THRUST_300001_SM_1000_NS8cuda_cub20__uninitialized_fill7functorINS7_10device_ptrIdEEdEEEEvT0_T1_(
	.param .u64 _ZN3cub18CUB_300001_SM_10006detail8for_each13static_kernelINS2_12policy_hub_t12policy_500_tEmN6thrust24THRUST_300001_SM_1000_NS8cuda_cub20__uninitialized_fill7functorINS7_10device_ptrIdEEdEEEEvT0_T1__param_0,
	.param .align 8 .b8 _ZN3cub18CUB_300001_SM_10006detail8for_each13static_kernelINS2_12policy_hub_t12policy_500_tEmN6thrust24THRUST_300001_SM_1000_NS8cuda_cub20__uninitialized_fill7functorINS7_10device_ptrIdEEdEEEEvT0_T1__param_1[16]
)
.maxntid 256
{
	.reg .pred 	%p<4>;
	.reg .b32 	%r<5>;
	.reg .b64 	%rd<16>;
	.reg .b64 	%fd<3>;

	ld.param.f64 	%fd2, [_ZN3cub18CUB_300001_SM_10006detail8for_each13static_kernelINS2_12policy_hub_t12policy_500_tEmN6thrust24THRUST_300001_SM_1000_NS8cuda_cub20__uninitialized_fill7functorINS7_10device_ptrIdEEdEEEEvT0_T1__param_1+8];
	ld.param.u64 	%rd4, [_ZN3cub18CUB_300001_SM_10006detail8for_each13static_kernelINS2_12policy_hub_t12policy_500_tEmN6thrust24THRUST_300001_SM_1000_NS8cuda_cub20__uninitialized_fill7functorINS7_10device_ptrIdEEdEEEEvT0_T1__param_1];
	ld.param.u64 	%rd5, [_ZN3cub18CUB_300001_SM_10006detail8for_each13static_kernelINS2_12policy_hub_t12policy_500_tEmN6thrust24THRUST_300001_SM_1000_NS8cuda_cub20__uninitialized_fill7functorINS7_10device_ptrIdEEdEEEEvT0_T1__param_0];
	mov.u32 	%r2, %ctaid.x;
	mul.wide.u32 	%rd1, %r2, 512;
	sub.s64 	%rd2, %rd5, %rd1;
	setp.lt.u64 	%p1, %rd2, 512;
	@%p1 bra 	$L__BB1_2;
	mov.u32 	%r4, %tid.x;
	cvta.to.global.u64 	%rd11, %rd4;
	cvt.u64.u32 	%rd12, %r4;
	add.s64 	%rd13, %rd1, %rd12;
	shl.b64 	%rd14, %rd13, 3;
	add.s64 	%rd15, %rd11, %rd14;
	st.global.f64 	[%rd15], %fd2;
	st.global.f64 	[%rd15+2048], %fd2;
	bra.uni 	$L__BB1_6;
$L__BB1_2:
	cvta.to.global.u64 	%rd6, %rd4;
	mov.u32 	%r1, %tid.x;
	cvt.u64.u32 	%rd7, %r1;
	setp.le.u64 	%p2, %rd2, %rd7;
	add.s64 	%rd8, %rd1, %rd7;
	shl.b64 	%rd9, %rd8, 3;
	add.s64 	%rd3, %rd6, %rd9;
	@%p2 bra 	$L__BB1_4;
	st.global.f64 	[%rd3], %fd2;
$L__BB1_4:
	add.s32 	%r3, %r1, 256;
	cvt.u64.u32 	%rd10, %r3;
	setp.le.u64 	%p3, %rd2, %rd10;
	@%p3 bra 	$L__BB1_6;
	st.global.f64 	[%rd3+2048], %fd2;
$L__BB1_6:
	ret;

}
	// .globl	_ZN3cub18CUB_300001_SM_10006detail8for_each13static_kernelINS2_12policy_hub_t12policy_500_tElN6thrust24THRUST_300001_SM_1000_NS8cuda_cub11__transform17unary_transform_fINS7_6detail15normal_iteratorINS7_10device_ptrIdEEEESF_SF_NS8_9__replace10constant_fIiEE14menor_que_zeroEEEEvT0_T1_
.visible .entry _ZN3cub18CUB_300001_SM_10006detail8for_each13static_kernelINS2_12policy_hub_t12policy_500_tElN6thrust24THRUST_300001_SM_1000_NS8cuda_cub11__transform17unary_transform_fINS7_6detail15normal_iteratorINS7_10device_ptrIdEEEESF_SF_NS8_9__replace10constant_fIiEE14menor_que_zeroEEEEvT0_T1_(
	.param .u64 _ZN3cub18CUB_300001_SM_10006detail8for_each13static_kernelINS2_12policy_hub_t12policy_500_tElN6thrust24THRUST_300001_SM_1000_NS8cuda_cub11__transform17unary_transform_fINS7_6detail15normal_iteratorINS7_10device_ptrIdEEEESF_SF_NS8_9__replace10constant_fIiEE14menor_que_zeroEEEEvT0_T1__param_0,
	.param .align 8 .b8 _ZN3cub18CUB_300001_SM_10006detail8for_each13static_kernelINS2_12policy_hub_t12policy_500_tElN6thrust24THRUST_300001_SM_1000_NS8cuda_cub11__transform17unary_transform_fINS7_6detail15normal_iteratorINS7_10device_ptrIdEEEESF_SF_NS8_9__replace10constant_fIiEE14menor_que_zeroEEEEvT0_T1__param_1[32]
)
.maxntid 256
{
	.reg .pred 	%p<8>;
	.reg .b16 	%rs<5>;
	.reg .b32 	%r<12>;
	.reg .b64 	%rd<29>;
	.reg .b64 	%fd<7>;

	ld.param.u32 	%r1, [_ZN3cub18CUB_300001_SM_10006detail8for_each13static_kernelINS2_12policy_hub_t12policy_500_tElN6thrust24THRUST_300001_SM_1000_NS8cuda_cub11__transform17unary_transform_fINS7_6detail15normal_iteratorINS7_10device_ptrIdEEEESF_SF_NS8_9__replace10constant_fIiEE14menor_que_zeroEEEEvT0_T1__param_1+24];
	ld.param.u64 	%rd13, [_ZN3cub18CUB_300001_SM_10006detail8for_each13static_kernelINS2_12policy_hub_t12policy_500_tElN6thrust24THRUST_300001_SM_1000_NS8cuda_cub11__transform17unary_transform_fINS7_6detail15normal_iteratorINS7_10device_ptrIdEEEESF_SF_NS8_9__replace10constant_fIiEE14menor_que_zeroEEEEvT0_T1__param_1+16];
	ld.param.u64 	%rd12, [_ZN3cub18CUB_300001_SM_10006detail8for_each13static_kernelINS2_12policy_hub_t12policy_500_tElN6thrust24THRUST_300001_SM_1000_NS8cuda_cub11__transform17unary_transform_fINS7_6detail15normal_iteratorINS7_10device_ptrIdEEEESF_SF_NS8_9__replace10constant_fIiEE14menor_que_zeroEEEEvT0_T1__param_1+8];
	ld.param.u64 	%rd14, [_ZN3cub18CUB_300001_SM_10006detail8for_each13static_kernelINS2_12policy_hub_t12policy_500_tElN6thrust24THRUST_300001_SM_1000_NS8cuda_cub11__transform17unary_transform_fINS7_6detail15normal_iteratorINS7_10device_ptrIdEEEESF_SF_NS8_9__replace10constant_fIiEE14menor_que_zeroEEEEvT0_T1__param_0];
	mov.u32 	%r7, %ctaid.x;
	mul.wide.u32 	%rd1, %r7, 512;
	sub.s64 	%rd2, %rd14, %rd1;
	setp.lt.s64 	%p1, %rd2, 512;
	@%p1 bra 	$L__BB2_5;
	cvta.to.global.u64 	%rd24, %rd12;
	cvta.to.global.u64 	%rd25, %rd13;
	mov.u32 	%r11, %tid.x;
	cvt.rn.f64.s32 	%fd1, %r1;
	cvt.u64.u32 	%rd26, %r11;
	add.s64 	%rd27, %rd1, %rd26;
	shl.b64 	%rd28, %rd27, 3;
	add.s64 	%rd3, %rd25, %rd28;
	ld.global.f64 	%fd5, [%rd3];
	setp.geu.f64 	%p6, %fd5, 0d0000000000000000;
	add.s64 	%rd4, %rd24, %rd28;
	@%p6 bra 	$L__BB2_3;
	st.global.f64 	[%rd4], %fd1;
$L__BB2_3:
	ld.global.f64 	%fd6, [%rd3+2048];
	setp.geu.f64 	%p7, %fd6, 0d0000000000000000;
	@%p7 bra 	$L__BB2_11;
	st.global.f64 	[%rd4+2048], %fd1;
	bra.uni 	$L__BB2_11;
$L__BB2_5:
	cvta.to.global.u64 	%rd5, %rd12;
	cvta.to.global.u64 	%rd6, %rd13;
	mov.u32 	%r8, %tid.x;
	cvt.s64.s32 	%rd7, %rd2;
	cvt.rn.f64.s32 	%fd2, %r1;
	cvt.u64.u32 	%rd8, %r8;
	setp.le.s64 	%p2, %rd7, %rd8;
	@%p2 bra 	$L__BB2_8;
	add.s64 	%rd9, %rd1, %rd8;
	shl.b64 	%rd15, %rd9, 3;
	add.s64 	%rd16, %rd6, %rd15;
	ld.global.f64 	%fd3, [%rd16];
	setp.geu.f64 	%p3, %fd3, 0d0000000000000000;
	@%p3 bra 	$L__BB2_8;
	add.s64 	%rd18, %rd5, %rd15;
	st.global.f64 	[%rd18], %fd2;
$L__BB2_8:
	cvt.u32.u64 	%r9, %rd8;
	add.s32 	%r10, %r9, 256;
	cvt.u64.u32 	%rd19, %r10;
	setp.le.s64 	%p4, %rd7, %rd19;
	@%p4 bra 	$L__BB2_11;
	add.s64 	%rd10, %rd1, %rd8;
	shl.b64 	%rd20, %rd10, 3;
	add.s64 	%rd21, %rd6, %rd20;
	ld.global.f64 	%fd4, [%rd21+2048];
	setp.geu.f64 	%p5, %fd4, 0d0000000000000000;
	@%p5 bra 	$L__BB2_11;
	add.s64 	%rd23, %rd5, %rd20;
	st.global.f64 	[%rd23+2048], %fd2;
$L__BB2_11:
	ret;

}
	// .globl	_ZN3cub18CUB_300001_SM_10006detail9transform16transform_kernelINS2_10policy_hubILb0EN4cuda3std3__45tupleIJN6thrust24THRUST_300001_SM_1000_NS6detail15normal_iteratorINSA_10device_ptrIdEEEESF_EEEE10policy1000EiNS7_5minusIdEESF_JPdSL_EEEvT0_iT1_T2_DpNS2_10kernel_argIT3_EE
.visible .entry _ZN3cub18CUB_300001_SM_10006detail9transform16transform_kernelINS2_10policy_hubILb0EN4cuda3std3__45tupleIJN6thrust24THRUST_300001_SM_1000_NS6detail15normal_iteratorINSA_10device_ptrIdEEEESF_EEEE10policy1000EiNS7_5minusIdEESF_JPdSL_EEEvT0_iT1_T2_DpNS2_10kernel_argIT3_EE(
	.param .u32 _ZN3cub18CUB_300001_SM_10006detail9transform16transform_kernelINS2_10policy_hubILb0EN4cuda3std3__45tupleIJN6thrust24THRUST_300001_SM_1000_NS6detail15normal_iteratorINSA_10device_ptrIdEEEESF_EEEE10policy1000EiNS7_5minusIdEESF_JPdSL_EEEvT0_iT1_T2_DpNS2_10kernel_argIT3_EE_param_0,
	.param .u32 _ZN3cub18CUB_300001_SM_10006detail9transform16transform_kernelINS2_10policy_hubILb0EN4cuda3std3__45tupleIJN6thrust24THRUST_300001_SM_1000_NS6detail15normal_iteratorINSA_10device_ptrIdEEEESF_EEEE10policy1000EiNS7_5minusIdEESF_JPdSL_EEEvT0_iT1_T2_DpNS2_10kernel_argIT3_EE_param_1,
	.param .align 1 .b8 _ZN3cub18CUB_300001_SM_10006detail9transform16transform_kernelINS2_10policy_hubILb0EN4cuda3std3__45tupleIJN6thrust24THRUST_300001_SM_1000_NS6detail15normal_iteratorINSA_10device_ptrIdEEEESF_EEEE10policy1000EiNS7_5minusIdEESF_JPdSL_EEEvT0_iT1_T2_DpNS2_10kernel_argIT3_EE_param_2[1],
	.param .align 8 .b8 _ZN3cub18CUB_300001_SM_10006detail9transform16transform_kernelINS2_10policy_hubILb0EN4cuda3std3__45tupleIJN6thrust24THRUST_300001_SM_1000_NS6detail15normal_iteratorINSA_10device_ptrIdEEEESF_EEEE10policy1000EiNS7_5minusIdEESF_JPdSL_EEEvT0_iT1_T2_DpNS2_10kernel_argIT3_EE_param_3[8],
	.param .align 8 .b8 _ZN3cub18CUB_300001_SM_10006detail9transform16transform_kernelINS2_10policy_hubILb0EN4cuda3std3__45tupleIJN6thrust24THRUST_300001_SM_1000_NS6detail15normal_iteratorINSA_10device_ptrIdEEEESF_EEEE10policy1000EiNS7_5minusIdEESF_JPdSL_EEEvT0_iT1_T2_DpNS2_10kernel_argIT3_EE_param_4[16],
	.param .align 8 .b8 _ZN3cub18CUB_300001_SM_10006detail9transform16transform_kernelINS2_10policy_hubILb0EN4cuda3std3__45tupleIJN6thrust24THRUST_300001_SM_1000_NS6detail15normal_iteratorINSA_10device_ptrIdEEEESF_EEEE10policy1000EiNS7_5minusIdEESF_JPdSL_EEEvT0_iT1_T2_DpNS2_10kernel_argIT3_EE_param_5[16]
)
.maxntid 128
{
	.reg .pred 	%p<28>;
	.reg .b32 	%r<189>;
	.reg .b64 	%rd<145>;
	.reg .b64 	%fd<7>;
	// demoted variable
	.shared .align 8 .u64 _ZZN3cub18CUB_300001_SM_10006detail9transform23transform_kernel_ublkcpINS2_19async_copy_policy_tILi128EEEiN4cuda3std3__45minusIdEEN6thrust24THRUST_300001_SM_1000_NS6detail15normal_iteratorINSC_10device_ptrIdEEEEJddEEEvT0_iT1_T2_DpNS2_16aligned_base_ptrIT3_EEE3bar;
	ld.param.u64 	%rd65, [_ZN3cub18CUB_300001_SM_10006detail9transform16transform_kernelINS2_10policy_hubILb0EN4cuda3std3__45tupleIJN6thrust24THRUST_300001_SM_1000_NS6detail15normal_iteratorINSA_10device_ptrIdEEEESF_EEEE10policy1000EiNS7_5minusIdEESF_JPdSL_EEEvT0_iT1_T2_DpNS2_10kernel_argIT3_EE_param_5];
	ld.param.u64 	%rd63, [_ZN3cub18CUB_300001_SM_10006detail9transform16transform_kernelINS2_10policy_hubILb0EN4cuda3std3__45tupleIJN6thrust24THRUST_300001_SM_1000_NS6detail15normal_iteratorINSA_10device_ptrIdEEEESF_EEEE10policy1000EiNS7_5minusIdEESF_JPdSL_EEEvT0_iT1_T2_DpNS2_10kernel_argIT3_EE_param_4];
	ld.param.u32 	%r72, [_ZN3cub18CUB_300001_SM_10006detail9transform16transform_kernelINS2_10policy_hubILb0EN4cuda3std3__45tupleIJN6thrust24THRUST_300001_SM_1000_NS6detail15normal_iteratorINSA_10device_ptrIdEEEESF_EEEE10policy1000EiNS7_5minusIdEESF_JPdSL_EEEvT0_iT1_T2_DpNS2_10kernel_argIT3_EE_param_0];
	ld.param.u64 	%rd66, [_ZN3cub18CUB_300001_SM_10006detail9transform16transform_kernelINS2_10policy_hubILb0EN4cuda3std3__45tupleIJN6thrust24THRUST_300001_SM_1000_NS6detail15normal_iteratorINSA_10device_ptrIdEEEESF_EEEE10policy1000EiNS7_5minusIdEESF_JPdSL_EEEvT0_iT1_T2_DpNS2_10kernel_argIT3_EE_param_5+8];
	ld.param.u64 	%rd64, [_ZN3cub18CUB_300001_SM_10006detail9transform16transform_kernelINS2_10policy_hubILb0EN4cuda3std3__45tupleIJN6thrust24THRUST_300001_SM_1000_NS6detail15normal_iteratorINSA_10device_ptrIdEEEESF_EEEE10policy1000EiNS7_5minusIdEESF_JPdSL_EEEvT0_iT1_T2_DpNS2_10kernel_argIT3_EE_param_4+8];
	ld.param.u64 	%rd67, [_ZN3cub18CUB_300001_SM_10006detail9transform16transform_kernelINS2_10policy_hubILb0EN4cuda3std3__45tupleIJN6thrust24THRUST_300001_SM_1000_NS6detail15normal_iteratorINSA_10device_ptrIdEEEESF_EEEE10policy1000EiNS7_5minusIdEESF_JPdSL_EEEvT0_iT1_T2_DpNS2_10kernel_argIT3_EE_param_3];
	ld.param.u32 	%r71, [_ZN3cub18CUB_300001_SM_10006detail9transform16transform_kernelINS2_10policy_hubILb0EN4cuda3std3__45tupleIJN6thrust24THRUST_300001_SM_1000_NS6detail15normal_iteratorINSA_10device_ptrIdEEEESF_EEEE10policy1000EiNS7_5minusIdEESF_JPdSL_EEEvT0_iT1_T2_DpNS2_10kernel_argIT3_EE_param_1];
	cvta.to.global.u64 	%rd1, %rd67;
	cvt.u32.u64 	%r1, %rd64;
	cvt.u32.u64 	%r2, %rd66;
	shl.b32 	%r3, %r71, 7;
	mov.u32 	%r73, %ctaid.x;
	mul.lo.s32 	%r4, %r3, %r73;
	sub.s32 	%r5, %r72, %r4;
	min.s32 	%r6, %r3, %r5;
	setp.eq.s32 	%p1, %r73, 0;
	add.s32 	%r75, %r73, 2;
	mov.u32 	%r76, %nctaid.x;
	setp.ge.u32 	%p2, %r75, %r76;
	shl.b32 	%r7, %r71, 10;
	or.pred  	%p3, %p1, %p2;
	@%p3 bra 	$L__BB3_5;
	mov.b32 	%r140, -1;
	// begin inline asm
	{
	 .reg .pred P_OUT; 
	elect.sync _|P_OUT, %r140;
	selp.b32 %r139, 1, 0, P_OUT; 
}
	// end inline asm
	mov.u32 	%r141, %tid.x;
	setp.gt.u32 	%p18, %r141, 31;
	setp.eq.s32 	%p19, %r139, 0;
	or.pred  	%p20, %p18, %p19;
	@%p20 bra 	$L__BB3_3;
	mov.u32 	%r142, _ZZN3cub18CUB_300001_SM_10006detail9transform23transform_kernel_ublkcpINS2_19async_copy_policy_tILi128EEEiN4cuda3std3__45minusIdEEN6thrust24THRUST_300001_SM_1000_NS6detail15normal_iteratorINSC_10device_ptrIdEEEEJddEEEvT0_iT1_T2_DpNS2_16aligned_base_ptrIT3_EEE3bar;
	mov.b32 	%r143, 1;
	// begin inline asm
	mbarrier.init.shared.b64 [%r142], %r143;
	// end inline asm
	// begin inline asm
	fence.proxy.async.shared::cta; // 6.
	// end inline asm
	mul.wide.s32 	%rd122, %r4, 8;
	add.s32 	%r152, %r7, 15;
	add.s32 	%r153, %r152, %r1;
	and.b32  	%r145, %r153, -16;
	cvta.to.global.u64 	%rd123, %rd63;
	add.s64 	%rd119, %rd123, %rd122;
	mov.u32 	%r144, _ZN3cub18CUB_300001_SM_10006detail9transform4smemE;
	// begin inline asm
	cp.async.bulk.shared::cluster.global.mbarrier::complete_tx::bytes [%r144], [%rd119], %r145, [%r142];
	// end inline asm
	add.s32 	%r154, %r152, %r2;
	and.b32  	%r148, %r154, -16;
	add.s32 	%r155, %r144, %r7;
	add.s32 	%r147, %r155, 128;
	cvta.to.global.u64 	%rd124, %rd65;
	add.s64 	%rd120, %rd124, %rd122;
	// begin inline asm
	cp.async.bulk.shared::cluster.global.mbarrier::complete_tx::bytes [%r147], [%rd120], %r148, [%r142];
	// end inline asm
	add.s32 	%r151, %r148, %r145;
	// begin inline asm
	mbarrier.arrive.expect_tx.release.cta.shared::cta.b64 %rd121, [%r142], %r151; // 8. 
	// end inline asm
$L__BB3_3:
	bar.sync 	0;
	mov.u32 	%r157, _ZZN3cub18CUB_300001_SM_10006detail9transform23transform_kernel_ublkcpINS2_19async_copy_policy_tILi128EEEiN4cuda3std3__45minusIdEEN6thrust24THRUST_300001_SM_1000_NS6detail15normal_iteratorINSC_10device_ptrIdEEEEJddEEEvT0_iT1_T2_DpNS2_16aligned_base_ptrIT3_EEE3bar;
$L__BB3_4:
	mov.b32 	%r158, 0;
	// begin inline asm
	{
	 .reg .pred P_OUT; 
	mbarrier.try_wait.parity.shared::cta.b64  P_OUT, [%r157], %r158;                                // 7a. 
	selp.b32 %r156, 1, 0, P_OUT; 
}
	// end inline asm
	setp.eq.s32 	%p21, %r156, 0;
	@%p21 bra 	$L__BB3_4;
	bra.uni 	$L__BB3_26;
$L__BB3_5:
	cvt.s64.s32 	%rd4, %r1;
	cvt.s64.s32 	%rd5, %r4;
	shl.b32 	%r78, %r6, 3;
	cvt.s64.s32 	%rd68, %r78;
	shr.u64 	%rd6, %rd68, 3;
	mov.u32 	%r8, %ntid.x;
	mov.u32 	%r9, %ntid.y;
	mul.lo.s32 	%r79, %r8, %r9;
	mov.u32 	%r10, %ntid.z;
	mul.lo.s32 	%r11, %r79, %r10;
	mov.u32 	%r80, %tid.x;
	mov.u32 	%r81, %tid.y;
	mov.u32 	%r82, %tid.z;
	mad.lo.s32 	%r83, %r82, %r9, %r81;
	mad.lo.s32 	%r84, %r83, %r8, %r80;
	cvt.u64.u32 	%rd142, %r84;
	setp.le.u64 	%p4, %rd6, %rd142;
	@%p4 bra 	$L__BB3_15;
	cvt.u32.u64 	%r85, %rd142;
	cvt.u64.u32 	%rd8, %r11;
	add.s32 	%r86, %r85, %r11;
	cvt.u64.u32 	%rd69, %r86;
	max.u64 	%rd70, %rd6, %rd69;
	setp.gt.u64 	%p5, %rd6, %rd69;
	selp.u64 	%rd9, 1, 0, %p5;
	add.s64 	%rd71, %rd9, %rd69;
	sub.s64 	%rd10, %rd70, %rd71;
	and.b64  	%rd72, %rd10, -4294967296;
	setp.ne.s64 	%p6, %rd72, 0;
	@%p6 bra 	$L__BB3_8;
	cvt.u32.u64 	%r87, %rd8;
	cvt.u32.u64 	%r88, %rd10;
	div.u32 	%r89, %r88, %r87;
	cvt.u64.u32 	%rd131, %r89;
	bra.uni 	$L__BB3_9;
$L__BB3_8:
	div.u64 	%rd131, %rd10, %rd8;
$L__BB3_9:
	add.s64 	%rd14, %rd131, %rd9;
	and.b64  	%rd73, %rd14, 3;
	setp.eq.s64 	%p7, %rd73, 3;
	mov.u64 	%rd135, %rd142;
	@%p7 bra 	$L__BB3_12;
	cvt.u32.u64 	%r90, %rd142;
	shl.b64 	%rd74, %rd142, 3;
	shl.b64 	%rd75, %rd5, 3;
	add.s64 	%rd76, %rd74, %rd75;
	add.s64 	%rd77, %rd76, %rd4;
	add.s64 	%rd133, %rd63, %rd77;
	mov.u32 	%r91, _ZN3cub18CUB_300001_SM_10006detail9transform4smemE;
	add.s32 	%r92, %r1, %r91;
	shl.b32 	%r93, %r90, 3;
	add.s32 	%r171, %r92, %r93;
	mul.lo.s32 	%r94, %r10, %r9;
	mul.lo.s32 	%r95, %r94, %r8;
	shl.b32 	%r13, %r95, 3;
	add.s64 	%rd78, %rd14, 1;
	and.b64  	%rd79, %rd78, 3;
	neg.s64 	%rd132, %rd79;
	mov.u64 	%rd135, %rd142;
$L__BB3_11:
	.pragma "nounroll";
	// begin inline asm
	cp.async.ca.shared.global [%r171], [%rd133], 8, 8;
	// end inline asm
	add.s64 	%rd135, %rd135, %rd8;
	shl.b64 	%rd81, %rd8, 3;
	add.s64 	%rd133, %rd133, %rd81;
	add.s32 	%r171, %r171, %r13;
	add.s64 	%rd132, %rd132, 1;
	setp.ne.s64 	%p8, %rd132, 0;
	@%p8 bra 	$L__BB3_11;
$L__BB3_12:
	setp.lt.u64 	%p9, %rd14, 3;
	@%p9 bra 	$L__BB3_15;
	shl.b64 	%rd82, %rd135, 3;
	shl.b64 	%rd83, %rd5, 3;
	add.s64 	%rd24, %rd82, %rd83;
	shl.b64 	%rd84, %rd8, 4;
	add.s64 	%rd25, %rd24, %rd84;
	add.s64 	%rd85, %rd135, %rd5;
	shl.b64 	%rd86, %rd85, 3;
	mad.lo.s64 	%rd26, %rd8, 24, %rd86;
	mov.u32 	%r97, _ZN3cub18CUB_300001_SM_10006detail9transform4smemE;
	add.s32 	%r98, %r1, %r97;
	mul.lo.s32 	%r99, %r10, %r9;
	mul.lo.s32 	%r100, %r99, %r8;
	shl.b32 	%r101, %r100, 3;
	cvt.u32.u64 	%r102, %rd135;
	shl.b32 	%r103, %r102, 3;
	add.s32 	%r172, %r98, %r103;
	add.s32 	%r175, %r172, %r101;
	shl.b32 	%r104, %r100, 4;
	add.s32 	%r174, %r172, %r104;
	mad.lo.s32 	%r173, %r100, 24, %r172;
	cvt.s64.s32 	%rd87, %r1;
	add.s64 	%rd136, %rd63, %rd87;
$L__BB3_14:
	add.s64 	%rd88, %rd136, %rd24;
	// begin inline asm
	cp.async.ca.shared.global [%r172], [%rd88], 8, 8;
	// end inline asm
	mul.wide.u32 	%rd92, %r11, 8;
	add.s64 	%rd93, %rd24, %rd92;
	add.s64 	%rd89, %rd136, %rd93;
	// begin inline asm
	cp.async.ca.shared.global [%r175], [%rd89], 8, 8;
	// end inline asm
	add.s64 	%rd90, %rd136, %rd25;
	// begin inline asm
	cp.async.ca.shared.global [%r174], [%rd90], 8, 8;
	// end inline asm
	add.s64 	%rd91, %rd136, %rd26;
	// begin inline asm
	cp.async.ca.shared.global [%r173], [%rd91], 8, 8;
	// end inline asm
	mul.wide.u32 	%rd94, %r11, 4;
	add.s64 	%rd135, %rd135, %rd94;
	mul.wide.u32 	%rd95, %r11, 32;
	add.s64 	%rd136, %rd136, %rd95;
	mul.lo.s32 	%r109, %r10, %r9;
	mul.lo.s32 	%r110, %r109, %r8;
	shl.b32 	%r111, %r110, 5;
	add.s32 	%r175, %r175, %r111;
	add.s32 	%r174, %r174, %r111;
	add.s32 	%r173, %r173, %r111;
	add.s32 	%r172, %r172, %r111;
	setp.lt.u64 	%p10, %rd135, %rd6;
	@%p10 bra 	$L__BB3_14;
$L__BB3_15:
	// begin inline asm
	cp.async.commit_group;
	// end inline asm
	cvt.u32.u64 	%r28, %rd66;
	cvt.s64.s32 	%rd32, %rd66;
	@%p4 bra 	$L__BB3_25;
	cvt.u32.u64 	%r112, %rd142;
	cvt.u64.u32 	%rd33, %r11;
	add.s32 	%r113, %r112, %r11;
	cvt.u64.u32 	%rd96, %r113;
	max.u64 	%rd97, %rd6, %rd96;
	setp.gt.u64 	%p12, %rd6, %rd96;
	selp.u64 	%rd34, 1, 0, %p12;
	add.s64 	%rd98, %rd34, %rd96;
	sub.s64 	%rd35, %rd97, %rd98;
	and.b64  	%rd99, %rd35, -4294967296;
	setp.ne.s64 	%p13, %rd99, 0;
	@%p13 bra 	$L__BB3_18;
	cvt.u32.u64 	%r114, %rd33;
	cvt.u32.u64 	%r115, %rd35;
	div.u32 	%r116, %r115, %r114;
	cvt.u64.u32 	%rd138, %r116;
	bra.uni 	$L__BB3_19;
$L__BB3_18:
	div.u64 	%rd138, %rd35, %rd33;
$L__BB3_19:
	add.s64 	%rd39, %rd138, %rd34;
	and.b64  	%rd100, %rd39, 3;
	setp.eq.s64 	%p14, %rd100, 3;
	@%p14 bra 	$L__BB3_22;
	cvt.u32.u64 	%r117, %rd142;
	shl.b64 	%rd101, %rd142, 3;
	shl.b64 	%rd102, %rd5, 3;
	add.s64 	%rd103, %rd101, %rd102;
	add.s64 	%rd104, %rd103, %rd32;
	add.s64 	%rd140, %rd65, %rd104;
	shl.b64 	%rd41, %rd33, 3;
	mov.u32 	%r118, _ZN3cub18CUB_300001_SM_10006detail9transform4smemE;
	add.s32 	%r119, %r28, %r118;
	add.s32 	%r120, %r119, %r7;
	shl.b32 	%r121, %r117, 3;
	add.s32 	%r176, %r120, %r121;
	mul.lo.s32 	%r122, %r10, %r9;
	mul.lo.s32 	%r123, %r122, %r8;
	shl.b32 	%r30, %r123, 3;
	add.s64 	%rd105, %rd39, 1;
	and.b64  	%rd106, %rd105, 3;
	neg.s64 	%rd139, %rd106;
$L__BB3_21:
	.pragma "nounroll";
	add.s32 	%r124, %r176, 128;
	// begin inline asm
	cp.async.ca.shared.global [%r124], [%rd140], 8, 8;
	// end inline asm
	add.s64 	%rd142, %rd142, %rd33;
	add.s64 	%rd140, %rd140, %rd41;
	add.s32 	%r176, %r176, %r30;
	add.s64 	%rd139, %rd139, 1;
	setp.ne.s64 	%p15, %rd139, 0;
	@%p15 bra 	$L__BB3_21;
$L__BB3_22:
	setp.lt.u64 	%p16, %rd39, 3;
	@%p16 bra 	$L__BB3_25;
	shl.b64 	%rd50, %rd33, 2;
	shl.b64 	%rd108, %rd142, 3;
	shl.b64 	%rd109, %rd5, 3;
	add.s64 	%rd51, %rd108, %rd109;
	shl.b64 	%rd110, %rd33, 3;
	add.s64 	%rd52, %rd51, %rd110;
	shl.b64 	%rd53, %rd33, 5;
	shl.b64 	%rd111, %rd33, 4;
	add.s64 	%rd54, %rd51, %rd111;
	add.s64 	%rd112, %rd142, %rd5;
	shl.b64 	%rd113, %rd112, 3;
	mad.lo.s64 	%rd55, %rd33, 24, %rd113;
	cvt.u32.u64 	%r125, %rd66;
	mov.u32 	%r126, _ZN3cub18CUB_300001_SM_10006detail9transform4smemE;
	add.s32 	%r127, %r125, %r126;
	mul.lo.s32 	%r128, %r10, %r9;
	mul.lo.s32 	%r129, %r128, %r8;
	shl.b32 	%r130, %r129, 3;
	cvt.u32.u64 	%r131, %rd142;
	shl.b32 	%r132, %r131, 3;
	add.s32 	%r133, %r127, %r7;
	add.s32 	%r177, %r133, %r132;
	add.s32 	%r180, %r177, %r130;
	shl.b32 	%r34, %r129, 5;
	shl.b32 	%r134, %r129, 4;
	add.s32 	%r179, %r177, %r134;
	mad.lo.s32 	%r178, %r129, 24, %r177;
	cvt.s64.s32 	%rd114, %rd66;
	add.s64 	%rd143, %rd65, %rd114;
$L__BB3_24:
	add.s64 	%rd115, %rd143, %rd51;
	add.s32 	%r135, %r177, 128;
	// begin inline asm
	cp.async.ca.shared.global [%r135], [%rd115], 8, 8;
	// end inline asm
	add.s64 	%rd116, %rd143, %rd52;
	add.s32 	%r136, %r180, 128;
	// begin inline asm
	cp.async.ca.shared.global [%r136], [%rd116], 8, 8;
	// end inline asm
	add.s64 	%rd117, %rd143, %rd54;
	add.s32 	%r137, %r179, 128;
	// begin inline asm
	cp.async.ca.shared.global [%r137], [%rd117], 8, 8;
	// end inline asm
	add.s64 	%rd118, %rd143, %rd55;
	add.s32 	%r138, %r178, 128;
	// begin inline asm
	cp.async.ca.shared.global [%r138], [%rd118], 8, 8;
	// end inline asm
	add.s64 	%rd142, %rd142, %rd50;
	add.s64 	%rd143, %rd143, %rd53;
	add.s32 	%r180, %r180, %r34;
	add.s32 	%r179, %r179, %r34;
	add.s32 	%r178, %r178, %r34;
	add.s32 	%r177, %r177, %r34;
	setp.lt.u64 	%p17, %rd142, %rd6;
	@%p17 bra 	$L__BB3_24;
$L__BB3_25:
	// begin inline asm
	cp.async.commit_group;
	// end inline asm
	// begin inline asm
	cp.async.wait_group 0;
	// end inline asm
	barrier.sync 	0;
$L__BB3_26:
	cvt.u32.u64 	%r46, %rd66;
	setp.gt.s32 	%p22, %r3, %r5;
	@%p22 bra 	$L__BB3_30;
	setp.lt.s32 	%p23, %r71, 1;
	@%p23 bra 	$L__BB3_35;
	mov.u32 	%r181, %tid.x;
	neg.s32 	%r184, %r71;
	add.s32 	%r159, %r46, %r7;
	shl.b32 	%r160, %r181, 3;
	add.s32 	%r161, %r159, %r160;
	mov.u32 	%r162, _ZN3cub18CUB_300001_SM_10006detail9transform4smemE;
	add.s32 	%r163, %r161, %r162;
	add.s32 	%r183, %r163, 128;
	add.s32 	%r164, %r1, %r160;
	add.s32 	%r182, %r162, %r164;
	mul.wide.s32 	%rd125, %r4, 8;
	add.s64 	%rd61, %rd1, %rd125;
$L__BB3_29:
	.pragma "nounroll";
	mul.wide.s32 	%rd126, %r181, 8;
	add.s64 	%rd127, %rd61, %rd126;
	ld.shared.f64 	%fd1, [%r182];
	ld.shared.f64 	%fd2, [%r183];
	sub.f64 	%fd3, %fd1, %fd2;
	st.global.f64 	[%rd127], %fd3;
	add.s32 	%r184, %r184, 1;
	setp.eq.s32 	%p24, %r184, 0;
	add.s32 	%r183, %r183, 1024;
	add.s32 	%r182, %r182, 1024;
	add.s32 	%r181, %r181, 128;
	@%p24 bra 	$L__BB3_35;
	bra.uni 	$L__BB3_29;
$L__BB3_30:
	setp.lt.s32 	%p25, %r71, 1;
	@%p25 bra 	$L__BB3_35;
	mov.u32 	%r185, %tid.x;
	neg.s32 	%r188, %r71;
	add.s32 	%r165, %r46, %r7;
	shl.b32 	%r166, %r185, 3;
	add.s32 	%r167, %r165, %r166;
	mov.u32 	%r168, _ZN3cub18CUB_300001_SM_10006detail9transform4smemE;
	add.s32 	%r169, %r167, %r168;
	add.s32 	%r187, %r169, 128;
	add.s32 	%r170, %r1, %r166;
	add.s32 	%r186, %r168, %r170;
	mul.wide.s32 	%rd128, %r4, 8;
	add.s64 	%rd62, %rd1, %rd128;
$L__BB3_32:
	.pragma "nounroll";
	setp.ge.s32 	%p26, %r185, %r6;
	@%p26 bra 	$L__BB3_34;
	ld.shared.f64 	%fd4, [%r186];
	ld.shared.f64 	%fd5, [%r187];
	sub.f64 	%fd6, %fd4, %fd5;
	mul.wide.s32 	%rd129, %r185, 8;
	add.s64 	%rd130, %rd62, %rd129;
	st.global.f64 	[%rd130], %fd6;
$L__BB3_34:
	add.s32 	%r188, %r188, 1;
	setp.ne.s32 	%p27, %r188, 0;
	add.s32 	%r187, %r187, 1024;
	add.s32 	%r186, %r186, 1024;
	add.s32 	%r185, %r185, 128;
	@%p27 bra 	$L__BB3_32;
$L__BB3_35:
	ret;

}
	// .globl	_ZN3cub18CUB_300001_SM_10006detail9transform16transform_kernelINS2_10policy_hubILb0EN4cuda3std3__45tupleIJN6thrust24THRUST_300001_SM_1000_NS6detail15normal_iteratorINSA_10device_ptrIdEEEESF_EEEE10policy1000ElNS7_5minusIdEESF_JPdSL_EEEvT0_iT1_T2_DpNS2_10kernel_argIT3_EE
.visible .entry _ZN3cub18CUB_300001_SM_10006detail9transform16transform_kernelINS2_10policy_hubILb0EN4cuda3std3__45tupleIJN6thrust24THRUST_300001_SM_1000_NS6detail15normal_iteratorINSA_10device_ptrIdEEEESF_EEEE10policy1000ElNS7_5minusIdEESF_JPdSL_EEEvT0_iT1_T2_DpNS2_10kernel_argIT3_EE(
	.param .u64 _ZN3cub18CUB_300001_SM_10006detail9transform16transform_kernelINS2_10policy_hubILb0EN4cuda3std3__45tupleIJN6thrust24THRUST_300001_SM_1000_NS6detail15normal_iteratorINSA_10device_ptrIdEEEESF_EEEE10policy1000ElNS7_5minusIdEESF_JPdSL_EEEvT0_iT1_T2_DpNS2_10kernel_argIT3_EE_param_0,
	.param .u32 _ZN3cub18CUB_300001_SM_10006detail9transform16transform_kernelINS2_10policy_hubILb0EN4cuda3std3__45tupleIJN6thrust24THRUST_300001_SM_1000_NS6detail15normal_iteratorINSA_10device_ptrIdEEEESF_EEEE10policy1000ElNS7_5minusIdEESF_JPdSL_EEEvT0_iT1_T2_DpNS2_10kernel_argIT3_EE_param_1,
	.param .align 1 .b8 _ZN3cub18CUB_300001_SM_10006detail9transform16transform_kernelINS2_10policy_hubILb0EN4cuda3std3__45tupleIJN6thrust24THRUST_300001_SM_1000_NS6detail15normal_iteratorINSA_10device_ptrIdEEEESF_EEEE10policy1000ElNS7_5minusIdEESF_JPdSL_EEEvT0_iT1_T2_DpNS2_10kernel_argIT3_EE_param_2[1],
	.param .align 8 .b8 _ZN3cub18CUB_300001_SM_10006detail9transform16transform_kernelINS2_10policy_hubILb0EN4cuda3std3__45tupleIJN6thrust24THRUST_300001_SM_1000_NS6detail15normal_iteratorINSA_10device_ptrIdEEEESF_EEEE10policy1000ElNS7_5minusIdEESF_JPdSL_EEEvT0_iT1_T2_DpNS2_10kernel_argIT3_EE_param_3[8],
	.param .align 8 .b8 _ZN3cub18CUB_300001_SM_10006detail9transform16transform_kernelINS2_10policy_hubILb0EN4cuda3std3__45tupleIJN6thrust24THRUST_300001_SM_1000_NS6detail15normal_iteratorINSA_10device_ptrIdEEEESF_EEEE10policy1000ElNS7_5minusIdEESF_JPdSL_EEEvT0_iT1_T2_DpNS2_10kernel_argIT3_EE_param_4[16],
	.param .align 8 .b8 _ZN3cub18CUB_300001_SM_10006detail9transform16transform_kernelINS2_10policy_hubILb0EN4cuda3std3__45tupleIJN6thrust24THRUST_300001_SM_1000_NS6detail15normal_iteratorINSA_10device_ptrIdEEEESF_EEEE10policy1000ElNS7_5minusIdEESF_JPdSL_EEEvT0_iT1_T2_DpNS2_10kernel_argIT3_EE_param_5[16]
)
.maxntid 128
{
	.reg .pred 	%p<28>;
	.reg .b32 	%r<181>;
	.reg .b64 	%rd<149>;
	.reg .b64 	%fd<7>;
	// demoted variable
	.shared .align 8 .u64 _ZZN3cub18CUB_300001_SM_10006detail9transform23transform_kernel_ublkcpINS2_19async_copy_policy_tILi128EEElN4cuda3std3__45minusIdEEN6thrust24THRUST_300001_SM_1000_NS6detail15normal_iteratorINSC_10device_ptrIdEEEEJddEEEvT0_iT1_T2_DpNS2_16aligned_base_ptrIT3_EEE3bar;
	ld.param.u64 	%rd68, [_ZN3cub18CUB_300001_SM_10006detail9transform16transform_kernelINS2_10policy_hubILb0EN4cuda3std3__45tupleIJN6thrust24THRUST_300001_SM_1000_NS6detail15normal_iteratorINSA_10device_ptrIdEEEESF_EEEE10policy1000ElNS7_5minusIdEESF_JPdSL_EEEvT0_iT1_T2_DpNS2_10kernel_argIT3_EE_param_5];
	ld.param.u64 	%rd66, [_ZN3cub18CUB_300001_SM_10006detail9transform16transform_kernelINS2_10policy_hubILb0EN4cuda3std3__45tupleIJN6thrust24THRUST_300001_SM_1000_NS6detail15normal_iteratorINSA_10device_ptrIdEEEESF_EEEE10policy1000ElNS7_5minusIdEESF_JPdSL_EEEvT0_iT1_T2_DpNS2_10kernel_argIT3_EE_param_4];
	ld.param.u64 	%rd70, [_ZN3cub18CUB_300001_SM_10006detail9transform16transform_kernelINS2_10policy_hubILb0EN4cuda3std3__45tupleIJN6thrust24THRUST_300001_SM_1000_NS6detail15normal_iteratorINSA_10device_ptrIdEEEESF_EEEE10policy1000ElNS7_5minusIdEESF_JPdSL_EEEvT0_iT1_T2_DpNS2_10kernel_argIT3_EE_param_0];
	ld.param.u64 	%rd69, [_ZN3cub18CUB_300001_SM_10006detail9transform16transform_kernelINS2_10policy_hubILb0EN4cuda3std3__45tupleIJN6thrust24THRUST_300001_SM_1000_NS6detail15normal_iteratorINSA_10device_ptrIdEEEESF_EEEE10policy1000ElNS7_5minusIdEESF_JPdSL_EEEvT0_iT1_T2_DpNS2_10kernel_argIT3_EE_param_5+8];
	ld.param.u64 	%rd67, [_ZN3cub18CUB_300001_SM_10006detail9transform16transform_kernelINS2_10policy_hubILb0EN4cuda3std3__45tupleIJN6thrust24THRUST_300001_SM_1000_NS6detail15normal_iteratorINSA_10device_ptrIdEEEESF_EEEE10policy1000ElNS7_5minusIdEESF_JPdSL_EEEvT0_iT1_T2_DpNS2_10kernel_argIT3_EE_param_4+8];
	ld.param.u64 	%rd71, [_ZN3cub18CUB_300001_SM_10006detail9transform16transform_kernelINS2_10policy_hubILb0EN4cuda3std3__45tupleIJN6thrust24THRUST_300001_SM_1000_NS6detail15normal_iteratorINSA_10device_ptrIdEEEESF_EEEE10policy1000ElNS7_5minusIdEESF_JPdSL_EEEvT0_iT1_T2_DpNS2_10kernel_argIT3_EE_param_3];
	ld.param.u32 	%r68, [_ZN3cub18CUB_300001_SM_10006detail9transform16transform_kernelINS2_10policy_hubILb0EN4cuda3std3__45tupleIJN6thrust24THRUST_300001_SM_1000_NS6detail15normal_iteratorINSA_10device_ptrIdEEEESF_EEEE10policy1000ElNS7_5minusIdEESF_JPdSL_EEEvT0_iT1_T2_DpNS2_10kernel_argIT3_EE_param_1];
	cvta.to.global.u64 	%rd1, %rd71;
	cvt.u32.u64 	%r1, %rd67;
	cvt.u32.u64 	%r2, %rd69;
	shl.b32 	%r3, %r68, 7;
	mov.u32 	%r69, %ctaid.x;
	cvt.u64.u32 	%rd72, %r69;
	cvt.s64.s32 	%rd73, %r3;
	mul.lo.s64 	%rd4, %rd73, %rd72;
	sub.s64 	%rd74, %rd70, %rd4;
	min.s64 	%rd75, %rd74, %rd73;
	cvt.u32.u64 	%r4, %rd75;
	setp.eq.s32 	%p1, %r69, 0;
	add.s32 	%r71, %r69, 2;
	mov.u32 	%r72, %nctaid.x;
	setp.ge.u32 	%p2, %r71, %r72;
	shl.b32 	%r5, %r68, 10;
	or.pred  	%p3, %p1, %p2;
	@%p3 bra 	$L__BB4_5;
	mov.b32 	%r132, -1;
	// begin inline asm
	{
	 .reg .pred P_OUT; 
	elect.sync _|P_OUT, %r132;
	selp.b32 %r131, 1, 0, P_OUT; 
}
	// end inline asm
	mov.u32 	%r133, %tid.x;
	setp.gt.u32 	%p18, %r133, 31;
	setp.eq.s32 	%p19, %r131, 0;
	or.pred  	%p20, %p18, %p19;
	@%p20 bra 	$L__BB4_3;
	mov.u32 	%r134, _ZZN3cub18CUB_300001_SM_10006detail9transform23transform_kernel_ublkcpINS2_19async_copy_policy_tILi128EEElN4cuda3std3__45minusIdEEN6thrust24THRUST_300001_SM_1000_NS6detail15normal_iteratorINSC_10device_ptrIdEEEEJddEEEvT0_iT1_T2_DpNS2_16aligned_base_ptrIT3_EEE3bar;
	mov.b32 	%r135, 1;
	// begin inline asm
	mbarrier.init.shared.b64 [%r134], %r135;
	// end inline asm
	// begin inline asm
	fence.proxy.async.shared::cta; // 6.
	// end inline asm
	shl.b64 	%rd126, %rd4, 3;
	add.s32 	%r144, %r5, 15;
	add.s32 	%r145, %r144, %r1;
	and.b32  	%r137, %r145, -16;
	cvta.to.global.u64 	%rd127, %rd66;
	add.s64 	%rd123, %rd127, %rd126;
	mov.u32 	%r136, _ZN3cub18CUB_300001_SM_10006detail9transform4smemE;
	// begin inline asm
	cp.async.bulk.shared::cluster.global.mbarrier::complete_tx::bytes [%r136], [%rd123], %r137, [%r134];
	// end inline asm
	add.s32 	%r146, %r144, %r2;
	and.b32  	%r140, %r146, -16;
	add.s32 	%r147, %r136, %r5;
	add.s32 	%r139, %r147, 128;
	cvta.to.global.u64 	%rd128, %rd68;
	add.s64 	%rd124, %rd128, %rd126;
	// begin inline asm
	cp.async.bulk.shared::cluster.global.mbarrier::complete_tx::bytes [%r139], [%rd124], %r140, [%r134];
	// end inline asm
	add.s32 	%r143, %r140, %r137;
	// begin inline asm
	mbarrier.arrive.expect_tx.release.cta.shared::cta.b64 %rd125, [%r134], %r143; // 8. 
	// end inline asm
$L__BB4_3:
	bar.sync 	0;
	mov.u32 	%r149, _ZZN3cub18CUB_300001_SM_10006detail9transform23transform_kernel_ublkcpINS2_19async_copy_policy_tILi128EEElN4cuda3std3__45minusIdEEN6thrust24THRUST_300001_SM_1000_NS6detail15normal_iteratorINSC_10device_ptrIdEEEEJddEEEvT0_iT1_T2_DpNS2_16aligned_base_ptrIT3_EEE3bar;
$L__BB4_4:
	mov.b32 	%r150, 0;
	// begin inline asm
	{
	 .reg .pred P_OUT; 
	mbarrier.try_wait.parity.shared::cta.b64  P_OUT, [%r149], %r150;                                // 7a. 
	selp.b32 %r148, 1, 0, P_OUT; 
}
	// end inline asm
	setp.eq.s32 	%p21, %r148, 0;
	@%p21 bra 	$L__BB4_4;
	bra.uni 	$L__BB4_26;
$L__BB4_5:
	cvt.s64.s32 	%rd5, %r1;
	shl.b32 	%r74, %r4, 3;
	cvt.s64.s32 	%rd76, %r74;
	shr.u64 	%rd6, %rd76, 3;
	mov.u32 	%r6, %ntid.x;
	mov.u32 	%r7, %ntid.y;
	mul.lo.s32 	%r75, %r6, %r7;
	mov.u32 	%r8, %ntid.z;
	mul.lo.s32 	%r9, %r75, %r8;
	mov.u32 	%r76, %tid.x;
	mov.u32 	%r77, %tid.y;
	mov.u32 	%r78, %tid.z;
	mad.lo.s32 	%r79, %r78, %r7, %r77;
	mad.lo.s32 	%r80, %r79, %r6, %r76;
	cvt.u64.u32 	%rd146, %r80;
	setp.le.u64 	%p4, %rd6, %rd146;
	@%p4 bra 	$L__BB4_15;
	cvt.u32.u64 	%r81, %rd146;
	cvt.u64.u32 	%rd8, %r9;
	add.s32 	%r82, %r81, %r9;
	cvt.u64.u32 	%rd77, %r82;
	max.u64 	%rd78, %rd6, %rd77;
	setp.gt.u64 	%p5, %rd6, %rd77;
	selp.u64 	%rd9, 1, 0, %p5;
	add.s64 	%rd79, %rd9, %rd77;
	sub.s64 	%rd10, %rd78, %rd79;
	and.b64  	%rd80, %rd10, -4294967296;
	setp.ne.s64 	%p6, %rd80, 0;
	@%p6 bra 	$L__BB4_8;
	cvt.u32.u64 	%r83, %rd8;
	cvt.u32.u64 	%r84, %rd10;
	div.u32 	%r85, %r84, %r83;
	cvt.u64.u32 	%rd135, %r85;
	bra.uni 	$L__BB4_9;
$L__BB4_8:
	div.u64 	%rd135, %rd10, %rd8;
$L__BB4_9:
	add.s64 	%rd14, %rd135, %rd9;
	and.b64  	%rd81, %rd14, 3;
	setp.eq.s64 	%p7, %rd81, 3;
	mov.u64 	%rd139, %rd146;
	@%p7 bra 	$L__BB4_12;
	shl.b64 	%rd82, %rd4, 3;
	shl.b64 	%rd83, %rd146, 3;
	add.s64 	%rd84, %rd82, %rd83;
	add.s64 	%rd85, %rd84, %rd5;
	add.s64 	%rd137, %rd66, %rd85;
	shl.b64 	%rd16, %rd8, 3;
	mov.u32 	%r87, _ZN3cub18CUB_300001_SM_10006detail9transform4smemE;
	add.s32 	%r88, %r1, %r87;
	shl.b32 	%r89, %r81, 3;
	add.s32 	%r163, %r88, %r89;
	mul.lo.s32 	%r90, %r8, %r7;
	mul.lo.s32 	%r91, %r90, %r6;
	shl.b32 	%r11, %r91, 3;
	add.s64 	%rd86, %rd14, 1;
	and.b64  	%rd87, %rd86, 3;
	neg.s64 	%rd136, %rd87;
	mov.u64 	%rd139, %rd146;
$L__BB4_11:
	.pragma "nounroll";
	// begin inline asm
	cp.async.ca.shared.global [%r163], [%rd137], 8, 8;
	// end inline asm
	add.s64 	%rd139, %rd139, %rd8;
	add.s64 	%rd137, %rd137, %rd16;
	add.s32 	%r163, %r163, %r11;
	add.s64 	%rd136, %rd136, 1;
	setp.ne.s64 	%p8, %rd136, 0;
	@%p8 bra 	$L__BB4_11;
$L__BB4_12:
	setp.lt.u64 	%p9, %rd14, 3;
	@%p9 bra 	$L__BB4_15;
	shl.b64 	%rd25, %rd8, 2;
	shl.b64 	%rd89, %rd4, 3;
	shl.b64 	%rd90, %rd139, 3;
	add.s64 	%rd26, %rd89, %rd90;
	shl.b64 	%rd91, %rd8, 3;
	add.s64 	%rd27, %rd26, %rd91;
	shl.b64 	%rd92, %rd8, 4;
	add.s64 	%rd28, %rd26, %rd92;
	add.s64 	%rd93, %rd139, %rd4;
	shl.b64 	%rd94, %rd93, 3;
	mad.lo.s64 	%rd29, %rd8, 24, %rd94;
	mov.u32 	%r93, _ZN3cub18CUB_300001_SM_10006detail9transform4smemE;
	add.s32 	%r94, %r1, %r93;
	mul.lo.s32 	%r95, %r8, %r7;
	mul.lo.s32 	%r96, %r95, %r6;
	shl.b32 	%r97, %r96, 3;
	cvt.u32.u64 	%r98, %rd139;
	shl.b32 	%r99, %r98, 3;
	add.s32 	%r164, %r94, %r99;
	add.s32 	%r167, %r164, %r97;
	shl.b32 	%r15, %r96, 5;
	shl.b32 	%r100, %r96, 4;
	add.s32 	%r166, %r164, %r100;
	mad.lo.s32 	%r165, %r96, 24, %r164;
	cvt.s64.s32 	%rd95, %r1;
	add.s64 	%rd140, %rd66, %rd95;
$L__BB4_14:
	add.s64 	%rd96, %rd140, %rd26;
	// begin inline asm
	cp.async.ca.shared.global [%r164], [%rd96], 8, 8;
	// end inline asm
	add.s64 	%rd97, %rd140, %rd27;
	// begin inline asm
	cp.async.ca.shared.global [%r167], [%rd97], 8, 8;
	// end inline asm
	add.s64 	%rd98, %rd140, %rd28;
	// begin inline asm
	cp.async.ca.shared.global [%r166], [%rd98], 8, 8;
	// end inline asm
	add.s64 	%rd99, %rd140, %rd29;
	// begin inline asm
	cp.async.ca.shared.global [%r165], [%rd99], 8, 8;
	// end inline asm
	add.s64 	%rd139, %rd139, %rd25;
	mul.wide.u32 	%rd100, %r9, 32;
	add.s64 	%rd140, %rd140, %rd100;
	add.s32 	%r167, %r167, %r15;
	add.s32 	%r166, %r166, %r15;
	add.s32 	%r165, %r165, %r15;
	add.s32 	%r164, %r164, %r15;
	setp.lt.u64 	%p10, %rd139, %rd6;
	@%p10 bra 	$L__BB4_14;
$L__BB4_15:
	setp.le.u64 	%p11, %rd6, %rd146;
	// begin inline asm
	cp.async.commit_group;
	// end inline asm
	cvt.s64.s32 	%rd35, %r2;
	@%p11 bra 	$L__BB4_25;
	cvt.u32.u64 	%r105, %rd146;
	cvt.u64.u32 	%rd36, %r9;
	add.s32 	%r106, %r105, %r9;
	cvt.u64.u32 	%rd101, %r106;
	max.u64 	%rd102, %rd6, %rd101;
	setp.gt.u64 	%p12, %rd6, %rd101;
	selp.u64 	%rd37, 1, 0, %p12;
	add.s64 	%rd103, %rd37, %rd101;
	sub.s64 	%rd38, %rd102, %rd103;
	and.b64  	%rd104, %rd38, -4294967296;
	setp.ne.s64 	%p13, %rd104, 0;
	@%p13 bra 	$L__BB4_18;
	cvt.u32.u64 	%r107, %rd36;
	cvt.u32.u64 	%r108, %rd38;
	div.u32 	%r109, %r108, %r107;
	cvt.u64.u32 	%rd142, %r109;
	bra.uni 	$L__BB4_19;
$L__BB4_18:
	div.u64 	%rd142, %rd38, %rd36;
$L__BB4_19:
	add.s64 	%rd42, %rd142, %rd37;
	and.b64  	%rd105, %rd42, 3;
	setp.eq.s64 	%p14, %rd105, 3;
	@%p14 bra 	$L__BB4_22;
	shl.b64 	%rd106, %rd4, 3;
	shl.b64 	%rd107, %rd146, 3;
	add.s64 	%rd108, %rd106, %rd107;
	add.s64 	%rd109, %rd108, %rd35;
	add.s64 	%rd144, %rd68, %rd109;
	shl.b64 	%rd44, %rd36, 3;
	mov.u32 	%r111, _ZN3cub18CUB_300001_SM_10006detail9transform4smemE;
	add.s32 	%r112, %r2, %r111;
	add.s32 	%r113, %r112, %r5;
	shl.b32 	%r114, %r105, 3;
	add.s32 	%r168, %r113, %r114;
	mul.lo.s32 	%r115, %r8, %r7;
	mul.lo.s32 	%r116, %r115, %r6;
	shl.b32 	%r28, %r116, 3;
	add.s64 	%rd110, %rd42, 1;
	and.b64  	%rd111, %rd110, 3;
	neg.s64 	%rd143, %rd111;
$L__BB4_21:
	.pragma "nounroll";
	add.s32 	%r117, %r168, 128;
	// begin inline asm
	cp.async.ca.shared.global [%r117], [%rd144], 8, 8;
	// end inline asm
	add.s64 	%rd146, %rd146, %rd36;
	add.s64 	%rd144, %rd144, %rd44;
	add.s32 	%r168, %r168, %r28;
	add.s64 	%rd143, %rd143, 1;
	setp.ne.s64 	%p15, %rd143, 0;
	@%p15 bra 	$L__BB4_21;
$L__BB4_22:
	setp.lt.u64 	%p16, %rd42, 3;
	@%p16 bra 	$L__BB4_25;
	shl.b64 	%rd53, %rd36, 2;
	shl.b64 	%rd113, %rd4, 3;
	shl.b64 	%rd114, %rd146, 3;
	add.s64 	%rd54, %rd113, %rd114;
	shl.b64 	%rd115, %rd36, 3;
	add.s64 	%rd55, %rd54, %rd115;
	shl.b64 	%rd56, %rd36, 5;
	shl.b64 	%rd116, %rd36, 4;
	add.s64 	%rd57, %rd54, %rd116;
	add.s64 	%rd117, %rd146, %rd4;
	shl.b64 	%rd118, %rd117, 3;
	mad.lo.s64 	%rd58, %rd36, 24, %rd118;
	mov.u32 	%r118, _ZN3cub18CUB_300001_SM_10006detail9transform4smemE;
	add.s32 	%r119, %r2, %r118;
	mul.lo.s32 	%r120, %r8, %r7;
	mul.lo.s32 	%r121, %r120, %r6;
	shl.b32 	%r122, %r121, 3;
	cvt.u32.u64 	%r123, %rd146;
	shl.b32 	%r124, %r123, 3;
	add.s32 	%r125, %r119, %r5;
	add.s32 	%r169, %r125, %r124;
	add.s32 	%r172, %r169, %r122;
	shl.b32 	%r32, %r121, 5;
	shl.b32 	%r126, %r121, 4;
	add.s32 	%r171, %r169, %r126;
	mad.lo.s32 	%r170, %r121, 24, %r169;
	add.s64 	%rd147, %rd68, %rd35;
$L__BB4_24:
	add.s64 	%rd119, %rd147, %rd54;
	add.s32 	%r127, %r169, 128;
	// begin inline asm
	cp.async.ca.shared.global [%r127], [%rd119], 8, 8;
	// end inline asm
	add.s64 	%rd120, %rd147, %rd55;
	add.s32 	%r128, %r172, 128;
	// begin inline asm
	cp.async.ca.shared.global [%r128], [%rd120], 8, 8;
	// end inline asm
	add.s64 	%rd121, %rd147, %rd57;
	add.s32 	%r129, %r171, 128;
	// begin inline asm
	cp.async.ca.shared.global [%r129], [%rd121], 8, 8;
	// end inline asm
	add.s64 	%rd122, %rd147, %rd58;
	add.s32 	%r130, %r170, 128;
	// begin inline asm
	cp.async.ca.shared.global [%r130], [%rd122], 8, 8;
	// end inline asm
	add.s64 	%rd146, %rd146, %rd53;
	add.s64 	%rd147, %rd147, %rd56;
	add.s32 	%r172, %r172, %r32;
	add.s32 	%r171, %r171, %r32;
	add.s32 	%r170, %r170, %r32;
	add.s32 	%r169, %r169, %r32;
	setp.lt.u64 	%p17, %rd146, %rd6;
	@%p17 bra 	$L__BB4_24;
$L__BB4_25:
	// begin inline asm
	cp.async.commit_group;
	// end inline asm
	// begin inline asm
	cp.async.wait_group 0;
	// end inline asm
	barrier.sync 	0;
$L__BB4_26:
	setp.eq.s32 	%p22, %r3, %r4;
	@%p22 bra 	$L__BB4_32;
	setp.lt.s32 	%p23, %r68, 1;
	@%p23 bra 	$L__BB4_35;
	mov.u32 	%r177, %tid.x;
	neg.s32 	%r180, %r68;
	add.s32 	%r151, %r2, %r5;
	shl.b32 	%r152, %r177, 3;
	add.s32 	%r153, %r151, %r152;
	mov.u32 	%r154, _ZN3cub18CUB_300001_SM_10006detail9transform4smemE;
	add.s32 	%r155, %r153, %r154;
	add.s32 	%r179, %r155, 128;
	add.s32 	%r156, %r1, %r152;
	add.s32 	%r178, %r154, %r156;
	shl.b64 	%rd129, %rd4, 3;
	add.s64 	%rd64, %rd1, %rd129;
$L__BB4_29:
	.pragma "nounroll";
	setp.ge.s32 	%p24, %r177, %r4;
	@%p24 bra 	$L__BB4_31;
	ld.shared.f64 	%fd1, [%r178];
	ld.shared.f64 	%fd2, [%r179];
	sub.f64 	%fd3, %fd1, %fd2;
	mul.wide.s32 	%rd130, %r177, 8;
	add.s64 	%rd131, %rd64, %rd130;
	st.global.f64 	[%rd131], %fd3;
$L__BB4_31:
	add.s32 	%r180, %r180, 1;
	setp.ne.s32 	%p25, %r180, 0;
	add.s32 	%r179, %r179, 1024;
	add.s32 	%r178, %r178, 1024;
	add.s32 	%r177, %r177, 128;
	@%p25 bra 	$L__BB4_29;
	bra.uni 	$L__BB4_35;
$L__BB4_32:
	setp.lt.s32 	%p26, %r68, 1;
	@%p26 bra 	$L__BB4_35;
	mov.u32 	%r173, %tid.x;
	neg.s32 	%r176, %r68;
	add.s32 	%r157, %r2, %r5;
	shl.b32 	%r158, %r173, 3;
	add.s32 	%r159, %r157, %r158;
	mov.u32 	%r160, _ZN3cub18CUB_300001_SM_10006detail9transform4smemE;
	add.s32 	%r161, %r159, %r160;
	add.s32 	%r175, %r161, 128;
	add.s32 	%r162, %r1, %r158;
	add.s32 	%r174, %r160, %r162;
	shl.b64 	%rd132, %rd4, 3;
	add.s64 	%rd65, %rd1, %rd132;
$L__BB4_34:
	.pragma "nounroll";
	mul.wide.s32 	%rd133, %r173, 8;
	add.s64 	%rd134, %rd65, %rd133;
	ld.shared.f64 	%fd4, [%r174];
	ld.shared.f64 	%fd5, [%r175];
	sub.f64 	%fd6, %fd4, %fd5;
	st.global.f64 	[%rd134], %fd6;
	add.s32 	%r176, %r176, 1;
	setp.eq.s32 	%p27, %r176, 0;
	add.s32 	%r175, %r175, 1024;
	add.s32 	%r174, %r174, 1024;
	add.s32 	%r173, %r173, 128;
	@%p27 bra 	$L__BB4_35;
	bra.uni 	$L__BB4_34;
$L__BB4_35:
	ret;

}
	// .globl	_ZN3cub18CUB_300001_SM_10006detail6reduce28DeviceReduceSingleTileKernelINS2_10policy_hubIljN4cuda3std3__44plusIlEEE10Policy1000EN6thrust24THRUST_300001_SM_1000_NS18transform_iteratorI14maior_que_zeroNSD_6detail15normal_iteratorINSD_10device_ptrIdEEEEllEEPljS9_llNS7_10__identityEEEvT0_T1_T2_T3_T4_T6_
.visible .entry _ZN3cub18CUB_300001_SM_10006detail6reduce28DeviceReduceSingleTileKernelINS2_10policy_hubIljN4cuda3std3__44plusIlEEE10Policy1000EN6thrust24THRUST_300001_SM_1000_NS18transform_iteratorI14maior_que_zeroNSD_6detail15normal_iteratorINSD_10device_ptrIdEEEEllEEPljS9_llNS7_10__identityEEEvT0_T1_T2_T3_T4_T6_(
	.param .align 8 .b8 _ZN3cub18CUB_300001_SM_10006detail6reduce28DeviceReduceSingleTileKernelINS2_10policy_hubIljN4cuda3std3__44plusIlEEE10Policy1000EN6thrust24THRUST_300001_SM_1000_NS18transform_iteratorI14maior_que_zeroNSD_6detail15normal_iteratorINSD_10device_ptrIdEEEEllEEPljS9_llNS7_10__identityEEEvT0_T1_T2_T3_T4_T6__param_0[16],
	.param .u64 .ptr .align 1 _ZN3cub18CUB_300001_SM_10006detail6reduce28DeviceReduceSingleTileKernelINS2_10policy_hubIljN4cuda3std3__44plusIlEEE10Policy1000EN6thrust24THRUST_300001_SM_1000_NS18transform_iteratorI14maior_que_zeroNSD_6detail15normal_iteratorINSD_10device_ptrIdEEEEllEEPljS9_llNS7_10__identityEEEvT0_T1_T2_T3_T4_T6__param_1,
	.param .u32 _ZN3cub18CUB_300001_SM_10006detail6reduce28DeviceReduceSingleTileKernelINS2_10policy_hubIljN4cuda3std3__44plusIlEEE10Policy1000EN6thrust24THRUST_300001_SM_1000_NS18transform_iteratorI14maior_que_zeroNSD_6detail15normal_iteratorINSD_10device_ptrIdEEEEllEEPljS9_llNS7_10__identityEEEvT0_T1_T2_T3_T4_T6__param_2,
	.param .align 1 .b8 _ZN3cub18CUB_300001_SM_10006detail6reduce28DeviceReduceSingleTileKernelINS2_10policy_hubIljN4cuda3std3__44plusIlEEE10Policy1000EN6thrust24THRUST_300001_SM_1000_NS18transform_iteratorI14maior_que_zeroNSD_6detail15normal_iteratorINSD_10device_ptrIdEEEEllEEPljS9_llNS7_10__identityEEEvT0_T1_T2_T3_T4_T6__param_3[1],
	.param .u64 _ZN3cub18CUB_300001_SM_10006detail6reduce28DeviceReduceSingleTileKernelINS2_10policy_hubIljN4cuda3std3__44plusIlEEE10Policy1000EN6thrust24THRUST_300001_SM_1000_NS18transform_iteratorI14maior_que_zeroNSD_6detail15normal_iteratorINSD_10device_ptrIdEEEEllEEPljS9_llNS7_10__identityEEEvT0_T1_T2_T3_T4_T6__param_4,
	.param .align 1 .b8 _ZN3cub18CUB_300001_SM_10006detail6reduce28DeviceReduceSingleTileKernelINS2_10policy_hubIljN4cuda3std3__44plusIlEEE10Policy1000EN6thrust24THRUST_300001_SM_1000_NS18transform_iteratorI14maior_que_zeroNSD_6detail15normal_iteratorINSD_10device_ptrIdEEEEllEEPljS9_llNS7_10__identityEEEvT0_T1_T2_T3_T4_T6__param_5[1]
)
.maxntid 512
.minnctapersm 1
{
	.reg .pred 	%p<140>;
	.reg .b16 	%rs<9>;
	.reg .b32 	%r<295>;
	.reg .b64 	%rd<431>;
	.reg .b64 	%fd<74>;
	// demoted variable
	.shared .align 8 .b8 _ZZN3cub18CUB_300001_SM_10006detail6reduce28DeviceReduceSingleTileKernelINS2_10policy_hubIljN4cuda3std3__44plusIlEEE10Policy1000EN6thrust24THRUST_300001_SM_1000_NS18transform_iteratorI14maior_que_zeroNSD_6detail15normal_iteratorINSD_10device_ptrIdEEEEllEEPljS9_llNS7_10__identityEEEvT0_T1_T2_T3_T4_T6_E12temp_storage[152];
	ld.param.u64 	%rd49, [_ZN3cub18CUB_300001_SM_10006detail6reduce28DeviceReduceSingleTileKernelINS2_10policy_hubIljN4cuda3std3__44plusIlEEE10Policy1000EN6thrust24THRUST_300001_SM_1000_NS18transform_iteratorI14maior_que_zeroNSD_6detail15normal_iteratorINSD_10device_ptrIdEEEEllEEPljS9_llNS7_10__identityEEEvT0_T1_T2_T3_T4_T6__param_0];
	ld.param.u64 	%rd51, [_ZN3cub18CUB_300001_SM_10006detail6reduce28DeviceReduceSingleTileKernelINS2_10policy_hubIljN4cuda3std3__44plusIlEEE10Policy1000EN6thrust24THRUST_300001_SM_1000_NS18transform_iteratorI14maior_que_zeroNSD_6detail15normal_iteratorINSD_10device_ptrIdEEEEllEEPljS9_llNS7_10__identityEEEvT0_T1_T2_T3_T4_T6__param_1];
	ld.param.u32 	%r51, [_ZN3cub18CUB_300001_SM_10006detail6reduce28DeviceReduceSingleTileKernelINS2_10policy_hubIljN4cuda3std3__44plusIlEEE10Policy1000EN6thrust24THRUST_300001_SM_1000_NS18transform_iteratorI14maior_que_zeroNSD_6detail15normal_iteratorINSD_10device_ptrIdEEEEllEEPljS9_llNS7_10__identityEEEvT0_T1_T2_T3_T4_T6__param_2];
	ld.param.u64 	%rd50, [_ZN3cub18CUB_300001_SM_10006detail6reduce28DeviceReduceSingleTileKernelINS2_10policy_hubIljN4cuda3std3__44plusIlEEE10Policy1000EN6thrust24THRUST_300001_SM_1000_NS18transform_iteratorI14maior_que_zeroNSD_6detail15normal_iteratorINSD_10device_ptrIdEEEEllEEPljS9_llNS7_10__identityEEEvT0_T1_T2_T3_T4_T6__param_4];
	cvta.to.global.u64 	%rd1, %rd51;
	setp.ne.s32 	%p1, %r51, 0;
	@%p1 bra 	$L__BB5_3;
	mov.u32 	%r277, %tid.x;
	setp.ne.s32 	%p139, %r277, 0;
	@%p139 bra 	$L__BB5_52;
	st.global.u64 	[%rd1], %rd50;
	bra.uni 	$L__BB5_52;
$L__BB5_3:
	cvta.to.global.u64 	%rd2, %rd49;
	setp.gt.u32 	%p2, %r51, 3583;
	@%p2 bra 	$L__BB5_28;
	mov.u32 	%r1, %tid.x;
	setp.ge.u32 	%p67, %r1, %r51;
	mov.b64 	%rd418, 0;
	mov.u32 	%r281, %r1;
	@%p67 bra 	$L__BB5_6;
	mul.wide.u32 	%rd239, %r1, 8;
	add.s64 	%rd240, %rd2, %rd239;
	ld.global.f64 	%fd44, [%rd240];
	setp.gt.f64 	%p68, %fd44, 0d0000000000000000;
	selp.u64 	%rd418, 1, 0, %p68;
	add.s32 	%r281, %r1, 512;
$L__BB5_6:
	setp.ge.u32 	%p69, %r281, %r51;
	@%p69 bra 	$L__BB5_19;
	not.b32 	%r154, %r281;
	add.s32 	%r155, %r51, %r154;
	shr.u32 	%r156, %r155, 9;
	add.s32 	%r4, %r156, 1;
	and.b32  	%r5, %r4, 15;
	setp.lt.u32 	%p70, %r155, 7680;
	@%p70 bra 	$L__BB5_10;
	and.b32  	%r157, %r4, 16777200;
	neg.s32 	%r279, %r157;
	mul.wide.u32 	%rd242, %r281, 8;
	add.s64 	%rd243, %rd242, %rd2;
	add.s64 	%rd408, %rd243, 32768;
$L__BB5_9:
	.pragma "nounroll";
	ld.global.f64 	%fd45, [%rd408+-32768];
	setp.gt.f64 	%p71, %fd45, 0d0000000000000000;
	selp.u64 	%rd244, 1, 0, %p71;
	add.s64 	%rd245, %rd418, %rd244;
	ld.global.f64 	%fd46, [%rd408+-28672];
	setp.gt.f64 	%p72, %fd46, 0d0000000000000000;
	selp.u64 	%rd246, 1, 0, %p72;
	add.s64 	%rd247, %rd245, %rd246;
	ld.global.f64 	%fd47, [%rd408+-24576];
	setp.gt.f64 	%p73, %fd47, 0d0000000000000000;
	selp.u64 	%rd248, 1, 0, %p73;
	add.s64 	%rd249, %rd247, %rd248;
	ld.global.f64 	%fd48, [%rd408+-20480];
	setp.gt.f64 	%p74, %fd48, 0d0000000000000000;
	selp.u64 	%rd250, 1, 0, %p74;
	add.s64 	%rd251, %rd249, %rd250;
	ld.global.f64 	%fd49, [%rd408+-16384];
	setp.gt.f64 	%p75, %fd49, 0d0000000000000000;
	selp.u64 	%rd252, 1, 0, %p75;
	add.s64 	%rd253, %rd251, %rd252;
	ld.global.f64 	%fd50, [%rd408+-12288];
	setp.gt.f64 	%p76, %fd50, 0d0000000000000000;
	selp.u64 	%rd254, 1, 0, %p76;
	add.s64 	%rd255, %rd253, %rd254;
	ld.global.f64 	%fd51, [%rd408+-8192];
	setp.gt.f64 	%p77, %fd51, 0d0000000000000000;
	selp.u64 	%rd256, 1, 0, %p77;
	add.s64 	%rd257, %rd255, %rd256;
	ld.global.f64 	%fd52, [%rd408+-4096];
	setp.gt.f64 	%p78, %fd52, 0d0000000000000000;
	selp.u64 	%rd258, 1, 0, %p78;
	add.s64 	%rd259, %rd257, %rd258;
	ld.global.f64 	%fd53, [%rd408];
	setp.gt.f64 	%p79, %fd53, 0d0000000000000000;
	selp.u64 	%rd260, 1, 0, %p79;
	add.s64 	%rd261, %rd259, %rd260;
	ld.global.f64 	%fd54, [%rd408+4096];
	setp.gt.f64 	%p80, %fd54, 0d0000000000000000;
	selp.u64 	%rd262, 1, 0, %p80;
	add.s64 	%rd263, %rd261, %rd262;
	ld.global.f64 	%fd55, [%rd408+8192];
	setp.gt.f64 	%p81, %fd55, 0d0000000000000000;
	selp.u64 	%rd264, 1, 0, %p81;
	add.s64 	%rd265, %rd263, %rd264;
	ld.global.f64 	%fd56, [%rd408+12288];
	setp.gt.f64 	%p82, %fd56, 0d0000000000000000;
	selp.u64 	%rd266, 1, 0, %p82;
	add.s64 	%rd267, %rd265, %rd266;
	ld.global.f64 	%fd57, [%rd408+16384];
	setp.gt.f64 	%p83, %fd57, 0d0000000000000000;
	selp.u64 	%rd268, 1, 0, %p83;
	add.s64 	%rd269, %rd267, %rd268;
	ld.global.f64 	%fd58, [%rd408+20480];
	setp.gt.f64 	%p84, %fd58, 0d0000000000000000;
	selp.u64 	%rd270, 1, 0, %p84;
	add.s64 	%rd271, %rd269, %rd270;
	ld.global.f64 	%fd59, [%rd408+24576];
	setp.gt.f64 	%p85, %fd59, 0d0000000000000000;
	selp.u64 	%rd272, 1, 0, %p85;
	add.s64 	%rd273, %rd271, %rd272;
	ld.global.f64 	%fd60, [%rd408+28672];
	setp.gt.f64 	%p86, %fd60, 0d0000000000000000;
	selp.u64 	%rd274, 1, 0, %p86;
	add.s64 	%rd418, %rd273, %rd274;
	add.s32 	%r281, %r281, 8192;
	add.s32 	%r279, %r279, 16;
	add.s64 	%rd408, %rd408, 65536;
	setp.ne.s32 	%p87, %r279, 0;
	@%p87 bra 	$L__BB5_9;
$L__BB5_10:
	setp.eq.s32 	%p88, %r5, 0;
	@%p88 bra 	$L__BB5_19;
	and.b32  	%r12, %r4, 7;
	setp.lt.u32 	%p89, %r5, 8;
	@%p89 bra 	$L__BB5_13;
	mul.wide.u32 	%rd276, %r281, 8;
	add.s64 	%rd277, %rd2, %rd276;
	ld.global.f64 	%fd61, [%rd277];
	setp.gt.f64 	%p90, %fd61, 0d0000000000000000;
	selp.u64 	%rd278, 1, 0, %p90;
	add.s64 	%rd279, %rd418, %rd278;
	ld.global.f64 	%fd62, [%rd277+4096];
	setp.gt.f64 	%p91, %fd62, 0d0000000000000000;
	selp.u64 	%rd280, 1, 0, %p91;
	add.s64 	%rd281, %rd279, %rd280;
	ld.global.f64 	%fd63, [%rd277+8192];
	setp.gt.f64 	%p92, %fd63, 0d0000000000000000;
	selp.u64 	%rd282, 1, 0, %p92;
	add.s64 	%rd283, %rd281, %rd282;
	ld.global.f64 	%fd64, [%rd277+12288];
	setp.gt.f64 	%p93, %fd64, 0d0000000000000000;
	selp.u64 	%rd284, 1, 0, %p93;
	add.s64 	%rd285, %rd283, %rd284;
	ld.global.f64 	%fd65, [%rd277+16384];
	setp.gt.f64 	%p94, %fd65, 0d0000000000000000;
	selp.u64 	%rd286, 1, 0, %p94;
	add.s64 	%rd287, %rd285, %rd286;
	ld.global.f64 	%fd66, [%rd277+20480];
	setp.gt.f64 	%p95, %fd66, 0d0000000000000000;
	selp.u64 	%rd288, 1, 0, %p95;
	add.s64 	%rd289, %rd287, %rd288;
	ld.global.f64 	%fd67, [%rd277+24576];
	setp.gt.f64 	%p96, %fd67, 0d0000000000000000;
	selp.u64 	%rd290, 1, 0, %p96;
	add.s64 	%rd291, %rd289, %rd290;
	ld.global.f64 	%fd68, [%rd277+28672];
	setp.gt.f64 	%p97, %fd68, 0d0000000000000000;
	selp.u64 	%rd292, 1, 0, %p97;
	add.s64 	%rd418, %rd291, %rd292;
	add.s32 	%r281, %r281, 4096;
$L__BB5_13:
	setp.eq.s32 	%p98, %r12, 0;
	@%p98 bra 	$L__BB5_19;
	and.b32  	%r15, %r4, 3;
	setp.lt.u32 	%p99, %r12, 4;
	@%p99 bra 	$L__BB5_16;
	mul.wide.u32 	%rd294, %r281, 8;
	add.s64 	%rd295, %rd2, %rd294;
	ld.global.f64 	%fd69, [%rd295];
	setp.gt.f64 	%p100, %fd69, 0d0000000000000000;
	selp.u64 	%rd296, 1, 0, %p100;
	add.s64 	%rd297, %rd418, %rd296;
	ld.global.f64 	%fd70, [%rd295+4096];
	setp.gt.f64 	%p101, %fd70, 0d0000000000000000;
	selp.u64 	%rd298, 1, 0, %p101;
	add.s64 	%rd299, %rd297, %rd298;
	ld.global.f64 	%fd71, [%rd295+8192];
	setp.gt.f64 	%p102, %fd71, 0d0000000000000000;
	selp.u64 	%rd300, 1, 0, %p102;
	add.s64 	%rd301, %rd299, %rd300;
	ld.global.f64 	%fd72, [%rd295+12288];
	setp.gt.f64 	%p103, %fd72, 0d0000000000000000;
	selp.u64 	%rd302, 1, 0, %p103;
	add.s64 	%rd418, %rd301, %rd302;
	add.s32 	%r281, %r281, 2048;
$L__BB5_16:
	setp.eq.s32 	%p104, %r15, 0;
	@%p104 bra 	$L__BB5_19;
	mul.wide.u32 	%rd303, %r281, 8;
	add.s64 	%rd416, %rd2, %rd303;
	neg.s32 	%r284, %r15;
$L__BB5_18:
	.pragma "nounroll";
	ld.global.f64 	%fd73, [%rd416];
	setp.gt.f64 	%p105, %fd73, 0d0000000000000000;
	selp.u64 	%rd304, 1, 0, %p105;
	add.s64 	%rd418, %rd418, %rd304;
	add.s64 	%rd416, %rd416, 4096;
	add.s32 	%r284, %r284, 1;
	setp.ne.s32 	%p106, %r284, 0;
	@%p106 bra 	$L__BB5_18;
$L__BB5_19:
	setp.lt.u32 	%p107, %r51, 512;
	@%p107 bra 	$L__BB5_24;
	// begin inline asm
	mov.u32 %r221, %laneid;
	// end inline asm
	mov.b64 	{%r223, %r228}, %rd418;
	mov.b32 	%r229, 1;
	mov.b32 	%r270, 31;
	mov.b32 	%r271, -1;
	// begin inline asm
	shfl.sync.down.b32 %r222, %r223, %r229, %r270, %r271;
	// end inline asm
	// begin inline asm
	shfl.sync.down.b32 %r227, %r228, %r229, %r270, %r271;
	// end inline asm
	mov.b64 	%rd363, {%r222, %r227};
	setp.gt.s32 	%p131, %r221, 30;
	selp.b64 	%rd364, 0, %rd363, %p131;
	add.s64 	%rd365, %rd364, %rd418;
	mov.b64 	{%r233, %r238}, %rd365;
	mov.b32 	%r239, 2;
	// begin inline asm
	shfl.sync.down.b32 %r232, %r233, %r239, %r270, %r271;
	// end inline asm
	// begin inline asm
	shfl.sync.down.b32 %r237, %r238, %r239, %r270, %r271;
	// end inline asm
	mov.b64 	%rd366, {%r232, %r237};
	setp.gt.s32 	%p132, %r221, 29;
	selp.b64 	%rd367, 0, %rd366, %p132;
	add.s64 	%rd368, %rd367, %rd365;
	mov.b64 	{%r243, %r248}, %rd368;
	mov.b32 	%r249, 4;
	// begin inline asm
	shfl.sync.down.b32 %r242, %r243, %r249, %r270, %r271;
	// end inline asm
	// begin inline asm
	shfl.sync.down.b32 %r247, %r248, %r249, %r270, %r271;
	// end inline asm
	mov.b64 	%rd369, {%r242, %r247};
	setp.gt.s32 	%p133, %r221, 27;
	selp.b64 	%rd370, 0, %rd369, %p133;
	add.s64 	%rd371, %rd370, %rd368;
	mov.b64 	{%r253, %r258}, %rd371;
	mov.b32 	%r259, 8;
	// begin inline asm
	shfl.sync.down.b32 %r252, %r253, %r259, %r270, %r271;
	// end inline asm
	// begin inline asm
	shfl.sync.down.b32 %r257, %r258, %r259, %r270, %r271;
	// end inline asm
	mov.b64 	%rd372, {%r252, %r257};
	setp.gt.s32 	%p134, %r221, 23;
	selp.b64 	%rd373, 0, %rd372, %p134;
	add.s64 	%rd374, %rd373, %rd371;
	mov.b64 	{%r263, %r268}, %rd374;
	mov.b32 	%r269, 16;
	// begin inline asm
	shfl.sync.down.b32 %r262, %r263, %r269, %r270, %r271;
	// end inline asm
	// begin inline asm
	shfl.sync.down.b32 %r267, %r268, %r269, %r270, %r271;
	// end inline asm
	mov.b64 	%rd375, {%r262, %r267};
	setp.gt.s32 	%p135, %r221, 15;
	selp.b64 	%rd376, 0, %rd375, %p135;
	add.s64 	%rd430, %rd376, %rd374;
	setp.ne.s32 	%p136, %r221, 0;
	@%p136 bra 	$L__BB5_22;
	shr.u32 	%r272, %r1, 2;
	and.b32  	%r273, %r272, 248;
	mov.u32 	%r274, _ZZN3cub18CUB_300001_SM_10006detail6reduce28DeviceReduceSingleTileKernelINS2_10policy_hubIljN4cuda3std3__44plusIlEEE10Policy1000EN6thrust24THRUST_300001_SM_1000_NS18transform_iteratorI14maior_que_zeroNSD_6detail15normal_iteratorINSD_10device_ptrIdEEEEllEEPljS9_llNS7_10__identityEEEvT0_T1_T2_T3_T4_T6_E12temp_storage;
	add.s32 	%r275, %r274, %r273;
	st.shared.u64 	[%r275+16], %rd430;
$L__BB5_22:
	bar.sync 	0;
	setp.ne.s32 	%p137, %r1, 0;
	@%p137 bra 	$L__BB5_50;
	ld.shared.u64 	%rd377, [_ZZN3cub18CUB_300001_SM_10006detail6reduce28DeviceReduceSingleTileKernelINS2_10policy_hubIljN4cuda3std3__44plusIlEEE10Policy1000EN6thrust24THRUST_300001_SM_1000_NS18transform_iteratorI14maior_que_zeroNSD_6detail15normal_iteratorINSD_10device_ptrIdEEEEllEEPljS9_llNS7_10__identityEEEvT0_T1_T2_T3_T4_T6_E12temp_storage+24];
	add.s64 	%rd378, %rd377, %rd430;
	ld.shared.u64 	%rd379, [_ZZN3cub18CUB_300001_SM_10006detail6reduce28DeviceReduceSingleTileKernelINS2_10policy_hubIljN4cuda3std3__44plusIlEEE10Policy1000EN6thrust24THRUST_300001_SM_1000_NS18transform_iteratorI14maior_que_zeroNSD_6detail15normal_iteratorINSD_10device_ptrIdEEEEllEEPljS9_llNS7_10__identityEEEvT0_T1_T2_T3_T4_T6_E12temp_storage+32];
	add.s64 	%rd380, %rd378, %rd379;
	ld.shared.u64 	%rd381, [_ZZN3cub18CUB_300001_SM_10006detail6reduce28DeviceReduceSingleTileKernelINS2_10policy_hubIljN4cuda3std3__44plusIlEEE10Policy1000EN6thrust24THRUST_300001_SM_1000_NS18transform_iteratorI14maior_que_zeroNSD_6detail15normal_iteratorINSD_10device_ptrIdEEEEllEEPljS9_llNS7_10__identityEEEvT0_T1_T2_T3_T4_T6_E12temp_storage+40];
	add.s64 	%rd382, %rd380, %rd381;
	ld.shared.u64 	%rd383, [_ZZN3cub18CUB_300001_SM_10006detail6reduce28DeviceReduceSingleTileKernelINS2_10policy_hubIljN4cuda3std3__44plusIlEEE10Policy1000EN6thrust24THRUST_300001_SM_1000_NS18transform_iteratorI14maior_que_zeroNSD_6detail15normal_iteratorINSD_10device_ptrIdEEEEllEEPljS9_llNS7_10__identityEEEvT0_T1_T2_T3_T4_T6_E12temp_storage+48];
	add.s64 	%rd384, %rd382, %rd383;
	ld.shared.u64 	%rd385, [_ZZN3cub18CUB_300001_SM_10006detail6reduce28DeviceReduceSingleTileKernelINS2_10policy_hubIljN4cuda3std3__44plusIlEEE10Policy1000EN6thrust24THRUST_300001_SM_1000_NS18transform_iteratorI14maior_que_zeroNSD_6detail15normal_iteratorINSD_10device_ptrIdEEEEllEEPljS9_llNS7_10__identityEEEvT0_T1_T2_T3_T4_T6_E12temp_storage+56];
	add.s64 	%rd386, %rd384, %rd385;
	ld.shared.u64 	%rd387, [_ZZN3cub18CUB_300001_SM_10006detail6reduce28DeviceReduceSingleTileKernelINS2_10policy_hubIljN4cuda3std3__44plusIlEEE10Policy1000EN6thrust24THRUST_300001_SM_1000_NS18transform_iteratorI14maior_que_zeroNSD_6detail15normal_iteratorINSD_10device_ptrIdEEEEllEEPljS9_llNS7_10__identityEEEvT0_T1_T2_T3_T4_T6_E12temp_storage+64];
	add.s64 	%rd388, %rd386, %rd387;
	ld.shared.u64 	%rd389, [_ZZN3cub18CUB_300001_SM_10006detail6reduce28DeviceReduceSingleTileKernelINS2_10policy_hubIljN4cuda3std3__44plusIlEEE10Policy1000EN6thrust24THRUST_300001_SM_1000_NS18transform_iteratorI14maior_que_zeroNSD_6detail15normal_iteratorINSD_10device_ptrIdEEEEllEEPljS9_llNS7_10__identityEEEvT0_T1_T2_T3_T4_T6_E12temp_storage+72];
	add.s64 	%rd390, %rd388, %rd389;
	ld.shared.u64 	%rd391, [_ZZN3cub18CUB_300001_SM_10006detail6reduce28DeviceReduceSingleTileKernelINS2_10policy_hubIljN4cuda3std3__44plusIlEEE10Policy1000EN6thrust24THRUST_300001_SM_1000_NS18transform_iteratorI14maior_que_zeroNSD_6detail15normal_iteratorINSD_10device_ptrIdEEEEllEEPljS9_llNS7_10__identityEEEvT0_T1_T2_T3_T4_T6_E12temp_storage+80];
	add.s64 	%rd392, %rd390, %rd391;
	ld.shared.u64 	%rd393, [_ZZN3cub18CUB_300001_SM_10006detail6reduce28DeviceReduceSingleTileKernelINS2_10policy_hubIljN4cuda3std3__44plusIlEEE10Policy1000EN6thrust24THRUST_300001_SM_1000_NS18transform_iteratorI14maior_que_zeroNSD_6detail15normal_iteratorINSD_10device_ptrIdEEEEllEEPljS9_llNS7_10__identityEEEvT0_T1_T2_T3_T4_T6_E12temp_storage+88];
	add.s64 	%rd394, %rd392, %rd393;
	ld.shared.u64 	%rd395, [_ZZN3cub18CUB_300001_SM_10006detail6reduce28DeviceReduceSingleTileKernelINS2_10policy_hubIljN4cuda3std3__44plusIlEEE10Policy1000EN6thrust24THRUST_300001_SM_1000_NS18transform_iteratorI14maior_que_zeroNSD_6detail15normal_iteratorINSD_10device_ptrIdEEEEllEEPljS9_llNS7_10__identityEEEvT0_T1_T2_T3_T4_T6_E12temp_storage+96];
	add.s64 	%rd396, %rd394, %rd395;
	ld.shared.u64 	%rd397, [_ZZN3cub18CUB_300001_SM_10006detail6reduce28DeviceReduceSingleTileKernelINS2_10policy_hubIljN4cuda3std3__44plusIlEEE10Policy1000EN6thrust24THRUST_300001_SM_1000_NS18transform_iteratorI14maior_que_zeroNSD_6detail15normal_iteratorINSD_10device_ptrIdEEEEllEEPljS9_llNS7_10__identityEEEvT0_T1_T2_T3_T4_T6_E12temp_storage+104];
	add.s64 	%rd398, %rd396, %rd397;
	ld.shared.u64 	%rd399, [_ZZN3cub18CUB_300001_SM_10006detail6reduce28DeviceReduceSingleTileKernelINS2_10policy_hubIljN4cuda3std3__44plusIlEEE10Policy1000EN6thrust24THRUST_300001_SM_1000_NS18transform_iteratorI14maior_que_zeroNSD_6detail15normal_iteratorINSD_10device_ptrIdEEEEllEEPljS9_llNS7_10__identityEEEvT0_T1_T2_T3_T4_T6_E12temp_storage+112];
	add.s64 	%rd400, %rd398, %rd399;
	ld.shared.u64 	%rd401, [_ZZN3cub18CUB_300001_SM_10006detail6reduce28DeviceReduceSingleTileKernelINS2_10policy_hubIljN4cuda3std3__44plusIlEEE10Policy1000EN6thrust24THRUST_300001_SM_1000_NS18transform_iteratorI14maior_que_zeroNSD_6detail15normal_iteratorINSD_10device_ptrIdEEEEllEEPljS9_llNS7_10__identityEEEvT0_T1_T2_T3_T4_T6_E12temp_storage+120];
	add.s64 	%rd402, %rd400, %rd401;
	ld.shared.u64 	%rd403, [_ZZN3cub18CUB_300001_SM_10006detail6reduce28DeviceReduceSingleTileKernelINS2_10policy_hubIljN4cuda3std3__44plusIlEEE10Policy1000EN6thrust24THRUST_300001_SM_1000_NS18transform_iteratorI14maior_que_zeroNSD_6detail15normal_iteratorINSD_10device_ptrIdEEEEllEEPljS9_llNS7_10__identityEEEvT0_T1_T2_T3_T4_T6_E12temp_storage+128];
	add.s64 	%rd404, %rd402, %rd403;
	ld.shared.u64 	%rd405, [_ZZN3cub18CUB_300001_SM_10006detail6reduce28DeviceReduceSingleTileKernelINS2_10policy_hubIljN4cuda3std3__44plusIlEEE10Policy1000EN6thrust24THRUST_300001_SM_1000_NS18transform_iteratorI14maior_que_zeroNSD_6detail15normal_iteratorINSD_10device_ptrIdEEEEllEEPljS9_llNS7_10__identityEEEvT0_T1_T2_T3_T4_T6_E12temp_storage+136];
	add.s64 	%rd430, %rd404, %rd405;
	bra.uni 	$L__BB5_50;
$L__BB5_24:
	// begin inline asm
	mov.u32 %r158, %laneid;
	// end inline asm
	and.b32  	%r209, %r1, 992;
	add.s32 	%r210, %r209, 32;
	setp.gt.u32 	%p108, %r210, %r51;
	not.b32 	%r211, %r209;
	add.s32 	%r212, %r51, %r211;
	selp.b32 	%r207, %r212, 31, %p108;
	mov.b64 	{%r160, %r165}, %rd418;
	mov.b32 	%r166, 1;
	mov.b32 	%r208, -1;
	// begin inline asm
	shfl.sync.down.b32 %r159, %r160, %r166, %r207, %r208;
	// end inline asm
	// begin inline asm
	shfl.sync.down.b32 %r164, %r165, %r166, %r207, %r208;
	// end inline asm
	mov.b64 	%rd305, {%r159, %r164};
	setp.lt.s32 	%p109, %r158, %r207;
	selp.b64 	%rd306, %rd305, 0, %p109;
	add.s64 	%rd307, %rd306, %rd418;
	mov.b64 	{%r170, %r175}, %rd307;
	mov.b32 	%r176, 2;
	// begin inline asm
	shfl.sync.down.b32 %r169, %r170, %r176, %r207, %r208;
	// end inline asm
	// begin inline asm
	shfl.sync.down.b32 %r174, %r175, %r176, %r207, %r208;
	// end inline asm
	mov.b64 	%rd308, {%r169, %r174};
	add.s32 	%r213, %r158, 2;
	setp.gt.s32 	%p110, %r213, %r207;
	selp.b64 	%rd309, 0, %rd308, %p110;
	add.s64 	%rd310, %rd309, %rd307;
	mov.b64 	{%r180, %r185}, %rd310;
	mov.b32 	%r186, 4;
	// begin inline asm
	shfl.sync.down.b32 %r179, %r180, %r186, %r207, %r208;
	// end inline asm
	// begin inline asm
	shfl.sync.down.b32 %r184, %r185, %r186, %r207, %r208;
	// end inline asm
	mov.b64 	%rd311, {%r179, %r184};
	add.s32 	%r214, %r158, 4;
	setp.gt.s32 	%p111, %r214, %r207;
	selp.b64 	%rd312, 0, %rd311, %p111;
	add.s64 	%rd313, %rd312, %rd310;
	mov.b64 	{%r190, %r195}, %rd313;
	mov.b32 	%r196, 8;
	// begin inline asm
	shfl.sync.down.b32 %r189, %r190, %r196, %r207, %r208;
	// end inline asm
	// begin inline asm
	shfl.sync.down.b32 %r194, %r195, %r196, %r207, %r208;
	// end inline asm
	mov.b64 	%rd314, {%r189, %r194};
	add.s32 	%r215, %r158, 8;
	setp.gt.s32 	%p112, %r215, %r207;
	selp.b64 	%rd315, 0, %rd314, %p112;
	add.s64 	%rd316, %rd315, %rd313;
	mov.b64 	{%r200, %r205}, %rd316;
	mov.b32 	%r206, 16;
	// begin inline asm
	shfl.sync.down.b32 %r199, %r200, %r206, %r207, %r208;
	// end inline asm
	// begin inline asm
	shfl.sync.down.b32 %r204, %r205, %r206, %r207, %r208;
	// end inline asm
	mov.b64 	%rd317, {%r199, %r204};
	add.s32 	%r216, %r158, 16;
	setp.gt.s32 	%p113, %r216, %r207;
	selp.b64 	%rd318, 0, %rd317, %p113;
	add.s64 	%rd430, %rd318, %rd316;
	setp.ne.s32 	%p114, %r158, 0;
	@%p114 bra 	$L__BB5_26;
	shr.u32 	%r217, %r1, 2;
	and.b32  	%r218, %r217, 248;
	mov.u32 	%r219, _ZZN3cub18CUB_300001_SM_10006detail6reduce28DeviceReduceSingleTileKernelINS2_10policy_hubIljN4cuda3std3__44plusIlEEE10Policy1000EN6thrust24THRUST_300001_SM_1000_NS18transform_iteratorI14maior_que_zeroNSD_6detail15normal_iteratorINSD_10device_ptrIdEEEEllEEPljS9_llNS7_10__identityEEEvT0_T1_T2_T3_T4_T6_E12temp_storage;
	add.s32 	%r220, %r219, %r218;
	st.shared.u64 	[%r220+16], %rd430;
$L__BB5_26:
	bar.sync 	0;
	setp.ne.s32 	%p115, %r1, 0;
	@%p115 bra 	$L__BB5_50;
	setp.gt.u32 	%p116, %r51, 32;
	ld.shared.u64 	%rd319, [_ZZN3cub18CUB_300001_SM_10006detail6reduce28DeviceReduceSingleTileKernelINS2_10policy_hubIljN4cuda3std3__44plusIlEEE10Policy1000EN6thrust24THRUST_300001_SM_1000_NS18transform_iteratorI14maior_que_zeroNSD_6detail15normal_iteratorINSD_10device_ptrIdEEEEllEEPljS9_llNS7_10__identityEEEvT0_T1_T2_T3_T4_T6_E12temp_storage+24];
	selp.b64 	%rd320, %rd319, 0, %p116;
	add.s64 	%rd321, %rd320, %rd430;
	setp.gt.u32 	%p117, %r51, 64;
	ld.shared.u64 	%rd322, [_ZZN3cub18CUB_300001_SM_10006detail6reduce28DeviceReduceSingleTileKernelINS2_10policy_hubIljN4cuda3std3__44plusIlEEE10Policy1000EN6thrust24THRUST_300001_SM_1000_NS18transform_iteratorI14maior_que_zeroNSD_6detail15normal_iteratorINSD_10device_ptrIdEEEEllEEPljS9_llNS7_10__identityEEEvT0_T1_T2_T3_T4_T6_E12temp_storage+32];
	selp.b64 	%rd323, %rd322, 0, %p117;
	add.s64 	%rd324, %rd321, %rd323;
	setp.gt.u32 	%p118, %r51, 96;
	ld.shared.u64 	%rd325, [_ZZN3cub18CUB_300001_SM_10006detail6reduce28DeviceReduceSingleTileKernelINS2_10policy_hubIljN4cuda3std3__44plusIlEEE10Policy1000EN6thrust24THRUST_300001_SM_1000_NS18transform_iteratorI14maior_que_zeroNSD_6detail15normal_iteratorINSD_10device_ptrIdEEEEllEEPljS9_llNS7_10__identityEEEvT0_T1_T2_T3_T4_T6_E12temp_storage+40];
	selp.b64 	%rd326, %rd325, 0, %p118;
	add.s64 	%rd327, %rd324, %rd326;
	setp.gt.u32 	%p119, %r51, 128;
	ld.shared.u64 	%rd328, [_ZZN3cub18CUB_300001_SM_10006detail6reduce28DeviceReduceSingleTileKernelINS2_10policy_hubIljN4cuda3std3__44plusIlEEE10Policy1000EN6thrust24THRUST_300001_SM_1000_NS18transform_iteratorI14maior_que_zeroNSD_6detail15normal_iteratorINSD_10device_ptrIdEEEEllEEPljS9_llNS7_10__identityEEEvT0_T1_T2_T3_T4_T6_E12temp_storage+48];
	selp.b64 	%rd329, %rd328, 0, %p119;
	add.s64 	%rd330, %rd327, %rd329;
	setp.gt.u32 	%p120, %r51, 160;
	ld.shared.u64 	%rd331, [_ZZN3cub18CUB_300001_SM_10006detail6reduce28DeviceReduceSingleTileKernelINS2_10policy_hubIljN4cuda3std3__44plusIlEEE10Policy1000EN6thrust24THRUST_300001_SM_1000_NS18transform_iteratorI14maior_que_zeroNSD_6detail15normal_iteratorINSD_10device_ptrIdEEEEllEEPljS9_llNS7_10__identityEEEvT0_T1_T2_T3_T4_T6_E12temp_storage+56];
	selp.b64 	%rd332, %rd331, 0, %p120;
	add.s64 	%rd333, %rd330, %rd332;
	setp.gt.u32 	%p121, %r51, 192;
	ld.shared.u64 	%rd334, [_ZZN3cub18CUB_300001_SM_10006detail6reduce28DeviceReduceSingleTileKernelINS2_10policy_hubIljN4cuda3std3__44plusIlEEE10Policy1000EN6thrust24THRUST_300001_SM_1000_NS18transform_iteratorI14maior_que_zeroNSD_6detail15normal_iteratorINSD_10device_ptrIdEEEEllEEPljS9_llNS7_10__identityEEEvT0_T1_T2_T3_T4_T6_E12temp_storage+64];
	selp.b64 	%rd335, %rd334, 0, %p121;
	add.s64 	%rd336, %rd333, %rd335;
	setp.gt.u32 	%p122, %r51, 224;
	ld.shared.u64 	%rd337, [_ZZN3cub18CUB_300001_SM_10006detail6reduce28DeviceReduceSingleTileKernelINS2_10policy_hubIljN4cuda3std3__44plusIlEEE10Policy1000EN6thrust24THRUST_300001_SM_1000_NS18transform_iteratorI14maior_que_zeroNSD_6detail15normal_iteratorINSD_10device_ptrIdEEEEllEEPljS9_llNS7_10__identityEEEvT0_T1_T2_T3_T4_T6_E12temp_storage+72];
	selp.b64 	%rd338, %rd337, 0, %p122;
	add.s64 	%rd339, %rd336, %rd338;
	setp.gt.u32 	%p123, %r51, 256;
	ld.shared.u64 	%rd340, [_ZZN3cub18CUB_300001_SM_10006detail6reduce28DeviceReduceSingleTileKernelINS2_10policy_hubIljN4cuda3std3__44plusIlEEE10Policy1000EN6thrust24THRUST_300001_SM_1000_NS18transform_iteratorI14maior_que_zeroNSD_6detail15normal_iteratorINSD_10device_ptrIdEEEEllEEPljS9_llNS7_10__identityEEEvT0_T1_T2_T3_T4_T6_E12temp_storage+80];
	selp.b64 	%rd341, %rd340, 0, %p123;
	add.s64 	%rd342, %rd339, %rd341;
	setp.gt.u32 	%p124, %r51, 288;
	ld.shared.u64 	%rd343, [_ZZN3cub18CUB_300001_SM_10006detail6reduce28DeviceReduceSingleTileKernelINS2_10policy_hubIljN4cuda3std3__44plusIlEEE10Policy1000EN6thrust24THRUST_300001_SM_1000_NS18transform_iteratorI14maior_que_zeroNSD_6detail15normal_iteratorINSD_10device_ptrIdEEEEllEEPljS9_llNS7_10__identityEEEvT0_T1_T2_T3_T4_T6_E12temp_storage+88];
	selp.b64 	%rd344, %rd343, 0, %p124;
	add.s64 	%rd345, %rd342, %rd344;
	setp.gt.u32 	%p125, %r51, 320;
	ld.shared.u64 	%rd346, [_ZZN3cub18CUB_300001_SM_10006detail6reduce28DeviceReduceSingleTileKernelINS2_10policy_hubIljN4cuda3std3__44plusIlEEE10Policy1000EN6thrust24THRUST_300001_SM_1000_NS18transform_iteratorI14maior_que_zeroNSD_6detail15normal_iteratorINSD_10device_ptrIdEEEEllEEPljS9_llNS7_10__identityEEEvT0_T1_T2_T3_T4_T6_E12temp_storage+96];
	selp.b64 	%rd347, %rd346, 0, %p125;
	add.s64 	%rd348, %rd345, %rd347;
	setp.gt.u32 	%p126, %r51, 352;
	ld.shared.u64 	%rd349, [_ZZN3cub18CUB_300001_SM_10006detail6reduce28DeviceReduceSingleTileKernelINS2_10policy_hubIljN4cuda3std3__44plusIlEEE10Policy1000EN6thrust24THRUST_300001_SM_1000_NS18transform_iteratorI14maior_que_zeroNSD_6detail15normal_iteratorINSD_10device_ptrIdEEEEllEEPljS9_llNS7_10__identityEEEvT0_T1_T2_T3_T4_T6_E12temp_storage+104];
	selp.b64 	%rd350, %rd349, 0, %p126;
	add.s64 	%rd351, %rd348, %rd350;
	setp.gt.u32 	%p127, %r51, 384;
	ld.shared.u64 	%rd352, [_ZZN3cub18CUB_300001_SM_10006detail6reduce28DeviceReduceSingleTileKernelINS2_10policy_hubIljN4cuda3std3__44plusIlEEE10Policy1000EN6thrust24THRUST_300001_SM_1000_NS18transform_iteratorI14maior_que_zeroNSD_6detail15normal_iteratorINSD_10device_ptrIdEEEEllEEPljS9_llNS7_10__identityEEEvT0_T1_T2_T3_T4_T6_E12temp_storage+112];
	selp.b64 	%rd353, %rd352, 0, %p127;
	add.s64 	%rd354, %rd351, %rd353;
	setp.gt.u32 	%p128, %r51, 416;
	ld.shared.u64 	%rd355, [_ZZN3cub18CUB_300001_SM_10006detail6reduce28DeviceReduceSingleTileKernelINS2_10policy_hubIljN4cuda3std3__44plusIlEEE10Policy1000EN6thrust24THRUST_300001_SM_1000_NS18transform_iteratorI14maior_que_zeroNSD_6detail15normal_iteratorINSD_10device_ptrIdEEEEllEEPljS9_llNS7_10__identityEEEvT0_T1_T2_T3_T4_T6_E12temp_storage+120];
	selp.b64 	%rd356, %rd355, 0, %p128;
	add.s64 	%rd357, %rd354, %rd356;
	setp.gt.u32 	%p129, %r51, 448;
	ld.shared.u64 	%rd358, [_ZZN3cub18CUB_300001_SM_10006detail6reduce28DeviceReduceSingleTileKernelINS2_10policy_hubIljN4cuda3std3__44plusIlEEE10Policy1000EN6thrust24THRUST_300001_SM_1000_NS18transform_iteratorI14maior_que_zeroNSD_6detail15normal_iteratorINSD_10device_ptrIdEEEEllEEPljS9_llNS7_10__identityEEEvT0_T1_T2_T3_T4_T6_E12temp_storage+128];
	selp.b64 	%rd359, %rd358, 0, %p129;
	add.s64 	%rd360, %rd357, %rd359;
	setp.gt.u32 	%p130, %r51, 480;
	ld.shared.u64 	%rd361, [_ZZN3cub18CUB_300001_SM_10006detail6reduce28DeviceReduceSingleTileKernelINS2_10policy_hubIljN4cuda3std3__44plusIlEEE10Policy1000EN6thrust24THRUST_300001_SM_1000_NS18transform_iteratorI14maior_que_zeroNSD_6detail15normal_iteratorINSD_10device_ptrIdEEEEllEEPljS9_llNS7_10__identityEEEvT0_T1_T2_T3_T4_T6_E12temp_storage+136];
	selp.b64 	%rd362, %rd361, 0, %p130;
	add.s64 	%rd430, %rd360, %rd362;
	bra.uni 	$L__BB5_50;
$L__BB5_28:
	mov.u32 	%r21, %tid.x;
	mul.wide.u32 	%rd52, %r21, 8;
	add.s64 	%rd28, %rd2, %rd52;
	ld.global.f64 	%fd1, [%rd28];
	setp.gt.f64 	%p3, %fd1, 0d0000000000000000;
	selp.u64 	%rd53, 1, 0, %p3;
	ld.global.f64 	%fd2, [%rd28+4096];
	setp.gt.f64 	%p4, %fd2, 0d0000000000000000;
	selp.u64 	%rd54, 1, 0, %p4;
	ld.global.f64 	%fd3, [%rd28+8192];
	setp.gt.f64 	%p5, %fd3, 0d0000000000000000;
	selp.u64 	%rd55, 1, 0, %p5;
	ld.global.f64 	%fd4, [%rd28+12288];
	setp.gt.f64 	%p6, %fd4, 0d0000000000000000;
	selp.u64 	%rd56, 1, 0, %p6;
	ld.global.f64 	%fd5, [%rd28+16384];
	setp.gt.f64 	%p7, %fd5, 0d0000000000000000;
	selp.u64 	%rd57, 1, 0, %p7;
	ld.global.f64 	%fd6, [%rd28+20480];
	setp.gt.f64 	%p8, %fd6, 0d0000000000000000;
	selp.u64 	%rd58, 1, 0, %p8;
	ld.global.f64 	%fd7, [%rd28+24576];
	setp.gt.f64 	%p9, %fd7, 0d0000000000000000;
	selp.u64 	%rd59, 1, 0, %p9;
	add.s64 	%rd60, %rd54, %rd53;
	add.s64 	%rd61, %rd60, %rd55;
	add.s64 	%rd62, %rd61, %rd56;
	add.s64 	%rd63, %rd62, %rd57;
	add.s64 	%rd64, %rd63, %rd58;
	add.s64 	%rd429, %rd64, %rd59;
	add.s32 	%r22, %r51, -3584;
	setp.lt.u32 	%p10, %r22, 3584;
	mov.b32 	%r286, 3584;
	@%p10 bra 	$L__BB5_32;
	mov.b32 	%r286, 3584;
$L__BB5_30:
	mul.wide.u32 	%rd65, %r286, 8;
	add.s64 	%rd66, %rd28, %rd65;
	ld.global.f64 	%fd8, [%rd66];
	setp.gt.f64 	%p11, %fd8, 0d0000000000000000;
	selp.u64 	%rd67, 1, 0, %p11;
	ld.global.f64 	%fd9, [%rd66+4096];
	setp.gt.f64 	%p12, %fd9, 0d0000000000000000;
	selp.u64 	%rd68, 1, 0, %p12;
	ld.global.f64 	%fd10, [%rd66+8192];
	setp.gt.f64 	%p13, %fd10, 0d0000000000000000;
	selp.u64 	%rd69, 1, 0, %p13;
	ld.global.f64 	%fd11, [%rd66+12288];
	setp.gt.f64 	%p14, %fd11, 0d0000000000000000;
	selp.u64 	%rd70, 1, 0, %p14;
	ld.global.f64 	%fd12, [%rd66+16384];
	setp.gt.f64 	%p15, %fd12, 0d0000000000000000;
	selp.u64 	%rd71, 1, 0, %p15;
	ld.global.f64 	%fd13, [%rd66+20480];
	setp.gt.f64 	%p16, %fd13, 0d0000000000000000;
	selp.u64 	%rd72, 1, 0, %p16;
	ld.global.f64 	%fd14, [%rd66+24576];
	setp.gt.f64 	%p17, %fd14, 0d0000000000000000;
	selp.u64 	%rd73, 1, 0, %p17;
	add.s64 	%rd74, %rd429, %rd67;
	add.s64 	%rd75, %rd74, %rd68;
	add.s64 	%rd76, %rd75, %rd69;
	add.s64 	%rd77, %rd76, %rd70;
	add.s64 	%rd78, %rd77, %rd71;
	add.s64 	%rd79, %rd78, %rd72;
	add.s64 	%rd429, %rd79, %rd73;
	sub.s32 	%r64, %r51, %r286;
	setp.lt.u32 	%p18, %r64, 3584;
	@%p18 bra 	$L__BB5_46;
	add.s32 	%r286, %r286, 3584;
	setp.le.u32 	%p19, %r286, %r22;
	@%p19 bra 	$L__BB5_30;
$L__BB5_32:
	setp.le.u32 	%p20, %r51, %r286;
	sub.s32 	%r65, %r51, %r286;
	setp.ge.s32 	%p21, %r21, %r65;
	or.pred  	%p22, %p20, %p21;
	@%p22 bra 	$L__BB5_46;
	not.b32 	%r67, %r21;
	add.s32 	%r68, %r51, %r67;
	sub.s32 	%r69, %r68, %r286;
	shr.u32 	%r70, %r69, 9;
	add.s32 	%r26, %r70, 1;
	and.b32  	%r27, %r26, 15;
	setp.lt.u32 	%p23, %r69, 7680;
	mov.u32 	%r291, %r21;
	@%p23 bra 	$L__BB5_37;
	or.b32  	%r289, %r21, 4096;
	add.s32 	%r288, %r21, %r286;
	and.b32  	%r71, %r26, 16777200;
	neg.s32 	%r287, %r71;
$L__BB5_35:
	.pragma "nounroll";
	mul.wide.u32 	%rd81, %r288, 8;
	add.s64 	%rd82, %rd2, %rd81;
	ld.global.f64 	%fd15, [%rd82];
	setp.gt.f64 	%p24, %fd15, 0d0000000000000000;
	selp.u64 	%rd83, 1, 0, %p24;
	add.s64 	%rd84, %rd429, %rd83;
	add.s32 	%r72, %r288, 512;
	mul.wide.u32 	%rd85, %r72, 8;
	add.s64 	%rd86, %rd2, %rd85;
	ld.global.f64 	%fd16, [%rd86];
	setp.gt.f64 	%p25, %fd16, 0d0000000000000000;
	selp.u64 	%rd87, 1, 0, %p25;
	add.s64 	%rd88, %rd84, %rd87;
	add.s32 	%r73, %r288, 1024;
	mul.wide.u32 	%rd89, %r73, 8;
	add.s64 	%rd90, %rd2, %rd89;
	ld.global.f64 	%fd17, [%rd90];
	setp.gt.f64 	%p26, %fd17, 0d0000000000000000;
	selp.u64 	%rd91, 1, 0, %p26;
	add.s64 	%rd92, %rd88, %rd91;
	add.s32 	%r74, %r288, 1536;
	mul.wide.u32 	%rd93, %r74, 8;
	add.s64 	%rd94, %rd2, %rd93;
	ld.global.f64 	%fd18, [%rd94];
	setp.gt.f64 	%p27, %fd18, 0d0000000000000000;
	selp.u64 	%rd95, 1, 0, %p27;
	add.s64 	%rd96, %rd92, %rd95;
	add.s32 	%r75, %r288, 2048;
	mul.wide.u32 	%rd97, %r75, 8;
	add.s64 	%rd98, %rd2, %rd97;
	ld.global.f64 	%fd19, [%rd98];
	setp.gt.f64 	%p28, %fd19, 0d0000000000000000;
	selp.u64 	%rd99, 1, 0, %p28;
	add.s64 	%rd100, %rd96, %rd99;
	add.s32 	%r76, %r288, 2560;
	mul.wide.u32 	%rd101, %r76, 8;
	add.s64 	%rd102, %rd2, %rd101;
	ld.global.f64 	%fd20, [%rd102];
	setp.gt.f64 	%p29, %fd20, 0d0000000000000000;
	selp.u64 	%rd103, 1, 0, %p29;
	add.s64 	%rd104, %rd100, %rd103;
	add.s32 	%r77, %r288, 3072;
	mul.wide.u32 	%rd105, %r77, 8;
	add.s64 	%rd106, %rd2, %rd105;
	ld.global.f64 	%fd21, [%rd106];
	setp.gt.f64 	%p30, %fd21, 0d0000000000000000;
	selp.u64 	%rd107, 1, 0, %p30;
	add.s64 	%rd108, %rd104, %rd107;
	add.s32 	%r78, %r288, 3584;
	mul.wide.u32 	%rd109, %r78, 8;
	add.s64 	%rd110, %rd2, %rd109;
	ld.global.f64 	%fd22, [%rd110];
	setp.gt.f64 	%p31, %fd22, 0d0000000000000000;
	selp.u64 	%rd111, 1, 0, %p31;
	add.s64 	%rd112, %rd108, %rd111;
	add.s32 	%r79, %r288, 4096;
	mul.wide.u32 	%rd113, %r79, 8;
	add.s64 	%rd114, %rd2, %rd113;
	ld.global.f64 	%fd23, [%rd114];
	setp.gt.f64 	%p32, %fd23, 0d0000000000000000;
	selp.u64 	%rd115, 1, 0, %p32;
	add.s64 	%rd116, %rd112, %rd115;
	add.s32 	%r80, %r288, 4608;
	mul.wide.u32 	%rd117, %r80, 8;
	add.s64 	%rd118, %rd2, %rd117;
	ld.global.f64 	%fd24, [%rd118];
	setp.gt.f64 	%p33, %fd24, 0d0000000000000000;
	selp.u64 	%rd119, 1, 0, %p33;
	add.s64 	%rd120, %rd116, %rd119;
	add.s32 	%r81, %r288, 5120;
	mul.wide.u32 	%rd121, %r81, 8;
	add.s64 	%rd122, %rd2, %rd121;
	ld.global.f64 	%fd25, [%rd122];
	setp.gt.f64 	%p34, %fd25, 0d0000000000000000;
	selp.u64 	%rd123, 1, 0, %p34;
	add.s64 	%rd124, %rd120, %rd123;
	add.s32 	%r82, %r288, 5632;
	mul.wide.u32 	%rd125, %r82, 8;
	add.s64 	%rd126, %rd2, %rd125;
	ld.global.f64 	%fd26, [%rd126];
	setp.gt.f64 	%p35, %fd26, 0d0000000000000000;
	selp.u64 	%rd127, 1, 0, %p35;
	add.s64 	%rd128, %rd124, %rd127;
	add.s32 	%r83, %r288, 6144;
	mul.wide.u32 	%rd129, %r83, 8;
	add.s64 	%rd130, %rd2, %rd129;
	ld.global.f64 	%fd27, [%rd130];
	setp.gt.f64 	%p36, %fd27, 0d0000000000000000;
	selp.u64 	%rd131, 1, 0, %p36;
	add.s64 	%rd132, %rd128, %rd131;
	add.s32 	%r84, %r288, 6656;
	mul.wide.u32 	%rd133, %r84, 8;
	add.s64 	%rd134, %rd2, %rd133;
	ld.global.f64 	%fd28, [%rd134];
	setp.gt.f64 	%p37, %fd28, 0d0000000000000000;
	selp.u64 	%rd135, 1, 0, %p37;
	add.s64 	%rd136, %rd132, %rd135;
	add.s32 	%r85, %r288, 7168;
	mul.wide.u32 	%rd137, %r85, 8;
	add.s64 	%rd138, %rd2, %rd137;
	ld.global.f64 	%fd29, [%rd138];
	setp.gt.f64 	%p38, %fd29, 0d0000000000000000;
	selp.u64 	%rd139, 1, 0, %p38;
	add.s64 	%rd140, %rd136, %rd139;
	add.s32 	%r86, %r288, 7680;
	mul.wide.u32 	%rd141, %r86, 8;
	add.s64 	%rd142, %rd2, %rd141;
	ld.global.f64 	%fd30, [%rd142];
	setp.gt.f64 	%p39, %fd30, 0d0000000000000000;
	selp.u64 	%rd143, 1, 0, %p39;
	add.s64 	%rd429, %rd140, %rd143;
	add.s32 	%r289, %r289, 8192;
	add.s32 	%r288, %r288, 8192;
	add.s32 	%r287, %r287, 16;
	setp.ne.s32 	%p40, %r287, 0;
	@%p40 bra 	$L__BB5_35;
	add.s32 	%r291, %r289, -4096;
$L__BB5_37:
	setp.eq.s32 	%p41, %r27, 0;
	@%p41 bra 	$L__BB5_46;
	and.b32  	%r39, %r26, 7;
	setp.lt.u32 	%p42, %r27, 8;
	@%p42 bra 	$L__BB5_40;
	add.s32 	%r87, %r291, %r286;
	mul.wide.u32 	%rd145, %r87, 8;
	add.s64 	%rd146, %rd2, %rd145;
	ld.global.f64 	%fd31, [%rd146];
	setp.gt.f64 	%p43, %fd31, 0d0000000000000000;
	selp.u64 	%rd147, 1, 0, %p43;
	add.s64 	%rd148, %rd429, %rd147;
	add.s32 	%r88, %r87, 512;
	mul.wide.u32 	%rd149, %r88, 8;
	add.s64 	%rd150, %rd2, %rd149;
	ld.global.f64 	%fd32, [%rd150];
	setp.gt.f64 	%p44, %fd32, 0d0000000000000000;
	selp.u64 	%rd151, 1, 0, %p44;
	add.s64 	%rd152, %rd148, %rd151;
	add.s32 	%r89, %r87, 1024;
	mul.wide.u32 	%rd153, %r89, 8;
	add.s64 	%rd154, %rd2, %rd153;
	ld.global.f64 	%fd33, [%rd154];
	setp.gt.f64 	%p45, %fd33, 0d0000000000000000;
	selp.u64 	%rd155, 1, 0, %p45;
	add.s64 	%rd156, %rd152, %rd155;
	add.s32 	%r90, %r87, 1536;
	mul.wide.u32 	%rd157, %r90, 8;
	add.s64 	%rd158, %rd2, %rd157;
	ld.global.f64 	%fd34, [%rd158];
	setp.gt.f64 	%p46, %fd34, 0d0000000000000000;
	selp.u64 	%rd159, 1, 0, %p46;
	add.s64 	%rd160, %rd156, %rd159;
	add.s32 	%r91, %r87, 2048;
	mul.wide.u32 	%rd161, %r91, 8;
	add.s64 	%rd162, %rd2, %rd161;
	ld.global.f64 	%fd35, [%rd162];
	setp.gt.f64 	%p47, %fd35, 0d0000000000000000;
	selp.u64 	%rd163, 1, 0, %p47;
	add.s64 	%rd164, %rd160, %rd163;
	add.s32 	%r92, %r87, 2560;
	mul.wide.u32 	%rd165, %r92, 8;
	add.s64 	%rd166, %rd2, %rd165;
	ld.global.f64 	%fd36, [%rd166];
	setp.gt.f64 	%p48, %fd36, 0d0000000000000000;
	selp.u64 	%rd167, 1, 0, %p48;
	add.s64 	%rd168, %rd164, %rd167;
	add.s32 	%r93, %r87, 3072;
	mul.wide.u32 	%rd169, %r93, 8;
	add.s64 	%rd170, %rd2, %rd169;
	ld.global.f64 	%fd37, [%rd170];
	setp.gt.f64 	%p49, %fd37, 0d0000000000000000;
	selp.u64 	%rd171, 1, 0, %p49;
	add.s64 	%rd172, %rd168, %rd171;
	add.s32 	%r94, %r87, 3584;
	mul.wide.u32 	%rd173, %r94, 8;
	add.s64 	%rd174, %rd2, %rd173;
	ld.global.f64 	%fd38, [%rd174];
	setp.gt.f64 	%p50, %fd38, 0d0000000000000000;
	selp.u64 	%rd175, 1, 0, %p50;
	add.s64 	%rd429, %rd172, %rd175;
	add.s32 	%r291, %r291, 4096;
$L__BB5_40:
	setp.eq.s32 	%p51, %r39, 0;
	@%p51 bra 	$L__BB5_46;
	and.b32  	%r42, %r26, 3;
	setp.lt.u32 	%p52, %r39, 4;
	@%p52 bra 	$L__BB5_43;
	add.s32 	%r95, %r291, %r286;
	mul.wide.u32 	%rd177, %r95, 8;
	add.s64 	%rd178, %rd2, %rd177;
	ld.global.f64 	%fd39, [%rd178];
	setp.gt.f64 	%p53, %fd39, 0d0000000000000000;
	selp.u64 	%rd179, 1, 0, %p53;
	add.s64 	%rd180, %rd429, %rd179;
	add.s32 	%r96, %r95, 512;
	mul.wide.u32 	%rd181, %r96, 8;
	add.s64 	%rd182, %rd2, %rd181;
	ld.global.f64 	%fd40, [%rd182];
	setp.gt.f64 	%p54, %fd40, 0d0000000000000000;
	selp.u64 	%rd183, 1, 0, %p54;
	add.s64 	%rd184, %rd180, %rd183;
	add.s32 	%r97, %r95, 1024;
	mul.wide.u32 	%rd185, %r97, 8;
	add.s64 	%rd186, %rd2, %rd185;
	ld.global.f64 	%fd41, [%rd186];
	setp.gt.f64 	%p55, %fd41, 0d0000000000000000;
	selp.u64 	%rd187, 1, 0, %p55;
	add.s64 	%rd188, %rd184, %rd187;
	add.s32 	%r98, %r95, 1536;
	mul.wide.u32 	%rd189, %r98, 8;
	add.s64 	%rd190, %rd2, %rd189;
	ld.global.f64 	%fd42, [%rd190];
	setp.gt.f64 	%p56, %fd42, 0d0000000000000000;
	selp.u64 	%rd191, 1, 0, %p56;
	add.s64 	%rd429, %rd188, %rd191;
	add.s32 	%r291, %r291, 2048;
$L__BB5_43:
	setp.eq.s32 	%p57, %r42, 0;
	@%p57 bra 	$L__BB5_46;
	add.s32 	%r294, %r291, %r286;
	neg.s32 	%r293, %r42;
$L__BB5_45:
	.pragma "nounroll";
	mul.wide.u32 	%rd192, %r294, 8;
	add.s64 	%rd193, %rd2, %rd192;
	ld.global.f64 	%fd43, [%rd193];
	setp.gt.f64 	%p58, %fd43, 0d0000000000000000;
	selp.u64 	%rd194, 1, 0, %p58;
	add.s64 	%rd429, %rd429, %rd194;
	add.s32 	%r294, %r294, 512;
	add.s32 	%r293, %r293, 1;
	setp.ne.s32 	%p59, %r293, 0;
	@%p59 bra 	$L__BB5_45;
$L__BB5_46:
	// begin inline asm
	mov.u32 %r99, %laneid;
	// end inline asm
	mov.b64 	{%r101, %r106}, %rd429;
	mov.b32 	%r107, 1;
	mov.b32 	%r148, 31;
	mov.b32 	%r149, -1;
	// begin inline asm
	shfl.sync.down.b32 %r100, %r101, %r107, %r148, %r149;
	// end inline asm
	// begin inline asm
	shfl.sync.down.b32 %r105, %r106, %r107, %r148, %r149;
	// end inline asm
	mov.b64 	%rd195, {%r100, %r105};
	setp.gt.s32 	%p60, %r99, 30;
	selp.b64 	%rd196, 0, %rd195, %p60;
	add.s64 	%rd197, %rd196, %rd429;
	mov.b64 	{%r111, %r116}, %rd197;
	mov.b32 	%r117, 2;
	// begin inline asm
	shfl.sync.down.b32 %r110, %r111, %r117, %r148, %r149;
	// end inline asm
	// begin inline asm
	shfl.sync.down.b32 %r115, %r116, %r117, %r148, %r149;
	// end inline asm
	mov.b64 	%rd198, {%r110, %r115};
	setp.gt.s32 	%p61, %r99, 29;
	selp.b64 	%rd199, 0, %rd198, %p61;
	add.s64 	%rd200, %rd199, %rd197;
	mov.b64 	{%r121, %r126}, %rd200;
	mov.b32 	%r127, 4;
	// begin inline asm
	shfl.sync.down.b32 %r120, %r121, %r127, %r148, %r149;
	// end inline asm
	// begin inline asm
	shfl.sync.down.b32 %r125, %r126, %r127, %r148, %r149;
	// end inline asm
	mov.b64 	%rd201, {%r120, %r125};
	setp.gt.s32 	%p62, %r99, 27;
	selp.b64 	%rd202, 0, %rd201, %p62;
	add.s64 	%rd203, %rd202, %rd200;
	mov.b64 	{%r131, %r136}, %rd203;
	mov.b32 	%r137, 8;
	// begin inline asm
	shfl.sync.down.b32 %r130, %r131, %r137, %r148, %r149;
	// end inline asm
	// begin inline asm
	shfl.sync.down.b32 %r135, %r136, %r137, %r148, %r149;
	// end inline asm
	mov.b64 	%rd204, {%r130, %r135};
	setp.gt.s32 	%p63, %r99, 23;
	selp.b64 	%rd205, 0, %rd204, %p63;
	add.s64 	%rd206, %rd205, %rd203;
	mov.b64 	{%r141, %r146}, %rd206;
	mov.b32 	%r147, 16;
	// begin inline asm
	shfl.sync.down.b32 %r140, %r141, %r147, %r148, %r149;
	// end inline asm
	// begin inline asm
	shfl.sync.down.b32 %r145, %r146, %r147, %r148, %r149;
	// end inline asm
	mov.b64 	%rd207, {%r140, %r145};
	setp.gt.s32 	%p64, %r99, 15;
	selp.b64 	%rd208, 0, %rd207, %p64;
	add.s64 	%rd430, %rd208, %rd206;
	setp.ne.s32 	%p65, %r99, 0;
	@%p65 bra 	$L__BB5_48;
	shr.u32 	%r150, %r21, 2;
	and.b32  	%r151, %r150, 248;
	mov.u32 	%r152, _ZZN3cub18CUB_300001_SM_10006detail6reduce28DeviceReduceSingleTileKernelINS2_10policy_hubIljN4cuda3std3__44plusIlEEE10Policy1000EN6thrust24THRUST_300001_SM_1000_NS18transform_iteratorI14maior_que_zeroNSD_6detail15normal_iteratorINSD_10device_ptrIdEEEEllEEPljS9_llNS7_10__identityEEEvT0_T1_T2_T3_T4_T6_E12temp_storage;
	add.s32 	%r153, %r152, %r151;
	st.shared.u64 	[%r153+16], %rd430;
$L__BB5_48:
	bar.sync 	0;
	setp.ne.s32 	%p66, %r21, 0;
	@%p66 bra 	$L__BB5_50;
	ld.shared.u64 	%rd209, [_ZZN3cub18CUB_300001_SM_10006detail6reduce28DeviceReduceSingleTileKernelINS2_10policy_hubIljN4cuda3std3__44plusIlEEE10Policy1000EN6thrust24THRUST_300001_SM_1000_NS18transform_iteratorI14maior_que_zeroNSD_6detail15normal_iteratorINSD_10device_ptrIdEEEEllEEPljS9_llNS7_10__identityEEEvT0_T1_T2_T3_T4_T6_E12temp_storage+24];
	add.s64 	%rd210, %rd209, %rd430;
	ld.shared.u64 	%rd211, [_ZZN3cub18CUB_300001_SM_10006detail6reduce28DeviceReduceSingleTileKernelINS2_10policy_hubIljN4cuda3std3__44plusIlEEE10Policy1000EN6thrust24THRUST_300001_SM_1000_NS18transform_iteratorI14maior_que_zeroNSD_6detail15normal_iteratorINSD_10device_ptrIdEEEEllEEPljS9_llNS7_10__identityEEEvT0_T1_T2_T3_T4_T6_E12temp_storage+32];
	add.s64 	%rd212, %rd210, %rd211;
	ld.shared.u64 	%rd213, [_ZZN3cub18CUB_300001_SM_10006detail6reduce28DeviceReduceSingleTileKernelINS2_10policy_hubIljN4cuda3std3__44plusIlEEE10Policy1000EN6thrust24THRUST_300001_SM_1000_NS18transform_iteratorI14maior_que_zeroNSD_6detail15normal_iteratorINSD_10device_ptrIdEEEEllEEPljS9_llNS7_10__identityEEEvT0_T1_T2_T3_T4_T6_E12temp_storage+40];
	add.s64 	%rd214, %rd212, %rd213;
	ld.shared.u64 	%rd215, [_ZZN3cub18CUB_300001_SM_10006detail6reduce28DeviceReduceSingleTileKernelINS2_10policy_hubIljN4cuda3std3__44plusIlEEE10Policy1000EN6thrust24THRUST_300001_SM_1000_NS18transform_iteratorI14maior_que_zeroNSD_6detail15normal_iteratorINSD_10device_ptrIdEEEEllEEPljS9_llNS7_10__identityEEEvT0_T1_T2_T3_T4_T6_E12temp_storage+48];
	add.s64 	%rd216, %rd214, %rd215;
	ld.shared.u64 	%rd217, [_ZZN3cub18CUB_300001_SM_10006detail6reduce28DeviceReduceSingleTileKernelINS2_10policy_hubIljN4cuda3std3__44plusIlEEE10Policy1000EN6thrust24THRUST_300001_SM_1000_NS18transform_iteratorI14maior_que_zeroNSD_6detail15normal_iteratorINSD_10device_ptrIdEEEEllEEPljS9_llNS7_10__identityEEEvT0_T1_T2_T3_T4_T6_E12temp_storage+56];
	add.s64 	%rd218, %rd216, %rd217;
	ld.shared.u64 	%rd219, [_ZZN3cub18CUB_300001_SM_10006detail6reduce28DeviceReduceSingleTileKernelINS2_10policy_hubIljN4cuda3std3__44plusIlEEE10Policy1000EN6thrust24THRUST_300001_SM_1000_NS18transform_iteratorI14maior_que_zeroNSD_6detail15normal_iteratorINSD_10device_ptrIdEEEEllEEPljS9_llNS7_10__identityEEEvT0_T1_T2_T3_T4_T6_E12temp_storage+64];
	add.s64 	%rd220, %rd218, %rd219;
	ld.shared.u64 	%rd221, [_ZZN3cub18CUB_300001_SM_10006detail6reduce28DeviceReduceSingleTileKernelINS2_10policy_hubIljN4cuda3std3__44plusIlEEE10Policy1000EN6thrust24THRUST_300001_SM_1000_NS18transform_iteratorI14maior_que_zeroNSD_6detail15normal_iteratorINSD_10device_ptrIdEEEEllEEPljS9_llNS7_10__identityEEEvT0_T1_T2_T3_T4_T6_E12temp_storage+72];
	add.s64 	%rd222, %rd220, %rd221;
	ld.shared.u64 	%rd223, [_ZZN3cub18CUB_300001_SM_10006detail6reduce28DeviceReduceSingleTileKernelINS2_10policy_hubIljN4cuda3std3__44plusIlEEE10Policy1000EN6thrust24THRUST_300001_SM_1000_NS18transform_iteratorI14maior_que_zeroNSD_6detail15normal_iteratorINSD_10device_ptrIdEEEEllEEPljS9_llNS7_10__identityEEEvT0_T1_T2_T3_T4_T6_E12temp_storage+80];
	add.s64 	%rd224, %rd222, %rd223;
	ld.shared.u64 	%rd225, [_ZZN3cub18CUB_300001_SM_10006detail6reduce28DeviceReduceSingleTileKernelINS2_10policy_hubIljN4cuda3std3__44plusIlEEE10Policy1000EN6thrust24THRUST_300001_SM_1000_NS18transform_iteratorI14maior_que_zeroNSD_6detail15normal_iteratorINSD_10device_ptrIdEEEEllEEPljS9_llNS7_10__identityEEEvT0_T1_T2_T3_T4_T6_E12temp_storage+88];
	add.s64 	%rd226, %rd224, %rd225;
	ld.shared.u64 	%rd227, [_ZZN3cub18CUB_300001_SM_10006detail6reduce28DeviceReduceSingleTileKernelINS2_10policy_hubIljN4cuda3std3__44plusIlEEE10Policy1000EN6thrust24THRUST_300001_SM_1000_NS18transform_iteratorI14maior_que_zeroNSD_6detail15normal_iteratorINSD_10device_ptrIdEEEEllEEPljS9_llNS7_10__identityEEEvT0_T1_T2_T3_T4_T6_E12temp_storage+96];
	add.s64 	%rd228, %rd226, %rd227;
	ld.shared.u64 	%rd229, [_ZZN3cub18CUB_300001_SM_10006detail6reduce28DeviceReduceSingleTileKernelINS2_10policy_hubIljN4cuda3std3__44plusIlEEE10Policy1000EN6thrust24THRUST_300001_SM_1000_NS18transform_iteratorI14maior_que_zeroNSD_6detail15normal_iteratorINSD_10device_ptrIdEEEEllEEPljS9_llNS7_10__identityEEEvT0_T1_T2_T3_T4_T6_E12temp_storage+104];
	add.s64 	%rd230, %rd228, %rd229;
	ld.shared.u64 	%rd231, [_ZZN3cub18CUB_300001_SM_10006detail6reduce28DeviceReduceSingleTileKernelINS2_10policy_hubIljN4cuda3std3__44plusIlEEE10Policy1000EN6thrust24THRUST_300001_SM_1000_NS18transform_iteratorI14maior_que_zeroNSD_6detail15normal_iteratorINSD_10device_ptrIdEEEEllEEPljS9_llNS7_10__identityEEEvT0_T1_T2_T3_T4_T6_E12temp_storage+112];
	add.s64 	%rd232, %rd230, %rd231;
	ld.shared.u64 	%rd233, [_ZZN3cub18CUB_300001_SM_10006detail6reduce28DeviceReduceSingleTileKernelINS2_10policy_hubIljN4cuda3std3__44plusIlEEE10Policy1000EN6thrust24THRUST_300001_SM_1000_NS18transform_iteratorI14maior_que_zeroNSD_6detail15normal_iteratorINSD_10device_ptrIdEEEEllEEPljS9_llNS7_10__identityEEEvT0_T1_T2_T3_T4_T6_E12temp_storage+120];
	add.s64 	%rd234, %rd232, %rd233;
	ld.shared.u64 	%rd235, [_ZZN3cub18CUB_300001_SM_10006detail6reduce28DeviceReduceSingleTileKernelINS2_10policy_hubIljN4cuda3std3__44plusIlEEE10Policy1000EN6thrust24THRUST_300001_SM_1000_NS18transform_iteratorI14maior_que_zeroNSD_6detail15normal_iteratorINSD_10device_ptrIdEEEEllEEPljS9_llNS7_10__identityEEEvT0_T1_T2_T3_T4_T6_E12temp_storage+128];
	add.s64 	%rd236, %rd234, %rd235;
	ld.shared.u64 	%rd237, [_ZZN3cub18CUB_300001_SM_10006detail6reduce28DeviceReduceSingleTileKernelINS2_10policy_hubIljN4cuda3std3__44plusIlEEE10Policy1000EN6thrust24THRUST_300001_SM_1000_NS18transform_iteratorI14maior_que_zeroNSD_6detail15normal_iteratorINSD_10device_ptrIdEEEEllEEPljS9_llNS7_10__identityEEEvT0_T1_T2_T3_T4_T6_E12temp_storage+136];
	add.s64 	%rd430, %rd236, %rd237;
$L__BB5_50:
	mov.u32 	%r276, %tid.x;
	setp.ne.s32 	%p138, %r276, 0;
	@%p138 bra 	$L__BB5_52;
	add.s64 	%rd406, %rd430, %rd50;
	st.global.u64 	[%rd1], %rd406;
$L__BB5_52:
	ret;

}
	// .globl	_ZN3cub18CUB_300001_SM_10006detail6reduce18DeviceReduceKernelINS2_10policy_hubIljN4cuda3std3__44plusIlEEE10Policy1000EN6thrust24THRUST_300001_SM_1000_NS18transform_iteratorI14maior_que_zeroNSD_6detail15normal_iteratorINSD_10device_ptrIdEEEEllEEjS9_lNS7_10__identityEEEvT0_PT3_T1_NS0_13GridEvenShareISQ_EET2_T4_
.visible .entry _ZN3cub18CUB_300001_SM_10006detail6reduce18DeviceReduceKernelINS2_10policy_hubIljN4cuda3std3__44plusIlEEE10Policy1000EN6thrust24THRUST_300001_SM_1000_NS18transform_iteratorI14maior_que_zeroNSD_6detail15normal_iteratorINSD_10device_ptrIdEEEEllEEjS9_lNS7_10__identityEEEvT0_PT3_T1_NS0_13GridEvenShareISQ_EET2_T4_(
	.param .align 8 .b8 _ZN3cub18CUB_300001_SM_10006detail6reduce18DeviceReduceKernelINS2_10policy_hubIljN4cuda3std3__44plusIlEEE10Policy1000EN6thrust24THRUST_300001_SM_1000_NS18transform_iteratorI14maior_que_zeroNSD_6detail15normal_iteratorINSD_10device_ptrIdEEEEllEEjS9_lNS7_10__identityEEEvT0_PT3_T1_NS0_13GridEvenShareISQ_EET2_T4__param_0[16],
	.param .u64 .ptr .align 1 _ZN3cub18CUB_300001_SM_10006detail6reduce18DeviceReduceKernelINS2_10policy_hubIljN4cuda3std3__44plusIlEEE10Policy1000EN6thrust24THRUST_300001_SM_1000_NS18transform_iteratorI14maior_que_zeroNSD_6detail15normal_iteratorINSD_10device_ptrIdEEEEllEEjS9_lNS7_10__identityEEEvT0_PT3_T1_NS0_13GridEvenShareISQ_EET2_T4__param_1,
	.param .u32 _ZN3cub18CUB_300001_SM_10006detail6reduce18DeviceReduceKernelINS2_10policy_hubIljN4cuda3std3__44plusIlEEE10Policy1000EN6thrust24THRUST_300001_SM_1000_NS18transform_iteratorI14maior_que_zeroNSD_6detail15normal_iteratorINSD_10device_ptrIdEEEEllEEjS9_lNS7_10__identityEEEvT0_PT3_T1_NS0_13GridEvenShareISQ_EET2_T4__param_2,
	.param .align 4 .b8 _ZN3cub18CUB_300001_SM_10006detail6reduce18DeviceReduceKernelINS2_10policy_hubIljN4cuda3std3__44plusIlEEE10Policy1000EN6thrust24THRUST_300001_SM_1000_NS18transform_iteratorI14maior_que_zeroNSD_6detail15normal_iteratorINSD_10device_ptrIdEEEEllEEjS9_lNS7_10__identityEEEvT0_PT3_T1_NS0_13GridEvenShareISQ_EET2_T4__param_3[40],
	.param .align 1 .b8 _ZN3cub18CUB_300001_SM_10006detail6reduce18DeviceReduceKernelINS2_10policy_hubIljN4cuda3std3__44plusIlEEE10Policy1000EN6thrust24THRUST_300001_SM_1000_NS18transform_iteratorI14maior_que_zeroNSD_6detail15normal_iteratorINSD_10device_ptrIdEEEEllEEjS9_lNS7_10__identityEEEvT0_PT3_T1_NS0_13GridEvenShareISQ_EET2_T4__param_4[1],
	.param .align 1 .b8 _ZN3cub18CUB_300001_SM_10006detail6reduce18DeviceReduceKernelINS2_10policy_hubIljN4cuda3std3__44plusIlEEE10Policy1000EN6thrust24THRUST_300001_SM_1000_NS18transform_iteratorI14maior_que_zeroNSD_6detail15normal_iteratorINSD_10device_ptrIdEEEEllEEjS9_lNS7_10__identityEEEvT0_PT3_T1_NS0_13GridEvenShareISQ_EET2_T4__param_5[1]
)
.maxntid 512
{
	.reg .pred 	%p<138>;
	.reg .b16 	%rs<4>;
	.reg .b32 	%r<350>;
	.reg .b64 	%rd<476>;
	.reg .b64 	%fd<74>;
	// demoted variable
	.shared .align 8 .b8 _ZZN3cub18CUB_300001_SM_10006detail6reduce18DeviceReduceKernelINS2_10policy_hubIljN4cuda3std3__44plusIlEEE10Policy1000EN6thrust24THRUST_300001_SM_1000_NS18transform_iteratorI14maior_que_zeroNSD_6detail15normal_iteratorINSD_10device_ptrIdEEEEllEEjS9_lNS7_10__identityEEEvT0_PT3_T1_NS0_13GridEvenShareISQ_EET2_T4_E12temp_storage[152];
	ld.param.u32 	%r1, [_ZN3cub18CUB_300001_SM_10006detail6reduce18DeviceReduceKernelINS2_10policy_hubIljN4cuda3std3__44plusIlEEE10Policy1000EN6thrust24THRUST_300001_SM_1000_NS18transform_iteratorI14maior_que_zeroNSD_6detail15normal_iteratorINSD_10device_ptrIdEEEEllEEjS9_lNS7_10__identityEEEvT0_PT3_T1_NS0_13GridEvenShareISQ_EET2_T4__param_3+20];
	ld.param.u32 	%r2, [_ZN3cub18CUB_300001_SM_10006detail6reduce18DeviceReduceKernelINS2_10policy_hubIljN4cuda3std3__44plusIlEEE10Policy1000EN6thrust24THRUST_300001_SM_1000_NS18transform_iteratorI14maior_que_zeroNSD_6detail15normal_iteratorINSD_10device_ptrIdEEEEllEEjS9_lNS7_10__identityEEEvT0_PT3_T1_NS0_13GridEvenShareISQ_EET2_T4__param_3+24];
	ld.param.u64 	%rd41, [_ZN3cub18CUB_300001_SM_10006detail6reduce18DeviceReduceKernelINS2_10policy_hubIljN4cuda3std3__44plusIlEEE10Policy1000EN6thrust24THRUST_300001_SM_1000_NS18transform_iteratorI14maior_que_zeroNSD_6detail15normal_iteratorINSD_10device_ptrIdEEEEllEEjS9_lNS7_10__identityEEEvT0_PT3_T1_NS0_13GridEvenShareISQ_EET2_T4__param_0];
	cvta.to.global.u64 	%rd1, %rd41;
	mov.u32 	%r3, %ctaid.x;
	mul.lo.s32 	%r4, %r2, 3584;
	mul.lo.s32 	%r341, %r3, 3584;
	sub.s32 	%r6, %r1, %r341;
	setp.gt.u32 	%p1, %r6, 3583;
	@%p1 bra 	$L__BB6_26;
	mov.u32 	%r7, %tid.x;
	setp.ge.u32 	%p66, %r7, %r6;
	mov.b64 	%rd464, 0;
	mov.u32 	%r332, %r7;
	@%p66 bra 	$L__BB6_3;
	add.s32 	%r176, %r341, %r7;
	mul.wide.u32 	%rd233, %r176, 8;
	add.s64 	%rd234, %rd1, %rd233;
	ld.global.f64 	%fd44, [%rd234];
	setp.gt.f64 	%p67, %fd44, 0d0000000000000000;
	selp.u64 	%rd464, 1, 0, %p67;
	add.s32 	%r332, %r7, 512;
$L__BB6_3:
	setp.ge.u32 	%p68, %r332, %r6;
	@%p68 bra 	$L__BB6_17;
	not.b32 	%r177, %r332;
	add.s32 	%r178, %r1, %r177;
	sub.s32 	%r179, %r178, %r341;
	shr.u32 	%r180, %r179, 9;
	add.s32 	%r10, %r180, 1;
	and.b32  	%r11, %r10, 15;
	setp.lt.u32 	%p69, %r179, 7680;
	@%p69 bra 	$L__BB6_8;
	or.b32  	%r331, %r332, 4096;
	add.s32 	%r330, %r332, %r341;
	and.b32  	%r181, %r10, 16777200;
	neg.s32 	%r329, %r181;
$L__BB6_6:
	.pragma "nounroll";
	mul.wide.u32 	%rd236, %r330, 8;
	add.s64 	%rd237, %rd1, %rd236;
	ld.global.f64 	%fd45, [%rd237];
	setp.gt.f64 	%p70, %fd45, 0d0000000000000000;
	selp.u64 	%rd238, 1, 0, %p70;
	add.s64 	%rd239, %rd464, %rd238;
	add.s32 	%r182, %r330, 512;
	mul.wide.u32 	%rd240, %r182, 8;
	add.s64 	%rd241, %rd1, %rd240;
	ld.global.f64 	%fd46, [%rd241];
	setp.gt.f64 	%p71, %fd46, 0d0000000000000000;
	selp.u64 	%rd242, 1, 0, %p71;
	add.s64 	%rd243, %rd239, %rd242;
	add.s32 	%r183, %r330, 1024;
	mul.wide.u32 	%rd244, %r183, 8;
	add.s64 	%rd245, %rd1, %rd244;
	ld.global.f64 	%fd47, [%rd245];
	setp.gt.f64 	%p72, %fd47, 0d0000000000000000;
	selp.u64 	%rd246, 1, 0, %p72;
	add.s64 	%rd247, %rd243, %rd246;
	add.s32 	%r184, %r330, 1536;
	mul.wide.u32 	%rd248, %r184, 8;
	add.s64 	%rd249, %rd1, %rd248;
	ld.global.f64 	%fd48, [%rd249];
	setp.gt.f64 	%p73, %fd48, 0d0000000000000000;
	selp.u64 	%rd250, 1, 0, %p73;
	add.s64 	%rd251, %rd247, %rd250;
	add.s32 	%r185, %r330, 2048;
	mul.wide.u32 	%rd252, %r185, 8;
	add.s64 	%rd253, %rd1, %rd252;
	ld.global.f64 	%fd49, [%rd253];
	setp.gt.f64 	%p74, %fd49, 0d0000000000000000;
	selp.u64 	%rd254, 1, 0, %p74;
	add.s64 	%rd255, %rd251, %rd254;
	add.s32 	%r186, %r330, 2560;
	mul.wide.u32 	%rd256, %r186, 8;
	add.s64 	%rd257, %rd1, %rd256;
	ld.global.f64 	%fd50, [%rd257];
	setp.gt.f64 	%p75, %fd50, 0d0000000000000000;
	selp.u64 	%rd258, 1, 0, %p75;
	add.s64 	%rd259, %rd255, %rd258;
	add.s32 	%r187, %r330, 3072;
	mul.wide.u32 	%rd260, %r187, 8;
	add.s64 	%rd261, %rd1, %rd260;
	ld.global.f64 	%fd51, [%rd261];
	setp.gt.f64 	%p76, %fd51, 0d0000000000000000;
	selp.u64 	%rd262, 1, 0, %p76;
	add.s64 	%rd263, %rd259, %rd262;
	add.s32 	%r188, %r330, 3584;
	mul.wide.u32 	%rd264, %r188, 8;
	add.s64 	%rd265, %rd1, %rd264;
	ld.global.f64 	%fd52, [%rd265];
	setp.gt.f64 	%p77, %fd52, 0d0000000000000000;
	selp.u64 	%rd266, 1, 0, %p77;
	add.s64 	%rd267, %rd263, %rd266;
	add.s32 	%r189, %r330, 4096;
	mul.wide.u32 	%rd268, %r189, 8;
	add.s64 	%rd269, %rd1, %rd268;
	ld.global.f64 	%fd53, [%rd269];
	setp.gt.f64 	%p78, %fd53, 0d0000000000000000;
	selp.u64 	%rd270, 1, 0, %p78;
	add.s64 	%rd271, %rd267, %rd270;
	add.s32 	%r190, %r330, 4608;
	mul.wide.u32 	%rd272, %r190, 8;
	add.s64 	%rd273, %rd1, %rd272;
	ld.global.f64 	%fd54, [%rd273];
	setp.gt.f64 	%p79, %fd54, 0d0000000000000000;
	selp.u64 	%rd274, 1, 0, %p79;
	add.s64 	%rd275, %rd271, %rd274;
	add.s32 	%r191, %r330, 5120;
	mul.wide.u32 	%rd276, %r191, 8;
	add.s64 	%rd277, %rd1, %rd276;
	ld.global.f64 	%fd55, [%rd277];
	setp.gt.f64 	%p80, %fd55, 0d0000000000000000;
	selp.u64 	%rd278, 1, 0, %p80;
	add.s64 	%rd279, %rd275, %rd278;
	add.s32 	%r192, %r330, 5632;
	mul.wide.u32 	%rd280, %r192, 8;
	add.s64 	%rd281, %rd1, %rd280;
	ld.global.f64 	%fd56, [%rd281];
	setp.gt.f64 	%p81, %fd56, 0d0000000000000000;
	selp.u64 	%rd282, 1, 0, %p81;
	add.s64 	%rd283, %rd279, %rd282;
	add.s32 	%r193, %r330, 6144;
	mul.wide.u32 	%rd284, %r193, 8;
	add.s64 	%rd285, %rd1, %rd284;
	ld.global.f64 	%fd57, [%rd285];
	setp.gt.f64 	%p82, %fd57, 0d0000000000000000;
	selp.u64 	%rd286, 1, 0, %p82;
	add.s64 	%rd287, %rd283, %rd286;
	add.s32 	%r194, %r330, 6656;
	mul.wide.u32 	%rd288, %r194, 8;
	add.s64 	%rd289, %rd1, %rd288;
	ld.global.f64 	%fd58, [%rd289];
	setp.gt.f64 	%p83, %fd58, 0d0000000000000000;
	selp.u64 	%rd290, 1, 0, %p83;
	add.s64 	%rd291, %rd287, %rd290;
	add.s32 	%r195, %r330, 7168;
	mul.wide.u32 	%rd292, %r195, 8;
	add.s64 	%rd293, %rd1, %rd292;
	ld.global.f64 	%fd59, [%rd293];
	setp.gt.f64 	%p84, %fd59, 0d0000000000000000;
	selp.u64 	%rd294, 1, 0, %p84;
	add.s64 	%rd295, %rd291, %rd294;
	add.s32 	%r196, %r330, 7680;
	mul.wide.u32 	%rd296, %r196, 8;
	add.s64 	%rd297, %rd1, %rd296;
	ld.global.f64 	%fd60, [%rd297];
	setp.gt.f64 	%p85, %fd60, 0d0000000000000000;
	selp.u64 	%rd298, 1, 0, %p85;
	add.s64 	%rd464, %rd295, %rd298;
	add.s32 	%r331, %r331, 8192;
	add.s32 	%r330, %r330, 8192;
	add.s32 	%r329, %r329, 16;
	setp.ne.s32 	%p86, %r329, 0;
	@%p86 bra 	$L__BB6_6;
	add.s32 	%r332, %r331, -4096;
$L__BB6_8:
	setp.eq.s32 	%p87, %r11, 0;
	@%p87 bra 	$L__BB6_17;
	and.b32  	%r23, %r10, 7;
	setp.lt.u32 	%p88, %r11, 8;
	@%p88 bra 	$L__BB6_11;
	add.s32 	%r197, %r332, %r341;
	mul.wide.u32 	%rd300, %r197, 8;
	add.s64 	%rd301, %rd1, %rd300;
	ld.global.f64 	%fd61, [%rd301];
	setp.gt.f64 	%p89, %fd61, 0d0000000000000000;
	selp.u64 	%rd302, 1, 0, %p89;
	add.s64 	%rd303, %rd464, %rd302;
	add.s32 	%r198, %r197, 512;
	mul.wide.u32 	%rd304, %r198, 8;
	add.s64 	%rd305, %rd1, %rd304;
	ld.global.f64 	%fd62, [%rd305];
	setp.gt.f64 	%p90, %fd62, 0d0000000000000000;
	selp.u64 	%rd306, 1, 0, %p90;
	add.s64 	%rd307, %rd303, %rd306;
	add.s32 	%r199, %r197, 1024;
	mul.wide.u32 	%rd308, %r199, 8;
	add.s64 	%rd309, %rd1, %rd308;
	ld.global.f64 	%fd63, [%rd309];
	setp.gt.f64 	%p91, %fd63, 0d0000000000000000;
	selp.u64 	%rd310, 1, 0, %p91;
	add.s64 	%rd311, %rd307, %rd310;
	add.s32 	%r200, %r197, 1536;
	mul.wide.u32 	%rd312, %r200, 8;
	add.s64 	%rd313, %rd1, %rd312;
	ld.global.f64 	%fd64, [%rd313];
	setp.gt.f64 	%p92, %fd64, 0d0000000000000000;
	selp.u64 	%rd314, 1, 0, %p92;
	add.s64 	%rd315, %rd311, %rd314;
	add.s32 	%r201, %r197, 2048;
	mul.wide.u32 	%rd316, %r201, 8;
	add.s64 	%rd317, %rd1, %rd316;
	ld.global.f64 	%fd65, [%rd317];
	setp.gt.f64 	%p93, %fd65, 0d0000000000000000;
	selp.u64 	%rd318, 1, 0, %p93;
	add.s64 	%rd319, %rd315, %rd318;
	add.s32 	%r202, %r197, 2560;
	mul.wide.u32 	%rd320, %r202, 8;
	add.s64 	%rd321, %rd1, %rd320;
	ld.global.f64 	%fd66, [%rd321];
	setp.gt.f64 	%p94, %fd66, 0d0000000000000000;
	selp.u64 	%rd322, 1, 0, %p94;
	add.s64 	%rd323, %rd319, %rd322;
	add.s32 	%r203, %r197, 3072;
	mul.wide.u32 	%rd324, %r203, 8;
	add.s64 	%rd325, %rd1, %rd324;
	ld.global.f64 	%fd67, [%rd325];
	setp.gt.f64 	%p95, %fd67, 0d0000000000000000;
	selp.u64 	%rd326, 1, 0, %p95;
	add.s64 	%rd327, %rd323, %rd326;
	add.s32 	%r204, %r197, 3584;
	mul.wide.u32 	%rd328, %r204, 8;
	add.s64 	%rd329, %rd1, %rd328;
	ld.global.f64 	%fd68, [%rd329];
	setp.gt.f64 	%p96, %fd68, 0d0000000000000000;
	selp.u64 	%rd330, 1, 0, %p96;
	add.s64 	%rd464, %rd327, %rd330;
	add.s32 	%r332, %r332, 4096;
$L__BB6_11:
	setp.eq.s32 	%p97, %r23, 0;
	@%p97 bra 	$L__BB6_17;
	and.b32  	%r26, %r10, 3;
	setp.lt.u32 	%p98, %r23, 4;
	@%p98 bra 	$L__BB6_14;
	add.s32 	%r205, %r332, %r341;
	mul.wide.u32 	%rd332, %r205, 8;
	add.s64 	%rd333, %rd1, %rd332;
	ld.global.f64 	%fd69, [%rd333];
	setp.gt.f64 	%p99, %fd69, 0d0000000000000000;
	selp.u64 	%rd334, 1, 0, %p99;
	add.s64 	%rd335, %rd464, %rd334;
	add.s32 	%r206, %r205, 512;
	mul.wide.u32 	%rd336, %r206, 8;
	add.s64 	%rd337, %rd1, %rd336;
	ld.global.f64 	%fd70, [%rd337];
	setp.gt.f64 	%p100, %fd70, 0d0000000000000000;
	selp.u64 	%rd338, 1, 0, %p100;
	add.s64 	%rd339, %rd335, %rd338;
	add.s32 	%r207, %r205, 1024;
	mul.wide.u32 	%rd340, %r207, 8;
	add.s64 	%rd341, %rd1, %rd340;
	ld.global.f64 	%fd71, [%rd341];
	setp.gt.f64 	%p101, %fd71, 0d0000000000000000;
	selp.u64 	%rd342, 1, 0, %p101;
	add.s64 	%rd343, %rd339, %rd342;
	add.s32 	%r208, %r205, 1536;
	mul.wide.u32 	%rd344, %r208, 8;
	add.s64 	%rd345, %rd1, %rd344;
	ld.global.f64 	%fd72, [%rd345];
	setp.gt.f64 	%p102, %fd72, 0d0000000000000000;
	selp.u64 	%rd346, 1, 0, %p102;
	add.s64 	%rd464, %rd343, %rd346;
	add.s32 	%r332, %r332, 2048;
$L__BB6_14:
	setp.eq.s32 	%p103, %r26, 0;
	@%p103 bra 	$L__BB6_17;
	add.s32 	%r336, %r332, %r341;
	neg.s32 	%r335, %r26;
$L__BB6_16:
	.pragma "nounroll";
	mul.wide.u32 	%rd347, %r336, 8;
	add.s64 	%rd348, %rd1, %rd347;
	ld.global.f64 	%fd73, [%rd348];
	setp.gt.f64 	%p104, %fd73, 0d0000000000000000;
	selp.u64 	%rd349, 1, 0, %p104;
	add.s64 	%rd464, %rd464, %rd349;
	add.s32 	%r336, %r336, 512;
	add.s32 	%r335, %r335, 1;
	setp.ne.s32 	%p105, %r335, 0;
	@%p105 bra 	$L__BB6_16;
$L__BB6_17:
	setp.lt.u32 	%p106, %r6, 512;
	@%p106 bra 	$L__BB6_22;
	// begin inline asm
	mov.u32 %r272, %laneid;
	// end inline asm
	mov.b64 	{%r274, %r279}, %rd464;
	mov.b32 	%r280, 1;
	mov.b32 	%r321, 31;
	mov.b32 	%r322, -1;
	// begin inline asm
	shfl.sync.down.b32 %r273, %r274, %r280, %r321, %r322;
	// end inline asm
	// begin inline asm
	shfl.sync.down.b32 %r278, %r279, %r280, %r321, %r322;
	// end inline asm
	mov.b64 	%rd408, {%r273, %r278};
	setp.gt.s32 	%p130, %r272, 30;
	selp.b64 	%rd409, 0, %rd408, %p130;
	add.s64 	%rd410, %rd409, %rd464;
	mov.b64 	{%r284, %r289}, %rd410;
	mov.b32 	%r290, 2;
	// begin inline asm
	shfl.sync.down.b32 %r283, %r284, %r290, %r321, %r322;
	// end inline asm
	// begin inline asm
	shfl.sync.down.b32 %r288, %r289, %r290, %r321, %r322;
	// end inline asm
	mov.b64 	%rd411, {%r283, %r288};
	setp.gt.s32 	%p131, %r272, 29;
	selp.b64 	%rd412, 0, %rd411, %p131;
	add.s64 	%rd413, %rd412, %rd410;
	mov.b64 	{%r294, %r299}, %rd413;
	mov.b32 	%r300, 4;
	// begin inline asm
	shfl.sync.down.b32 %r293, %r294, %r300, %r321, %r322;
	// end inline asm
	// begin inline asm
	shfl.sync.down.b32 %r298, %r299, %r300, %r321, %r322;
	// end inline asm
	mov.b64 	%rd414, {%r293, %r298};
	setp.gt.s32 	%p132, %r272, 27;
	selp.b64 	%rd415, 0, %rd414, %p132;
	add.s64 	%rd416, %rd415, %rd413;
	mov.b64 	{%r304, %r309}, %rd416;
	mov.b32 	%r310, 8;
	// begin inline asm
	shfl.sync.down.b32 %r303, %r304, %r310, %r321, %r322;
	// end inline asm
	// begin inline asm
	shfl.sync.down.b32 %r308, %r309, %r310, %r321, %r322;
	// end inline asm
	mov.b64 	%rd417, {%r303, %r308};
	setp.gt.s32 	%p133, %r272, 23;
	selp.b64 	%rd418, 0, %rd417, %p133;
	add.s64 	%rd419, %rd418, %rd416;
	mov.b64 	{%r314, %r319}, %rd419;
	mov.b32 	%r320, 16;
	// begin inline asm
	shfl.sync.down.b32 %r313, %r314, %r320, %r321, %r322;
	// end inline asm
	// begin inline asm
	shfl.sync.down.b32 %r318, %r319, %r320, %r321, %r322;
	// end inline asm
	mov.b64 	%rd420, {%r313, %r318};
	setp.gt.s32 	%p134, %r272, 15;
	selp.b64 	%rd421, 0, %rd420, %p134;
	add.s64 	%rd475, %rd421, %rd419;
	setp.ne.s32 	%p135, %r272, 0;
	@%p135 bra 	$L__BB6_20;
	shr.u32 	%r323, %r7, 2;
	and.b32  	%r324, %r323, 248;
	mov.u32 	%r325, _ZZN3cub18CUB_300001_SM_10006detail6reduce18DeviceReduceKernelINS2_10policy_hubIljN4cuda3std3__44plusIlEEE10Policy1000EN6thrust24THRUST_300001_SM_1000_NS18transform_iteratorI14maior_que_zeroNSD_6detail15normal_iteratorINSD_10device_ptrIdEEEEllEEjS9_lNS7_10__identityEEEvT0_PT3_T1_NS0_13GridEvenShareISQ_EET2_T4_E12temp_storage;
	add.s32 	%r326, %r325, %r324;
	st.shared.u64 	[%r326+16], %rd475;
$L__BB6_20:
	bar.sync 	0;
	setp.ne.s32 	%p136, %r7, 0;
	@%p136 bra 	$L__BB6_48;
	ld.shared.u64 	%rd422, [_ZZN3cub18CUB_300001_SM_10006detail6reduce18DeviceReduceKernelINS2_10policy_hubIljN4cuda3std3__44plusIlEEE10Policy1000EN6thrust24THRUST_300001_SM_1000_NS18transform_iteratorI14maior_que_zeroNSD_6detail15normal_iteratorINSD_10device_ptrIdEEEEllEEjS9_lNS7_10__identityEEEvT0_PT3_T1_NS0_13GridEvenShareISQ_EET2_T4_E12temp_storage+24];
	add.s64 	%rd423, %rd422, %rd475;
	ld.shared.u64 	%rd424, [_ZZN3cub18CUB_300001_SM_10006detail6reduce18DeviceReduceKernelINS2_10policy_hubIljN4cuda3std3__44plusIlEEE10Policy1000EN6thrust24THRUST_300001_SM_1000_NS18transform_iteratorI14maior_que_zeroNSD_6detail15normal_iteratorINSD_10device_ptrIdEEEEllEEjS9_lNS7_10__identityEEEvT0_PT3_T1_NS0_13GridEvenShareISQ_EET2_T4_E12temp_storage+32];
	add.s64 	%rd425, %rd423, %rd424;
	ld.shared.u64 	%rd426, [_ZZN3cub18CUB_300001_SM_10006detail6reduce18DeviceReduceKernelINS2_10policy_hubIljN4cuda3std3__44plusIlEEE10Policy1000EN6thrust24THRUST_300001_SM_1000_NS18transform_iteratorI14maior_que_zeroNSD_6detail15normal_iteratorINSD_10device_ptrIdEEEEllEEjS9_lNS7_10__identityEEEvT0_PT3_T1_NS0_13GridEvenShareISQ_EET2_T4_E12temp_storage+40];
	add.s64 	%rd427, %rd425, %rd426;
	ld.shared.u64 	%rd428, [_ZZN3cub18CUB_300001_SM_10006detail6reduce18DeviceReduceKernelINS2_10policy_hubIljN4cuda3std3__44plusIlEEE10Policy1000EN6thrust24THRUST_300001_SM_1000_NS18transform_iteratorI14maior_que_zeroNSD_6detail15normal_iteratorINSD_10device_ptrIdEEEEllEEjS9_lNS7_10__identityEEEvT0_PT3_T1_NS0_13GridEvenShareISQ_EET2_T4_E12temp_storage+48];
	add.s64 	%rd429, %rd427, %rd428;
	ld.shared.u64 	%rd430, [_ZZN3cub18CUB_300001_SM_10006detail6reduce18DeviceReduceKernelINS2_10policy_hubIljN4cuda3std3__44plusIlEEE10Policy1000EN6thrust24THRUST_300001_SM_1000_NS18transform_iteratorI14maior_que_zeroNSD_6detail15normal_iteratorINSD_10device_ptrIdEEEEllEEjS9_lNS7_10__identityEEEvT0_PT3_T1_NS0_13GridEvenShareISQ_EET2_T4_E12temp_storage+56];
	add.s64 	%rd431, %rd429, %rd430;
	ld.shared.u64 	%rd432, [_ZZN3cub18CUB_300001_SM_10006detail6reduce18DeviceReduceKernelINS2_10policy_hubIljN4cuda3std3__44plusIlEEE10Policy1000EN6thrust24THRUST_300001_SM_1000_NS18transform_iteratorI14maior_que_zeroNSD_6detail15normal_iteratorINSD_10device_ptrIdEEEEllEEjS9_lNS7_10__identityEEEvT0_PT3_T1_NS0_13GridEvenShareISQ_EET2_T4_E12temp_storage+64];
	add.s64 	%rd433, %rd431, %rd432;
	ld.shared.u64 	%rd434, [_ZZN3cub18CUB_300001_SM_10006detail6reduce18DeviceReduceKernelINS2_10policy_hubIljN4cuda3std3__44plusIlEEE10Policy1000EN6thrust24THRUST_300001_SM_1000_NS18transform_iteratorI14maior_que_zeroNSD_6detail15normal_iteratorINSD_10device_ptrIdEEEEllEEjS9_lNS7_10__identityEEEvT0_PT3_T1_NS0_13GridEvenShareISQ_EET2_T4_E12temp_storage+72];
	add.s64 	%rd435, %rd433, %rd434;
	ld.shared.u64 	%rd436, [_ZZN3cub18CUB_300001_SM_10006detail6reduce18DeviceReduceKernelINS2_10policy_hubIljN4cuda3std3__44plusIlEEE10Policy1000EN6thrust24THRUST_300001_SM_1000_NS18transform_iteratorI14maior_que_zeroNSD_6detail15normal_iteratorINSD_10device_ptrIdEEEEllEEjS9_lNS7_10__identityEEEvT0_PT3_T1_NS0_13GridEvenShareISQ_EET2_T4_E12temp_storage+80];
	add.s64 	%rd437, %rd435, %rd436;
	ld.shared.u64 	%rd438, [_ZZN3cub18CUB_300001_SM_10006detail6reduce18DeviceReduceKernelINS2_10policy_hubIljN4cuda3std3__44plusIlEEE10Policy1000EN6thrust24THRUST_300001_SM_1000_NS18transform_iteratorI14maior_que_zeroNSD_6detail15normal_iteratorINSD_10device_ptrIdEEEEllEEjS9_lNS7_10__identityEEEvT0_PT3_T1_NS0_13GridEvenShareISQ_EET2_T4_E12temp_storage+88];
	add.s64 	%rd439, %rd437, %rd438;
	ld.shared.u64 	%rd440, [_ZZN3cub18CUB_300001_SM_10006detail6reduce18DeviceReduceKernelINS2_10policy_hubIljN4cuda3std3__44plusIlEEE10Policy1000EN6thrust24THRUST_300001_SM_1000_NS18transform_iteratorI14maior_que_zeroNSD_6detail15normal_iteratorINSD_10device_ptrIdEEEEllEEjS9_lNS7_10__identityEEEvT0_PT3_T1_NS0_13GridEvenShareISQ_EET2_T4_E12temp_storage+96];
	add.s64 	%rd441, %rd439, %rd440;
	ld.shared.u64 	%rd442, [_ZZN3cub18CUB_300001_SM_10006detail6reduce18DeviceReduceKernelINS2_10policy_hubIljN4cuda3std3__44plusIlEEE10Policy1000EN6thrust24THRUST_300001_SM_1000_NS18transform_iteratorI14maior_que_zeroNSD_6detail15normal_iteratorINSD_10device_ptrIdEEEEllEEjS9_lNS7_10__identityEEEvT0_PT3_T1_NS0_13GridEvenShareISQ_EET2_T4_E12temp_storage+104];
	add.s64 	%rd443, %rd441, %rd442;
	ld.shared.u64 	%rd444, [_ZZN3cub18CUB_300001_SM_10006detail6reduce18DeviceReduceKernelINS2_10policy_hubIljN4cuda3std3__44plusIlEEE10Policy1000EN6thrust24THRUST_300001_SM_1000_NS18transform_iteratorI14maior_que_zeroNSD_6detail15normal_iteratorINSD_10device_ptrIdEEEEllEEjS9_lNS7_10__identityEEEvT0_PT3_T1_NS0_13GridEvenShareISQ_EET2_T4_E12temp_storage+112];
	add.s64 	%rd445, %rd443, %rd444;
	ld.shared.u64 	%rd446, [_ZZN3cub18CUB_300001_SM_10006detail6reduce18DeviceReduceKernelINS2_10policy_hubIljN4cuda3std3__44plusIlEEE10Policy1000EN6thrust24THRUST_300001_SM_1000_NS18transform_iteratorI14maior_que_zeroNSD_6detail15normal_iteratorINSD_10device_ptrIdEEEEllEEjS9_lNS7_10__identityEEEvT0_PT3_T1_NS0_13GridEvenShareISQ_EET2_T4_E12temp_storage+120];
	add.s64 	%rd447, %rd445, %rd446;
	ld.shared.u64 	%rd448, [_ZZN3cub18CUB_300001_SM_10006detail6reduce18DeviceReduceKernelINS2_10policy_hubIljN4cuda3std3__44plusIlEEE10Policy1000EN6thrust24THRUST_300001_SM_1000_NS18transform_iteratorI14maior_que_zeroNSD_6detail15normal_iteratorINSD_10device_ptrIdEEEEllEEjS9_lNS7_10__identityEEEvT0_PT3_T1_NS0_13GridEvenShareISQ_EET2_T4_E12temp_storage+128];
	add.s64 	%rd449, %rd447, %rd448;
	ld.shared.u64 	%rd450, [_ZZN3cub18CUB_300001_SM_10006detail6reduce18DeviceReduceKernelINS2_10policy_hubIljN4cuda3std3__44plusIlEEE10Policy1000EN6thrust24THRUST_300001_SM_1000_NS18transform_iteratorI14maior_que_zeroNSD_6detail15normal_iteratorINSD_10device_ptrIdEEEEllEEjS9_lNS7_10__identityEEEvT0_PT3_T1_NS0_13GridEvenShareISQ_EET2_T4_E12temp_storage+136];
	add.s64 	%rd475, %rd449, %rd450;
	bra.uni 	$L__BB6_48;
$L__BB6_22:
	// begin inline asm
	mov.u32 %r209, %laneid;
	// end inline asm
	and.b32  	%r260, %r7, 992;
	add.s32 	%r261, %r260, 32;
	setp.gt.u32 	%p107, %r261, %r6;
	not.b32 	%r262, %r260;
	add.s32 	%r263, %r6, %r262;
	selp.b32 	%r258, %r263, 31, %p107;
	mov.b64 	{%r211, %r216}, %rd464;
	mov.b32 	%r217, 1;
	mov.b32 	%r259, -1;
	// begin inline asm
	shfl.sync.down.b32 %r210, %r211, %r217, %r258, %r259;
	// end inline asm
	// begin inline asm
	shfl.sync.down.b32 %r215, %r216, %r217, %r258, %r259;
	// end inline asm
	mov.b64 	%rd350, {%r210, %r215};
	setp.lt.s32 	%p108, %r209, %r258;
	selp.b64 	%rd351, %rd350, 0, %p108;
	add.s64 	%rd352, %rd351, %rd464;
	mov.b64 	{%r221, %r226}, %rd352;
	mov.b32 	%r227, 2;
	// begin inline asm
	shfl.sync.down.b32 %r220, %r221, %r227, %r258, %r259;
	// end inline asm
	// begin inline asm
	shfl.sync.down.b32 %r225, %r226, %r227, %r258, %r259;
	// end inline asm
	mov.b64 	%rd353, {%r220, %r225};
	add.s32 	%r264, %r209, 2;
	setp.gt.s32 	%p109, %r264, %r258;
	selp.b64 	%rd354, 0, %rd353, %p109;
	add.s64 	%rd355, %rd354, %rd352;
	mov.b64 	{%r231, %r236}, %rd355;
	mov.b32 	%r237, 4;
	// begin inline asm
	shfl.sync.down.b32 %r230, %r231, %r237, %r258, %r259;
	// end inline asm
	// begin inline asm
	shfl.sync.down.b32 %r235, %r236, %r237, %r258, %r259;
	// end inline asm
	mov.b64 	%rd356, {%r230, %r235};
	add.s32 	%r265, %r209, 4;
	setp.gt.s32 	%p110, %r265, %r258;
	selp.b64 	%rd357, 0, %rd356, %p110;
	add.s64 	%rd358, %rd357, %rd355;
	mov.b64 	{%r241, %r246}, %rd358;
	mov.b32 	%r247, 8;
	// begin inline asm
	shfl.sync.down.b32 %r240, %r241, %r247, %r258, %r259;
	// end inline asm
	// begin inline asm
	shfl.sync.down.b32 %r245, %r246, %r247, %r258, %r259;
	// end inline asm
	mov.b64 	%rd359, {%r240, %r245};
	add.s32 	%r266, %r209, 8;
	setp.gt.s32 	%p111, %r266, %r258;
	selp.b64 	%rd360, 0, %rd359, %p111;
	add.s64 	%rd361, %rd360, %rd358;
	mov.b64 	{%r251, %r256}, %rd361;
	mov.b32 	%r257, 16;
	// begin inline asm
	shfl.sync.down.b32 %r250, %r251, %r257, %r258, %r259;
	// end inline asm
	// begin inline asm
	shfl.sync.down.b32 %r255, %r256, %r257, %r258, %r259;
	// end inline asm
	mov.b64 	%rd362, {%r250, %r255};
	add.s32 	%r267, %r209, 16;
	setp.gt.s32 	%p112, %r267, %r258;
	selp.b64 	%rd363, 0, %rd362, %p112;
	add.s64 	%rd475, %rd363, %rd361;
	setp.ne.s32 	%p113, %r209, 0;
	@%p113 bra 	$L__BB6_24;
	shr.u32 	%r268, %r7, 2;
	and.b32  	%r269, %r268, 248;
	mov.u32 	%r270, _ZZN3cub18CUB_300001_SM_10006detail6reduce18DeviceReduceKernelINS2_10policy_hubIljN4cuda3std3__44plusIlEEE10Policy1000EN6thrust24THRUST_300001_SM_1000_NS18transform_iteratorI14maior_que_zeroNSD_6detail15normal_iteratorINSD_10device_ptrIdEEEEllEEjS9_lNS7_10__identityEEEvT0_PT3_T1_NS0_13GridEvenShareISQ_EET2_T4_E12temp_storage;
	add.s32 	%r271, %r270, %r269;
	st.shared.u64 	[%r271+16], %rd475;
$L__BB6_24:
	bar.sync 	0;
	setp.ne.s32 	%p114, %r7, 0;
	@%p114 bra 	$L__BB6_48;
	setp.gt.u32 	%p115, %r6, 32;
	ld.shared.u64 	%rd364, [_ZZN3cub18CUB_300001_SM_10006detail6reduce18DeviceReduceKernelINS2_10policy_hubIljN4cuda3std3__44plusIlEEE10Policy1000EN6thrust24THRUST_300001_SM_1000_NS18transform_iteratorI14maior_que_zeroNSD_6detail15normal_iteratorINSD_10device_ptrIdEEEEllEEjS9_lNS7_10__identityEEEvT0_PT3_T1_NS0_13GridEvenShareISQ_EET2_T4_E12temp_storage+24];
	selp.b64 	%rd365, %rd364, 0, %p115;
	add.s64 	%rd366, %rd365, %rd475;
	setp.gt.u32 	%p116, %r6, 64;
	ld.shared.u64 	%rd367, [_ZZN3cub18CUB_300001_SM_10006detail6reduce18DeviceReduceKernelINS2_10policy_hubIljN4cuda3std3__44plusIlEEE10Policy1000EN6thrust24THRUST_300001_SM_1000_NS18transform_iteratorI14maior_que_zeroNSD_6detail15normal_iteratorINSD_10device_ptrIdEEEEllEEjS9_lNS7_10__identityEEEvT0_PT3_T1_NS0_13GridEvenShareISQ_EET2_T4_E12temp_storage+32];
	selp.b64 	%rd368, %rd367, 0, %p116;
	add.s64 	%rd369, %rd366, %rd368;
	setp.gt.u32 	%p117, %r6, 96;
	ld.shared.u64 	%rd370, [_ZZN3cub18CUB_300001_SM_10006detail6reduce18DeviceReduceKernelINS2_10policy_hubIljN4cuda3std3__44plusIlEEE10Policy1000EN6thrust24THRUST_300001_SM_1000_NS18transform_iteratorI14maior_que_zeroNSD_6detail15normal_iteratorINSD_10device_ptrIdEEEEllEEjS9_lNS7_10__identityEEEvT0_PT3_T1_NS0_13GridEvenShareISQ_EET2_T4_E12temp_storage+40];
	selp.b64 	%rd371, %rd370, 0, %p117;
	add.s64 	%rd372, %rd369, %rd371;
	setp.gt.u32 	%p118, %r6, 128;
	ld.shared.u64 	%rd373, [_ZZN3cub18CUB_300001_SM_10006detail6reduce18DeviceReduceKernelINS2_10policy_hubIljN4cuda3std3__44plusIlEEE10Policy1000EN6thrust24THRUST_300001_SM_1000_NS18transform_iteratorI14maior_que_zeroNSD_6detail15normal_iteratorINSD_10device_ptrIdEEEEllEEjS9_lNS7_10__identityEEEvT0_PT3_T1_NS0_13GridEvenShareISQ_EET2_T4_E12temp_storage+48];
	selp.b64 	%rd374, %rd373, 0, %p118;
	add.s64 	%rd375, %rd372, %rd374;
	setp.gt.u32 	%p119, %r6, 160;
	ld.shared.u64 	%rd376, [_ZZN3cub18CUB_300001_SM_10006detail6reduce18DeviceReduceKernelINS2_10policy_hubIljN4cuda3std3__44plusIlEEE10Policy1000EN6thrust24THRUST_300001_SM_1000_NS18transform_iteratorI14maior_que_zeroNSD_6detail15normal_iteratorINSD_10device_ptrIdEEEEllEEjS9_lNS7_10__identityEEEvT0_PT3_T1_NS0_13GridEvenShareISQ_EET2_T4_E12temp_storage+56];
	selp.b64 	%rd377, %rd376, 0, %p119;
	add.s64 	%rd378, %rd375, %rd377;
	setp.gt.u32 	%p120, %r6, 192;
	ld.shared.u64 	%rd379, [_ZZN3cub18CUB_300001_SM_10006detail6reduce18DeviceReduceKernelINS2_10policy_hubIljN4cuda3std3__44plusIlEEE10Policy1000EN6thrust24THRUST_300001_SM_1000_NS18transform_iteratorI14maior_que_zeroNSD_6detail15normal_iteratorINSD_10device_ptrIdEEEEllEEjS9_lNS7_10__identityEEEvT0_PT3_T1_NS0_13GridEvenShareISQ_EET2_T4_E12temp_storage+64];
	selp.b64 	%rd380, %rd379, 0, %p120;
	add.s64 	%rd381, %rd378, %rd380;
	setp.gt.u32 	%p121, %r6, 224;
	ld.shared.u64 	%rd382, [_ZZN3cub18CUB_300001_SM_10006detail6reduce18DeviceReduceKernelINS2_10policy_hubIljN4cuda3std3__44plusIlEEE10Policy1000EN6thrust24THRUST_300001_SM_1000_NS18transform_iteratorI14maior_que_zeroNSD_6detail15normal_iteratorINSD_10device_ptrIdEEEEllEEjS9_lNS7_10__identityEEEvT0_PT3_T1_NS0_13GridEvenShareISQ_EET2_T4_E12temp_storage+72];
	selp.b64 	%rd383, %rd382, 0, %p121;
	add.s64 	%rd384, %rd381, %rd383;
	setp.gt.u32 	%p122, %r6, 256;
	ld.shared.u64 	%rd385, [_ZZN3cub18CUB_300001_SM_10006detail6reduce18DeviceReduceKernelINS2_10policy_hubIljN4cuda3std3__44plusIlEEE10Policy1000EN6thrust24THRUST_300001_SM_1000_NS18transform_iteratorI14maior_que_zeroNSD_6detail15normal_iteratorINSD_10device_ptrIdEEEEllEEjS9_lNS7_10__identityEEEvT0_PT3_T1_NS0_13GridEvenShareISQ_EET2_T4_E12temp_storage+80];
	selp.b64 	%rd386, %rd385, 0, %p122;
	add.s64 	%rd387, %rd384, %rd386;
	setp.gt.u32 	%p123, %r6, 288;
	ld.shared.u64 	%rd388, [_ZZN3cub18CUB_300001_SM_10006detail6reduce18DeviceReduceKernelINS2_10policy_hubIljN4cuda3std3__44plusIlEEE10Policy1000EN6thrust24THRUST_300001_SM_1000_NS18transform_iteratorI14maior_que_zeroNSD_6detail15normal_iteratorINSD_10device_ptrIdEEEEllEEjS9_lNS7_10__identityEEEvT0_PT3_T1_NS0_13GridEvenShareISQ_EET2_T4_E12temp_storage+88];
	selp.b64 	%rd389, %rd388, 0, %p123;
	add.s64 	%rd390, %rd387, %rd389;
	setp.gt.u32 	%p124, %r6, 320;
	ld.shared.u64 	%rd391, [_ZZN3cub18CUB_300001_SM_10006detail6reduce18DeviceReduceKernelINS2_10policy_hubIljN4cuda3std3__44plusIlEEE10Policy1000EN6thrust24THRUST_300001_SM_1000_NS18transform_iteratorI14maior_que_zeroNSD_6detail15normal_iteratorINSD_10device_ptrIdEEEEllEEjS9_lNS7_10__identityEEEvT0_PT3_T1_NS0_13GridEvenShareISQ_EET2_T4_E12temp_storage+96];
	selp.b64 	%rd392, %rd391, 0, %p124;
	add.s64 	%rd393, %rd390, %rd392;
	setp.gt.u32 	%p125, %r6, 352;
	ld.shared.u64 	%rd394, [_ZZN3cub18CUB_300001_SM_10006detail6reduce18DeviceReduceKernelINS2_10policy_hubIljN4cuda3std3__44plusIlEEE10Policy1000EN6thrust24THRUST_300001_SM_1000_NS18transform_iteratorI14maior_que_zeroNSD_6detail15normal_iteratorINSD_10device_ptrIdEEEEllEEjS9_lNS7_10__identityEEEvT0_PT3_T1_NS0_13GridEvenShareISQ_EET2_T4_E12temp_storage+104];
	selp.b64 	%rd395, %rd394, 0, %p125;
	add.s64 	%rd396, %rd393, %rd395;
	setp.gt.u32 	%p126, %r6, 384;
	ld.shared.u64 	%rd397, [_ZZN3cub18CUB_300001_SM_10006detail6reduce18DeviceReduceKernelINS2_10policy_hubIljN4cuda3std3__44plusIlEEE10Policy1000EN6thrust24THRUST_300001_SM_1000_NS18transform_iteratorI14maior_que_zeroNSD_6detail15normal_iteratorINSD_10device_ptrIdEEEEllEEjS9_lNS7_10__identityEEEvT0_PT3_T1_NS0_13GridEvenShareISQ_EET2_T4_E12temp_storage+112];
	selp.b64 	%rd398, %rd397, 0, %p126;
	add.s64 	%rd399, %rd396, %rd398;
	setp.gt.u32 	%p127, %r6, 416;
	ld.shared.u64 	%rd400, [_ZZN3cub18CUB_300001_SM_10006detail6reduce18DeviceReduceKernelINS2_10policy_hubIljN4cuda3std3__44plusIlEEE10Policy1000EN6thrust24THRUST_300001_SM_1000_NS18transform_iteratorI14maior_que_zeroNSD_6detail15normal_iteratorINSD_10device_ptrIdEEEEllEEjS9_lNS7_10__identityEEEvT0_PT3_T1_NS0_13GridEvenShareISQ_EET2_T4_E12temp_storage+120];
	selp.b64 	%rd401, %rd400, 0, %p127;
	add.s64 	%rd402, %rd399, %rd401;
	setp.gt.u32 	%p128, %r6, 448;
	ld.shared.u64 	%rd403, [_ZZN3cub18CUB_300001_SM_10006detail6reduce18DeviceReduceKernelINS2_10policy_hubIljN4cuda3std3__44plusIlEEE10Policy1000EN6thrust24THRUST_300001_SM_1000_NS18transform_iteratorI14maior_que_zeroNSD_6detail15normal_iteratorINSD_10device_ptrIdEEEEllEEjS9_lNS7_10__identityEEEvT0_PT3_T1_NS0_13GridEvenShareISQ_EET2_T4_E12temp_storage+128];
	selp.b64 	%rd404, %rd403, 0, %p128;
	add.s64 	%rd405, %rd402, %rd404;
	setp.gt.u32 	%p129, %r6, 480;
	ld.shared.u64 	%rd406, [_ZZN3cub18CUB_300001_SM_10006detail6reduce18DeviceReduceKernelINS2_10policy_hubIljN4cuda3std3__44plusIlEEE10Policy1000EN6thrust24THRUST_300001_SM_1000_NS18transform_iteratorI14maior_que_zeroNSD_6detail15normal_iteratorINSD_10device_ptrIdEEEEllEEjS9_lNS7_10__identityEEEvT0_PT3_T1_NS0_13GridEvenShareISQ_EET2_T4_E12temp_storage+136];
	selp.b64 	%rd407, %rd406, 0, %p129;
	add.s64 	%rd475, %rd405, %rd407;
	bra.uni 	$L__BB6_48;
$L__BB6_26:
	mov.u32 	%r35, %tid.x;
	add.s32 	%r72, %r341, %r35;
	mul.wide.u32 	%rd42, %r72, 8;
	add.s64 	%rd43, %rd1, %rd42;
	ld.global.f64 	%fd1, [%rd43];
	setp.gt.f64 	%p2, %fd1, 0d0000000000000000;
	selp.u64 	%rd44, 1, 0, %p2;
	ld.global.f64 	%fd2, [%rd43+4096];
	setp.gt.f64 	%p3, %fd2, 0d0000000000000000;
	selp.u64 	%rd45, 1, 0, %p3;
	ld.global.f64 	%fd3, [%rd43+8192];
	setp.gt.f64 	%p4, %fd3, 0d0000000000000000;
	selp.u64 	%rd46, 1, 0, %p4;
	ld.global.f64 	%fd4, [%rd43+12288];
	setp.gt.f64 	%p5, %fd4, 0d0000000000000000;
	selp.u64 	%rd47, 1, 0, %p5;
	ld.global.f64 	%fd5, [%rd43+16384];
	setp.gt.f64 	%p6, %fd5, 0d0000000000000000;
	selp.u64 	%rd48, 1, 0, %p6;
	ld.global.f64 	%fd6, [%rd43+20480];
	setp.gt.f64 	%p7, %fd6, 0d0000000000000000;
	selp.u64 	%rd49, 1, 0, %p7;
	ld.global.f64 	%fd7, [%rd43+24576];
	setp.gt.f64 	%p8, %fd7, 0d0000000000000000;
	selp.u64 	%rd50, 1, 0, %p8;
	add.s64 	%rd51, %rd45, %rd44;
	add.s64 	%rd52, %rd51, %rd46;
	add.s64 	%rd53, %rd52, %rd47;
	add.s64 	%rd54, %rd53, %rd48;
	add.s64 	%rd55, %rd54, %rd49;
	add.s64 	%rd474, %rd55, %rd50;
	setp.lt.u32 	%p9, %r6, %r4;
	@%p9 bra 	$L__BB6_44;
	add.s32 	%r36, %r4, %r341;
	not.b32 	%r74, %r35;
	add.s32 	%r75, %r74, %r1;
	sub.s32 	%r76, %r75, %r4;
	sub.s32 	%r338, %r76, %r341;
	add.s32 	%r77, %r36, %r35;
	add.s32 	%r337, %r77, 4096;
	mov.b32 	%r340, 0;
	cvt.u64.u32 	%rd57, %r35;
	mov.u32 	%r339, %r36;
$L__BB6_28:
	add.s32 	%r341, %r341, %r4;
	add.s32 	%r78, %r1, -3584;
	setp.gt.u32 	%p10, %r341, %r78;
	@%p10 bra 	$L__BB6_30;
	cvt.u64.u32 	%rd56, %r341;
	add.s64 	%rd58, %rd57, %rd56;
	shl.b64 	%rd59, %rd58, 3;
	add.s64 	%rd60, %rd1, %rd59;
	ld.global.f64 	%fd8, [%rd60];
	setp.gt.f64 	%p11, %fd8, 0d0000000000000000;
	selp.u64 	%rd61, 1, 0, %p11;
	ld.global.f64 	%fd9, [%rd60+4096];
	setp.gt.f64 	%p12, %fd9, 0d0000000000000000;
	selp.u64 	%rd62, 1, 0, %p12;
	ld.global.f64 	%fd10, [%rd60+8192];
	setp.gt.f64 	%p13, %fd10, 0d0000000000000000;
	selp.u64 	%rd63, 1, 0, %p13;
	ld.global.f64 	%fd11, [%rd60+12288];
	setp.gt.f64 	%p14, %fd11, 0d0000000000000000;
	selp.u64 	%rd64, 1, 0, %p14;
	ld.global.f64 	%fd12, [%rd60+16384];
	setp.gt.f64 	%p15, %fd12, 0d0000000000000000;
	selp.u64 	%rd65, 1, 0, %p15;
	ld.global.f64 	%fd13, [%rd60+20480];
	setp.gt.f64 	%p16, %fd13, 0d0000000000000000;
	selp.u64 	%rd66, 1, 0, %p16;
	ld.global.f64 	%fd14, [%rd60+24576];
	setp.gt.f64 	%p17, %fd14, 0d0000000000000000;
	selp.u64 	%rd67, 1, 0, %p17;
	add.s64 	%rd68, %rd474, %rd61;
	add.s64 	%rd69, %rd68, %rd62;
	add.s64 	%rd70, %rd69, %rd63;
	add.s64 	%rd71, %rd70, %rd64;
	add.s64 	%rd72, %rd71, %rd65;
	add.s64 	%rd73, %rd72, %rd66;
	add.s64 	%rd474, %rd73, %rd67;
	sub.s32 	%r79, %r1, %r341;
	setp.lt.u32 	%p18, %r79, %r4;
	add.s32 	%r340, %r340, 1;
	add.s32 	%r339, %r339, %r4;
	sub.s32 	%r338, %r338, %r4;
	add.s32 	%r337, %r337, %r4;
	@%p18 bra 	$L__BB6_44;
	bra.uni 	$L__BB6_28;
$L__BB6_30:
	setp.le.u32 	%p19, %r1, %r341;
	sub.s32 	%r80, %r1, %r341;
	setp.ge.s32 	%p20, %r35, %r80;
	or.pred  	%p21, %p19, %p20;
	@%p21 bra 	$L__BB6_44;
	not.b32 	%r82, %r35;
	add.s32 	%r83, %r1, %r82;
	sub.s32 	%r84, %r83, %r36;
	mul.lo.s32 	%r85, %r2, %r340;
	mad.lo.s32 	%r86, %r85, -3584, %r84;
	shr.u32 	%r87, %r86, 9;
	add.s32 	%r49, %r87, 1;
	and.b32  	%r50, %r49, 15;
	setp.lt.u32 	%p22, %r86, 7680;
	mov.u32 	%r346, %r35;
	@%p22 bra 	$L__BB6_35;
	or.b32  	%r344, %r35, 4096;
	shr.u32 	%r88, %r338, 9;
	add.s32 	%r89, %r88, 1;
	and.b32  	%r90, %r89, 16777200;
	neg.s32 	%r342, %r90;
$L__BB6_33:
	.pragma "nounroll";
	add.s32 	%r91, %r337, -4096;
	mul.wide.u32 	%rd75, %r91, 8;
	add.s64 	%rd76, %rd1, %rd75;
	ld.global.f64 	%fd15, [%rd76];
	setp.gt.f64 	%p23, %fd15, 0d0000000000000000;
	selp.u64 	%rd77, 1, 0, %p23;
	add.s64 	%rd78, %rd474, %rd77;
	add.s32 	%r92, %r337, -3584;
	mul.wide.u32 	%rd79, %r92, 8;
	add.s64 	%rd80, %rd1, %rd79;
	ld.global.f64 	%fd16, [%rd80];
	setp.gt.f64 	%p24, %fd16, 0d0000000000000000;
	selp.u64 	%rd81, 1, 0, %p24;
	add.s64 	%rd82, %rd78, %rd81;
	add.s32 	%r93, %r337, -3072;
	mul.wide.u32 	%rd83, %r93, 8;
	add.s64 	%rd84, %rd1, %rd83;
	ld.global.f64 	%fd17, [%rd84];
	setp.gt.f64 	%p25, %fd17, 0d0000000000000000;
	selp.u64 	%rd85, 1, 0, %p25;
	add.s64 	%rd86, %rd82, %rd85;
	add.s32 	%r94, %r337, -2560;
	mul.wide.u32 	%rd87, %r94, 8;
	add.s64 	%rd88, %rd1, %rd87;
	ld.global.f64 	%fd18, [%rd88];
	setp.gt.f64 	%p26, %fd18, 0d0000000000000000;
	selp.u64 	%rd89, 1, 0, %p26;
	add.s64 	%rd90, %rd86, %rd89;
	add.s32 	%r95, %r337, -2048;
	mul.wide.u32 	%rd91, %r95, 8;
	add.s64 	%rd92, %rd1, %rd91;
	ld.global.f64 	%fd19, [%rd92];
	setp.gt.f64 	%p27, %fd19, 0d0000000000000000;
	selp.u64 	%rd93, 1, 0, %p27;
	add.s64 	%rd94, %rd90, %rd93;
	add.s32 	%r96, %r337, -1536;
	mul.wide.u32 	%rd95, %r96, 8;
	add.s64 	%rd96, %rd1, %rd95;
	ld.global.f64 	%fd20, [%rd96];
	setp.gt.f64 	%p28, %fd20, 0d0000000000000000;
	selp.u64 	%rd97, 1, 0, %p28;
	add.s64 	%rd98, %rd94, %rd97;
	add.s32 	%r97, %r337, -1024;
	mul.wide.u32 	%rd99, %r97, 8;
	add.s64 	%rd100, %rd1, %rd99;
	ld.global.f64 	%fd21, [%rd100];
	setp.gt.f64 	%p29, %fd21, 0d0000000000000000;
	selp.u64 	%rd101, 1, 0, %p29;
	add.s64 	%rd102, %rd98, %rd101;
	add.s32 	%r98, %r337, 3584;
	add.s32 	%r99, %r337, -512;
	mul.wide.u32 	%rd103, %r99, 8;
	add.s64 	%rd104, %rd1, %rd103;
	ld.global.f64 	%fd22, [%rd104];
	setp.gt.f64 	%p30, %fd22, 0d0000000000000000;
	selp.u64 	%rd105, 1, 0, %p30;
	add.s64 	%rd106, %rd102, %rd105;
	mul.wide.u32 	%rd107, %r337, 8;
	add.s64 	%rd108, %rd1, %rd107;
	ld.global.f64 	%fd23, [%rd108];
	setp.gt.f64 	%p31, %fd23, 0d0000000000000000;
	selp.u64 	%rd109, 1, 0, %p31;
	add.s64 	%rd110, %rd106, %rd109;
	add.s32 	%r100, %r337, 512;
	mul.wide.u32 	%rd111, %r100, 8;
	add.s64 	%rd112, %rd1, %rd111;
	ld.global.f64 	%fd24, [%rd112];
	setp.gt.f64 	%p32, %fd24, 0d0000000000000000;
	selp.u64 	%rd113, 1, 0, %p32;
	add.s64 	%rd114, %rd110, %rd113;
	add.s32 	%r101, %r337, 1024;
	mul.wide.u32 	%rd115, %r101, 8;
	add.s64 	%rd116, %rd1, %rd115;
	ld.global.f64 	%fd25, [%rd116];
	setp.gt.f64 	%p33, %fd25, 0d0000000000000000;
	selp.u64 	%rd117, 1, 0, %p33;
	add.s64 	%rd118, %rd114, %rd117;
	add.s32 	%r102, %r337, 1536;
	mul.wide.u32 	%rd119, %r102, 8;
	add.s64 	%rd120, %rd1, %rd119;
	ld.global.f64 	%fd26, [%rd120];
	setp.gt.f64 	%p34, %fd26, 0d0000000000000000;
	selp.u64 	%rd121, 1, 0, %p34;
	add.s64 	%rd122, %rd118, %rd121;
	add.s32 	%r103, %r337, 2048;
	mul.wide.u32 	%rd123, %r103, 8;
	add.s64 	%rd124, %rd1, %rd123;
	ld.global.f64 	%fd27, [%rd124];
	setp.gt.f64 	%p35, %fd27, 0d0000000000000000;
	selp.u64 	%rd125, 1, 0, %p35;
	add.s64 	%rd126, %rd122, %rd125;
	add.s32 	%r104, %r337, 2560;
	mul.wide.u32 	%rd127, %r104, 8;
	add.s64 	%rd128, %rd1, %rd127;
	ld.global.f64 	%fd28, [%rd128];
	setp.gt.f64 	%p36, %fd28, 0d0000000000000000;
	selp.u64 	%rd129, 1, 0, %p36;
	add.s64 	%rd130, %rd126, %rd129;
	add.s32 	%r105, %r337, 3072;
	mul.wide.u32 	%rd131, %r105, 8;
	add.s64 	%rd132, %rd1, %rd131;
	ld.global.f64 	%fd29, [%rd132];
	setp.gt.f64 	%p37, %fd29, 0d0000000000000000;
	selp.u64 	%rd133, 1, 0, %p37;
	add.s64 	%rd134, %rd130, %rd133;
	mul.wide.u32 	%rd135, %r98, 8;
	add.s64 	%rd136, %rd1, %rd135;
	ld.global.f64 	%fd30, [%rd136];
	setp.gt.f64 	%p38, %fd30, 0d0000000000000000;
	selp.u64 	%rd137, 1, 0, %p38;
	add.s64 	%rd474, %rd134, %rd137;
	add.s32 	%r344, %r344, 8192;
	add.s32 	%r337, %r337, 8192;
	add.s32 	%r342, %r342, 16;
	setp.ne.s32 	%p39, %r342, 0;
	@%p39 bra 	$L__BB6_33;
	add.s32 	%r346, %r344, -4096;
$L__BB6_35:
	setp.eq.s32 	%p40, %r50, 0;
	@%p40 bra 	$L__BB6_44;
	and.b32  	%r61, %r49, 7;
	setp.lt.u32 	%p41, %r50, 8;
	@%p41 bra 	$L__BB6_38;
	add.s32 	%r106, %r346, %r341;
	mul.wide.u32 	%rd139, %r106, 8;
	add.s64 	%rd140, %rd1, %rd139;
	ld.global.f64 	%fd31, [%rd140];
	setp.gt.f64 	%p42, %fd31, 0d0000000000000000;
	selp.u64 	%rd141, 1, 0, %p42;
	add.s64 	%rd142, %rd474, %rd141;
	add.s32 	%r107, %r106, 512;
	mul.wide.u32 	%rd143, %r107, 8;
	add.s64 	%rd144, %rd1, %rd143;
	ld.global.f64 	%fd32, [%rd144];
	setp.gt.f64 	%p43, %fd32, 0d0000000000000000;
	selp.u64 	%rd145, 1, 0, %p43;
	add.s64 	%rd146, %rd142, %rd145;
	add.s32 	%r108, %r106, 1024;
	mul.wide.u32 	%rd147, %r108, 8;
	add.s64 	%rd148, %rd1, %rd147;
	ld.global.f64 	%fd33, [%rd148];
	setp.gt.f64 	%p44, %fd33, 0d0000000000000000;
	selp.u64 	%rd149, 1, 0, %p44;
	add.s64 	%rd150, %rd146, %rd149;
	add.s32 	%r109, %r106, 1536;
	mul.wide.u32 	%rd151, %r109, 8;
	add.s64 	%rd152, %rd1, %rd151;
	ld.global.f64 	%fd34, [%rd152];
	setp.gt.f64 	%p45, %fd34, 0d0000000000000000;
	selp.u64 	%rd153, 1, 0, %p45;
	add.s64 	%rd154, %rd150, %rd153;
	add.s32 	%r110, %r106, 2048;
	mul.wide.u32 	%rd155, %r110, 8;
	add.s64 	%rd156, %rd1, %rd155;
	ld.global.f64 	%fd35, [%rd156];
	setp.gt.f64 	%p46, %fd35, 0d0000000000000000;
	selp.u64 	%rd157, 1, 0, %p46;
	add.s64 	%rd158, %rd154, %rd157;
	add.s32 	%r111, %r106, 2560;
	mul.wide.u32 	%rd159, %r111, 8;
	add.s64 	%rd160, %rd1, %rd159;
	ld.global.f64 	%fd36, [%rd160];
	setp.gt.f64 	%p47, %fd36, 0d0000000000000000;
	selp.u64 	%rd161, 1, 0, %p47;
	add.s64 	%rd162, %rd158, %rd161;
	add.s32 	%r112, %r106, 3072;
	mul.wide.u32 	%rd163, %r112, 8;
	add.s64 	%rd164, %rd1, %rd163;
	ld.global.f64 	%fd37, [%rd164];
	setp.gt.f64 	%p48, %fd37, 0d0000000000000000;
	selp.u64 	%rd165, 1, 0, %p48;
	add.s64 	%rd166, %rd162, %rd165;
	add.s32 	%r113, %r106, 3584;
	mul.wide.u32 	%rd167, %r113, 8;
	add.s64 	%rd168, %rd1, %rd167;
	ld.global.f64 	%fd38, [%rd168];
	setp.gt.f64 	%p49, %fd38, 0d0000000000000000;
	selp.u64 	%rd169, 1, 0, %p49;
	add.s64 	%rd474, %rd166, %rd169;
	add.s32 	%r346, %r346, 4096;
$L__BB6_38:
	setp.eq.s32 	%p50, %r61, 0;
	@%p50 bra 	$L__BB6_44;
	setp.lt.u32 	%p51, %r61, 4;
	@%p51 bra 	$L__BB6_41;
	add.s32 	%r114, %r346, %r341;
	mul.wide.u32 	%rd171, %r114, 8;
	add.s64 	%rd172, %rd1, %rd171;
	ld.global.f64 	%fd39, [%rd172];
	setp.gt.f64 	%p52, %fd39, 0d0000000000000000;
	selp.u64 	%rd173, 1, 0, %p52;
	add.s64 	%rd174, %rd474, %rd173;
	add.s32 	%r115, %r114, 512;
	mul.wide.u32 	%rd175, %r115, 8;
	add.s64 	%rd176, %rd1, %rd175;
	ld.global.f64 	%fd40, [%rd176];
	setp.gt.f64 	%p53, %fd40, 0d0000000000000000;
	selp.u64 	%rd177, 1, 0, %p53;
	add.s64 	%rd178, %rd174, %rd177;
	add.s32 	%r116, %r114, 1024;
	mul.wide.u32 	%rd179, %r116, 8;
	add.s64 	%rd180, %rd1, %rd179;
	ld.global.f64 	%fd41, [%rd180];
	setp.gt.f64 	%p54, %fd41, 0d0000000000000000;
	selp.u64 	%rd181, 1, 0, %p54;
	add.s64 	%rd182, %rd178, %rd181;
	add.s32 	%r117, %r114, 1536;
	mul.wide.u32 	%rd183, %r117, 8;
	add.s64 	%rd184, %rd1, %rd183;
	ld.global.f64 	%fd42, [%rd184];
	setp.gt.f64 	%p55, %fd42, 0d0000000000000000;
	selp.u64 	%rd185, 1, 0, %p55;
	add.s64 	%rd474, %rd182, %rd185;
	add.s32 	%r346, %r346, 2048;
$L__BB6_41:
	and.b32  	%r118, %r49, 3;
	setp.eq.s32 	%p56, %r118, 0;
	@%p56 bra 	$L__BB6_44;
	add.s32 	%r349, %r346, %r339;
	cvt.u16.u32 	%rs1, %r338;
	shr.u16 	%rs2, %rs1, 9;
	add.s16 	%rs3, %rs2, 1;
	cvt.u32.u16 	%r119, %rs3;
	and.b32  	%r120, %r119, 3;
	neg.s32 	%r348, %r120;
$L__BB6_43:
	.pragma "nounroll";
	mul.wide.u32 	%rd186, %r349, 8;
	add.s64 	%rd187, %rd1, %rd186;
	ld.global.f64 	%fd43, [%rd187];
	setp.gt.f64 	%p57, %fd43, 0d0000000000000000;
	selp.u64 	%rd188, 1, 0, %p57;
	add.s64 	%rd474, %rd474, %rd188;
	add.s32 	%r349, %r349, 512;
	add.s32 	%r348, %r348, 1;
	setp.ne.s32 	%p58, %r348, 0;
	@%p58 bra 	$L__BB6_43;
$L__BB6_44:
	// begin inline asm
	mov.u32 %r121, %laneid;
	// end inline asm
	mov.b64 	{%r123, %r128}, %rd474;
	mov.b32 	%r129, 1;
	mov.b32 	%r170, 31;
	mov.b32 	%r171, -1;
	// begin inline asm
	shfl.sync.down.b32 %r122, %r123, %r129, %r170, %r171;
	// end inline asm
	// begin inline asm
	shfl.sync.down.b32 %r127, %r128, %r129, %r170, %r171;
	// end inline asm
	mov.b64 	%rd189, {%r122, %r127};
	setp.gt.s32 	%p59, %r121, 30;
	selp.b64 	%rd190, 0, %rd189, %p59;
	add.s64 	%rd191, %rd190, %rd474;
	mov.b64 	{%r133, %r138}, %rd191;
	mov.b32 	%r139, 2;
	// begin inline asm
	shfl.sync.down.b32 %r132, %r133, %r139, %r170, %r171;
	// end inline asm
	// begin inline asm
	shfl.sync.down.b32 %r137, %r138, %r139, %r170, %r171;
	// end inline asm
	mov.b64 	%rd192, {%r132, %r137};
	setp.gt.s32 	%p60, %r121, 29;
	selp.b64 	%rd193, 0, %rd192, %p60;
	add.s64 	%rd194, %rd193, %rd191;
	mov.b64 	{%r143, %r148}, %rd194;
	mov.b32 	%r149, 4;
	// begin inline asm
	shfl.sync.down.b32 %r142, %r143, %r149, %r170, %r171;
	// end inline asm
	// begin inline asm
	shfl.sync.down.b32 %r147, %r148, %r149, %r170, %r171;
	// end inline asm
	mov.b64 	%rd195, {%r142, %r147};
	setp.gt.s32 	%p61, %r121, 27;
	selp.b64 	%rd196, 0, %rd195, %p61;
	add.s64 	%rd197, %rd196, %rd194;
	mov.b64 	{%r153, %r158}, %rd197;
	mov.b32 	%r159, 8;
	// begin inline asm
	shfl.sync.down.b32 %r152, %r153, %r159, %r170, %r171;
	// end inline asm
	// begin inline asm
	shfl.sync.down.b32 %r157, %r158, %r159, %r170, %r171;
	// end inline asm
	mov.b64 	%rd198, {%r152, %r157};
	setp.gt.s32 	%p62, %r121, 23;
	selp.b64 	%rd199, 0, %rd198, %p62;
	add.s64 	%rd200, %rd199, %rd197;
	mov.b64 	{%r163, %r168}, %rd200;
	mov.b32 	%r169, 16;
	// begin inline asm
	shfl.sync.down.b32 %r162, %r163, %r169, %r170, %r171;
	// end inline asm
	// begin inline asm
	shfl.sync.down.b32 %r167, %r168, %r169, %r170, %r171;
	// end inline asm
	mov.b64 	%rd201, {%r162, %r167};
	setp.gt.s32 	%p63, %r121, 15;
	selp.b64 	%rd202, 0, %rd201, %p63;
	add.s64 	%rd475, %rd202, %rd200;
	setp.ne.s32 	%p64, %r121, 0;
	@%p64 bra 	$L__BB6_46;
	shr.u32 	%r172, %r35, 2;
	and.b32  	%r173, %r172, 248;
	mov.u32 	%r174, _ZZN3cub18CUB_300001_SM_10006detail6reduce18DeviceReduceKernelINS2_10policy_hubIljN4cuda3std3__44plusIlEEE10Policy1000EN6thrust24THRUST_300001_SM_1000_NS18transform_iteratorI14maior_que_zeroNSD_6detail15normal_iteratorINSD_10device_ptrIdEEEEllEEjS9_lNS7_10__identityEEEvT0_PT3_T1_NS0_13GridEvenShareISQ_EET2_T4_E12temp_storage;
	add.s32 	%r175, %r174, %r173;
	st.shared.u64 	[%r175+16], %rd475;
$L__BB6_46:
	bar.sync 	0;
	setp.ne.s32 	%p65, %r35, 0;
	@%p65 bra 	$L__BB6_48;
	ld.shared.u64 	%rd203, [_ZZN3cub18CUB_300001_SM_10006detail6reduce18DeviceReduceKernelINS2_10policy_hubIljN4cuda3std3__44plusIlEEE10Policy1000EN6thrust24THRUST_300001_SM_1000_NS18transform_iteratorI14maior_que_zeroNSD_6detail15normal_iteratorINSD_10device_ptrIdEEEEllEEjS9_lNS7_10__identityEEEvT0_PT3_T1_NS0_13GridEvenShareISQ_EET2_T4_E12temp_storage+24];
	add.s64 	%rd204, %rd203, %rd475;
	ld.shared.u64 	%rd205, [_ZZN3cub18CUB_300001_SM_10006detail6reduce18DeviceReduceKernelINS2_10policy_hubIljN4cuda3std3__44plusIlEEE10Policy1000EN6thrust24THRUST_300001_SM_1000_NS18transform_iteratorI14maior_que_zeroNSD_6detail15normal_iteratorINSD_10device_ptrIdEEEEllEEjS9_lNS7_10__identityEEEvT0_PT3_T1_NS0_13GridEvenShareISQ_EET2_T4_E12temp_storage+32];
	add.s64 	%rd206, %rd204, %rd205;
	ld.shared.u64 	%rd207, [_ZZN3cub18CUB_300001_SM_10006detail6reduce18DeviceReduceKernelINS2_10policy_hubIljN4cuda3std3__44plusIlEEE10Policy1000EN6thrust24THRUST_300001_SM_1000_NS18transform_iteratorI14maior_que_zeroNSD_6detail15normal_iteratorINSD_10device_ptrIdEEEEllEEjS9_lNS7_10__identityEEEvT0_PT3_T1_NS0_13GridEvenShareISQ_EET2_T4_E12temp_storage+40];
	add.s64 	%rd208, %rd206, %rd207;
	ld.shared.u64 	%rd209, [_ZZN3cub18CUB_300001_SM_10006detail6reduce18DeviceReduceKernelINS2_10policy_hubIljN4cuda3std3__44plusIlEEE10Policy1000EN6thrust24THRUST_300001_SM_1000_NS18transform_iteratorI14maior_que_zeroNSD_6detail15normal_iteratorINSD_10device_ptrIdEEEEllEEjS9_lNS7_10__identityEEEvT0_PT3_T1_NS0_13GridEvenShareISQ_EET2_T4_E12temp_storage+48];
	add.s64 	%rd210, %rd208, %rd209;
	ld.shared.u64 	%rd211, [_ZZN3cub18CUB_300001_SM_10006detail6reduce18DeviceReduceKernelINS2_10policy_hubIljN4cuda3std3__44plusIlEEE10Policy1000EN6thrust24THRUST_300001_SM_1000_NS18transform_iteratorI14maior_que_zeroNSD_6detail15normal_iteratorINSD_10device_ptrIdEEEEllEEjS9_lNS7_10__identityEEEvT0_PT3_T1_NS0_13GridEvenShareISQ_EET2_T4_E12temp_storage+56];
	add.s64 	%rd212, %rd210, %rd211;
	ld.shared.u64 	%rd213, [_ZZN3cub18CUB_300001_SM_10006detail6reduce18DeviceReduceKernelINS2_10policy_hubIljN4cuda3std3__44plusIlEEE10Policy1000EN6thrust24THRUST_300001_SM_1000_NS18transform_iteratorI14maior_que_zeroNSD_6detail15normal_iteratorINSD_10device_ptrIdEEEEllEEjS9_lNS7_10__identityEEEvT0_PT3_T1_NS0_13GridEvenShareISQ_EET2_T4_E12temp_storage+64];
	add.s64 	%rd214, %rd212, %rd213;
	ld.shared.u64 	%rd215, [_ZZN3cub18CUB_300001_SM_10006detail6reduce18DeviceReduceKernelINS2_10policy_hubIljN4cuda3std3__44plusIlEEE10Policy1000EN6thrust24THRUST_300001_SM_1000_NS18transform_iteratorI14maior_que_zeroNSD_6detail15normal_iteratorINSD_10device_ptrIdEEEEllEEjS9_lNS7_10__identityEEEvT0_PT3_T1_NS0_13GridEvenShareISQ_EET2_T4_E12temp_storage+72];
	add.s64 	%rd216, %rd214, %rd215;
	ld.shared.u64 	%rd217, [_ZZN3cub18CUB_300001_SM_10006detail6reduce18DeviceReduceKernelINS2_10policy_hubIljN4cuda3std3__44plusIlEEE10Policy1000EN6thrust24THRUST_300001_SM_1000_NS18transform_iteratorI14maior_que_zeroNSD_6detail15normal_iteratorINSD_10device_ptrIdEEEEllEEjS9_lNS7_10__identityEEEvT0_PT3_T1_NS0_13GridEvenShareISQ_EET2_T4_E12temp_storage+80];
	add.s64 	%rd218, %rd216, %rd217;
	ld.shared.u64 	%rd219, [_ZZN3cub18CUB_300001_SM_10006detail6reduce18DeviceReduceKernelINS2_10policy_hubIljN4cuda3std3__44plusIlEEE10Policy1000EN6thrust24THRUST_300001_SM_1000_NS18transform_iteratorI14maior_que_zeroNSD_6detail15normal_iteratorINSD_10device_ptrIdEEEEllEEjS9_lNS7_10__identityEEEvT0_PT3_T1_NS0_13GridEvenShareISQ_EET2_T4_E12temp_storage+88];
	add.s64 	%rd220, %rd218, %rd219;
	ld.shared.u64 	%rd221, [_ZZN3cub18CUB_300001_SM_10006detail6reduce18DeviceReduceKernelINS2_10policy_hubIljN4cuda3std3__44plusIlEEE10Policy1000EN6thrust24THRUST_300001_SM_1000_NS18transform_iteratorI14maior_que_zeroNSD_6detail15normal_iteratorINSD_10device_ptrIdEEEEllEEjS9_lNS7_10__identityEEEvT0_PT3_T1_NS0_13GridEvenShareISQ_EET2_T4_E12temp_storage+96];
	add.s64 	%rd222, %rd220, %rd221;
	ld.shared.u64 	%rd223, [_ZZN3cub18CUB_300001_SM_10006detail6reduce18DeviceReduceKernelINS2_10policy_hubIljN4cuda3std3__44plusIlEEE10Policy1000EN6thrust24THRUST_300001_SM_1000_NS18transform_iteratorI14maior_que_zeroNSD_6detail15normal_iteratorINSD_10device_ptrIdEEEEllEEjS9_lNS7_10__identityEEEvT0_PT3_T1_NS0_13GridEvenShareISQ_EET2_T4_E12temp_storage+104];
	add.s64 	%rd224, %rd222, %rd223;
	ld.shared.u64 	%rd225, [_ZZN3cub18CUB_300001_SM_10006detail6reduce18DeviceReduceKernelINS2_10policy_hubIljN4cuda3std3__44plusIlEEE10Policy1000EN6thrust24THRUST_300001_SM_1000_NS18transform_iteratorI14maior_que_zeroNSD_6detail15normal_iteratorINSD_10device_ptrIdEEEEllEEjS9_lNS7_10__identityEEEvT0_PT3_T1_NS0_13GridEvenShareISQ_EET2_T4_E12temp_storage+112];
	add.s64 	%rd226, %rd224, %rd225;
	ld.shared.u64 	%rd227, [_ZZN3cub18CUB_300001_SM_10006detail6reduce18DeviceReduceKernelINS2_10policy_hubIljN4cuda3std3__44plusIlEEE10Policy1000EN6thrust24THRUST_300001_SM_1000_NS18transform_iteratorI14maior_que_zeroNSD_6detail15normal_iteratorINSD_10device_ptrIdEEEEllEEjS9_lNS7_10__identityEEEvT0_PT3_T1_NS0_13GridEvenShareISQ_EET2_T4_E12temp_storage+120];
	add.s64 	%rd228, %rd226, %rd227;
	ld.shared.u64 	%rd229, [_ZZN3cub18CUB_300001_SM_10006detail6reduce18DeviceReduceKernelINS2_10policy_hubIljN4cuda3std3__44plusIlEEE10Policy1000EN6thrust24THRUST_300001_SM_1000_NS18transform_iteratorI14maior_que_zeroNSD_6detail15normal_iteratorINSD_10device_ptrIdEEEEllEEjS9_lNS7_10__identityEEEvT0_PT3_T1_NS0_13GridEvenShareISQ_EET2_T4_E12temp_storage+128];
	add.s64 	%rd230, %rd228, %rd229;
	ld.shared.u64 	%rd231, [_ZZN3cub18CUB_300001_SM_10006detail6reduce18DeviceReduceKernelINS2_10policy_hubIljN4cuda3std3__44plusIlEEE10Policy1000EN6thrust24THRUST_300001_SM_1000_NS18transform_iteratorI14maior_que_zeroNSD_6detail15normal_iteratorINSD_10device_ptrIdEEEEllEEjS9_lNS7_10__identityEEEvT0_PT3_T1_NS0_13GridEvenShareISQ_EET2_T4_E12temp_storage+136];
	add.s64 	%rd475, %rd230, %rd231;
$L__BB6_48:
	mov.u32 	%r327, %tid.x;
	setp.ne.s32 	%p137, %r327, 0;
	@%p137 bra 	$L__BB6_50;
	ld.param.u64 	%rd454, [_ZN3cub18CUB_300001_SM_10006detail6reduce18DeviceReduceKernelINS2_10policy_hubIljN4cuda3std3__44plusIlEEE10Policy1000EN6thrust24THRUST_300001_SM_1000_NS18transform_iteratorI14maior_que_zeroNSD_6detail15normal_iteratorINSD_10device_ptrIdEEEEllEEjS9_lNS7_10__identityEEEvT0_PT3_T1_NS0_13GridEvenShareISQ_EET2_T4__param_1];
	cvta.to.global.u64 	%rd451, %rd454;
	mul.wide.u32 	%rd452, %r3, 8;
	add.s64 	%rd453, %rd451, %rd452;
	st.global.u64 	[%rd453], %rd475;
$L__BB6_50:
	ret;

}
	// .globl	_ZN3cub18CUB_300001_SM_10006detail6reduce28DeviceReduceSingleTileKernelINS2_10policy_hubIljN4cuda3std3__44plusIlEEE10Policy1000EPlSC_iS9_llNS7_10__identityEEEvT0_T1_T2_T3_T4_T6_
.visible .entry _ZN3cub18CUB_300001_SM_10006detail6reduce28DeviceReduceSingleTileKernelINS2_10policy_hubIljN4cuda3std3__44plusIlEEE10Policy1000EPlSC_iS9_llNS7_10__identityEEEvT0_T1_T2_T3_T4_T6_(
	.param .u64 .ptr .align 1 _ZN3cub18CUB_300001_SM_10006detail6reduce28DeviceReduceSingleTileKernelINS2_10policy_hubIljN4cuda3std3__44plusIlEEE10Policy1000EPlSC_iS9_llNS7_10__identityEEEvT0_T1_T2_T3_T4_T6__param_0,
	.param .u64 .ptr .align 1 _ZN3cub18CUB_300001_SM_10006detail6reduce28DeviceReduceSingleTileKernelINS2_10policy_hubIljN4cuda3std3__44plusIlEEE10Policy1000EPlSC_iS9_llNS7_10__identityEEEvT0_T1_T2_T3_T4_T6__param_1,
	.param .u32 _ZN3cub18CUB_300001_SM_10006detail6reduce28DeviceReduceSingleTileKernelINS2_10policy_hubIljN4cuda3std3__44plusIlEEE10Policy1000EPlSC_iS9_llNS7_10__identityEEEvT0_T1_T2_T3_T4_T6__param_2,
	.param .align 1 .b8 _ZN3cub18CUB_300001_SM_10006detail6reduce28DeviceReduceSingleTileKernelINS2_10policy_hubIljN4cuda3std3__44plusIlEEE10Policy1000EPlSC_iS9_llNS7_10__identityEEEvT0_T1_T2_T3_T4_T6__param_3[1],
	.param .u64 _ZN3cub18CUB_300001_SM_10006detail6reduce28DeviceReduceSingleTileKernelINS2_10policy_hubIljN4cuda3std3__44plusIlEEE10Policy1000EPlSC_iS9_llNS7_10__identityEEEvT0_T1_T2_T3_T4_T6__param_4,
	.param .align 1 .b8 _ZN3cub18CUB_300001_SM_10006detail6reduce28DeviceReduceSingleTileKernelINS2_10policy_hubIljN4cuda3std3__44plusIlEEE10Policy1000EPlSC_iS9_llNS7_10__identityEEEvT0_T1_T2_T3_T4_T6__param_5[1]
)
.maxntid 512
.minnctapersm 1
{
	.reg .pred 	%p<58>;
	.reg .b32 	%r<238>;
	.reg .b64 	%rd<281>;
	// demoted variable
	.shared .align 8 .b8 _ZZN3cub18CUB_300001_SM_10006detail6reduce28DeviceReduceSingleTileKernelINS2_10policy_hubIljN4cuda3std3__44plusIlEEE10Policy1000EPlSC_iS9_llNS7_10__identityEEEvT0_T1_T2_T3_T4_T6_E12temp_storage[152];
	ld.param.u64 	%rd35, [_ZN3cub18CUB_300001_SM_10006detail6reduce28DeviceReduceSingleTileKernelINS2_10policy_hubIljN4cuda3std3__44plusIlEEE10Policy1000EPlSC_iS9_llNS7_10__identityEEEvT0_T1_T2_T3_T4_T6__param_0];
	ld.param.u64 	%rd37, [_ZN3cub18CUB_300001_SM_10006detail6reduce28DeviceReduceSingleTileKernelINS2_10policy_hubIljN4cuda3std3__44plusIlEEE10Policy1000EPlSC_iS9_llNS7_10__identityEEEvT0_T1_T2_T3_T4_T6__param_1];
	ld.param.u32 	%r34, [_ZN3cub18CUB_300001_SM_10006detail6reduce28DeviceReduceSingleTileKernelINS2_10policy_hubIljN4cuda3std3__44plusIlEEE10Policy1000EPlSC_iS9_llNS7_10__identityEEEvT0_T1_T2_T3_T4_T6__param_2];
	ld.param.u64 	%rd36, [_ZN3cub18CUB_300001_SM_10006detail6reduce28DeviceReduceSingleTileKernelINS2_10policy_hubIljN4cuda3std3__44plusIlEEE10Policy1000EPlSC_iS9_llNS7_10__identityEEEvT0_T1_T2_T3_T4_T6__param_4];
	cvta.to.global.u64 	%rd1, %rd37;
	setp.ne.s32 	%p1, %r34, 0;
	@%p1 bra 	$L__BB7_3;
	mov.u32 	%r224, %tid.x;
	setp.ne.s32 	%p57, %r224, 0;
	@%p57 bra 	$L__BB7_39;
	st.global.u64 	[%rd1], %rd36;
	bra.uni 	$L__BB7_39;
$L__BB7_3:
	setp.gt.s32 	%p2, %r34, 3583;
	@%p2 bra 	$L__BB7_21;
	mov.u32 	%r1, %tid.x;
	setp.ge.s32 	%p19, %r1, %r34;
	mov.b64 	%rd271, 0;
	mov.u32 	%r228, %r1;
	@%p19 bra 	$L__BB7_6;
	mul.wide.u32 	%rd146, %r1, 8;
	add.s64 	%rd145, %rd35, %rd146;
	// begin inline asm
	ld.global.nc.u64 %rd271, [%rd145];
	// end inline asm
	add.s32 	%r228, %r1, 512;
$L__BB7_6:
	setp.ge.s32 	%p20, %r228, %r34;
	@%p20 bra 	$L__BB7_12;
	not.b32 	%r100, %r228;
	add.s32 	%r4, %r34, %r100;
	and.b32  	%r101, %r4, 1536;
	setp.eq.s32 	%p21, %r101, 1536;
	@%p21 bra 	$L__BB7_10;
	mul.wide.u32 	%rd148, %r228, 8;
	add.s64 	%rd266, %rd35, %rd148;
	shr.u32 	%r102, %r4, 9;
	add.s32 	%r103, %r102, 1;
	and.b32  	%r104, %r103, 3;
	neg.s32 	%r226, %r104;
$L__BB7_9:
	.pragma "nounroll";
	// begin inline asm
	ld.global.nc.u64 %rd149, [%rd266];
	// end inline asm
	add.s64 	%rd271, %rd149, %rd271;
	add.s32 	%r228, %r228, 512;
	add.s64 	%rd266, %rd266, 4096;
	add.s32 	%r226, %r226, 1;
	setp.ne.s32 	%p22, %r226, 0;
	@%p22 bra 	$L__BB7_9;
$L__BB7_10:
	setp.lt.u32 	%p23, %r4, 1536;
	@%p23 bra 	$L__BB7_12;
$L__BB7_11:
	mul.wide.s32 	%rd159, %r228, 8;
	add.s64 	%rd152, %rd35, %rd159;
	// begin inline asm
	ld.global.nc.u64 %rd151, [%rd152];
	// end inline asm
	add.s64 	%rd160, %rd151, %rd271;
	add.s64 	%rd154, %rd152, 4096;
	// begin inline asm
	ld.global.nc.u64 %rd153, [%rd154];
	// end inline asm
	add.s64 	%rd161, %rd153, %rd160;
	add.s64 	%rd156, %rd152, 8192;
	// begin inline asm
	ld.global.nc.u64 %rd155, [%rd156];
	// end inline asm
	add.s64 	%rd162, %rd155, %rd161;
	add.s64 	%rd158, %rd152, 12288;
	// begin inline asm
	ld.global.nc.u64 %rd157, [%rd158];
	// end inline asm
	add.s64 	%rd271, %rd157, %rd162;
	add.s32 	%r228, %r228, 2048;
	setp.lt.s32 	%p24, %r228, %r34;
	@%p24 bra 	$L__BB7_11;
$L__BB7_12:
	setp.lt.s32 	%p25, %r34, 512;
	@%p25 bra 	$L__BB7_17;
	// begin inline asm
	mov.u32 %r168, %laneid;
	// end inline asm
	mov.b64 	{%r170, %r175}, %rd271;
	mov.b32 	%r176, 1;
	mov.b32 	%r217, 31;
	mov.b32 	%r218, -1;
	// begin inline asm
	shfl.sync.down.b32 %r169, %r170, %r176, %r217, %r218;
	// end inline asm
	// begin inline asm
	shfl.sync.down.b32 %r174, %r175, %r176, %r217, %r218;
	// end inline asm
	mov.b64 	%rd221, {%r169, %r174};
	setp.gt.s32 	%p49, %r168, 30;
	selp.b64 	%rd222, 0, %rd221, %p49;
	add.s64 	%rd223, %rd222, %rd271;
	mov.b64 	{%r180, %r185}, %rd223;
	mov.b32 	%r186, 2;
	// begin inline asm
	shfl.sync.down.b32 %r179, %r180, %r186, %r217, %r218;
	// end inline asm
	// begin inline asm
	shfl.sync.down.b32 %r184, %r185, %r186, %r217, %r218;
	// end inline asm
	mov.b64 	%rd224, {%r179, %r184};
	setp.gt.s32 	%p50, %r168, 29;
	selp.b64 	%rd225, 0, %rd224, %p50;
	add.s64 	%rd226, %rd225, %rd223;
	mov.b64 	{%r190, %r195}, %rd226;
	mov.b32 	%r196, 4;
	// begin inline asm
	shfl.sync.down.b32 %r189, %r190, %r196, %r217, %r218;
	// end inline asm
	// begin inline asm
	shfl.sync.down.b32 %r194, %r195, %r196, %r217, %r218;
	// end inline asm
	mov.b64 	%rd227, {%r189, %r194};
	setp.gt.s32 	%p51, %r168, 27;
	selp.b64 	%rd228, 0, %rd227, %p51;
	add.s64 	%rd229, %rd228, %rd226;
	mov.b64 	{%r200, %r205}, %rd229;
	mov.b32 	%r206, 8;
	// begin inline asm
	shfl.sync.down.b32 %r199, %r200, %r206, %r217, %r218;
	// end inline asm
	// begin inline asm
	shfl.sync.down.b32 %r204, %r205, %r206, %r217, %r218;
	// end inline asm
	mov.b64 	%rd230, {%r199, %r204};
	setp.gt.s32 	%p52, %r168, 23;
	selp.b64 	%rd231, 0, %rd230, %p52;
	add.s64 	%rd232, %rd231, %rd229;
	mov.b64 	{%r210, %r215}, %rd232;
	mov.b32 	%r216, 16;
	// begin inline asm
	shfl.sync.down.b32 %r209, %r210, %r216, %r217, %r218;
	// end inline asm
	// begin inline asm
	shfl.sync.down.b32 %r214, %r215, %r216, %r217, %r218;
	// end inline asm
	mov.b64 	%rd233, {%r209, %r214};
	setp.gt.s32 	%p53, %r168, 15;
	selp.b64 	%rd234, 0, %rd233, %p53;
	add.s64 	%rd280, %rd234, %rd232;
	setp.ne.s32 	%p54, %r168, 0;
	@%p54 bra 	$L__BB7_15;
	shr.u32 	%r219, %r1, 2;
	and.b32  	%r220, %r219, 248;
	mov.u32 	%r221, _ZZN3cub18CUB_300001_SM_10006detail6reduce28DeviceReduceSingleTileKernelINS2_10policy_hubIljN4cuda3std3__44plusIlEEE10Policy1000EPlSC_iS9_llNS7_10__identityEEEvT0_T1_T2_T3_T4_T6_E12temp_storage;
	add.s32 	%r222, %r221, %r220;
	st.shared.u64 	[%r222+16], %rd280;
$L__BB7_15:
	bar.sync 	0;
	setp.ne.s32 	%p55, %r1, 0;
	@%p55 bra 	$L__BB7_37;
	ld.shared.u64 	%rd235, [_ZZN3cub18CUB_300001_SM_10006detail6reduce28DeviceReduceSingleTileKernelINS2_10policy_hubIljN4cuda3std3__44plusIlEEE10Policy1000EPlSC_iS9_llNS7_10__identityEEEvT0_T1_T2_T3_T4_T6_E12temp_storage+24];
	add.s64 	%rd236, %rd235, %rd280;
	ld.shared.u64 	%rd237, [_ZZN3cub18CUB_300001_SM_10006detail6reduce28DeviceReduceSingleTileKernelINS2_10policy_hubIljN4cuda3std3__44plusIlEEE10Policy1000EPlSC_iS9_llNS7_10__identityEEEvT0_T1_T2_T3_T4_T6_E12temp_storage+32];
	add.s64 	%rd238, %rd236, %rd237;
	ld.shared.u64 	%rd239, [_ZZN3cub18CUB_300001_SM_10006detail6reduce28DeviceReduceSingleTileKernelINS2_10policy_hubIljN4cuda3std3__44plusIlEEE10Policy1000EPlSC_iS9_llNS7_10__identityEEEvT0_T1_T2_T3_T4_T6_E12temp_storage+40];
	add.s64 	%rd240, %rd238, %rd239;
	ld.shared.u64 	%rd241, [_ZZN3cub18CUB_300001_SM_10006detail6reduce28DeviceReduceSingleTileKernelINS2_10policy_hubIljN4cuda3std3__44plusIlEEE10Policy1000EPlSC_iS9_llNS7_10__identityEEEvT0_T1_T2_T3_T4_T6_E12temp_storage+48];
	add.s64 	%rd242, %rd240, %rd241;
	ld.shared.u64 	%rd243, [_ZZN3cub18CUB_300001_SM_10006detail6reduce28DeviceReduceSingleTileKernelINS2_10policy_hubIljN4cuda3std3__44plusIlEEE10Policy1000EPlSC_iS9_llNS7_10__identityEEEvT0_T1_T2_T3_T4_T6_E12temp_storage+56];
	add.s64 	%rd244, %rd242, %rd243;
	ld.shared.u64 	%rd245, [_ZZN3cub18CUB_300001_SM_10006detail6reduce28DeviceReduceSingleTileKernelINS2_10policy_hubIljN4cuda3std3__44plusIlEEE10Policy1000EPlSC_iS9_llNS7_10__identityEEEvT0_T1_T2_T3_T4_T6_E12temp_storage+64];
	add.s64 	%rd246, %rd244, %rd245;
	ld.shared.u64 	%rd247, [_ZZN3cub18CUB_300001_SM_10006detail6reduce28DeviceReduceSingleTileKernelINS2_10policy_hubIljN4cuda3std3__44plusIlEEE10Policy1000EPlSC_iS9_llNS7_10__identityEEEvT0_T1_T2_T3_T4_T6_E12temp_storage+72];
	add.s64 	%rd248, %rd246, %rd247;
	ld.shared.u64 	%rd249, [_ZZN3cub18CUB_300001_SM_10006detail6reduce28DeviceReduceSingleTileKernelINS2_10policy_hubIljN4cuda3std3__44plusIlEEE10Policy1000EPlSC_iS9_llNS7_10__identityEEEvT0_T1_T2_T3_T4_T6_E12temp_storage+80];
	add.s64 	%rd250, %rd248, %rd249;
	ld.shared.u64 	%rd251, [_ZZN3cub18CUB_300001_SM_10006detail6reduce28DeviceReduceSingleTileKernelINS2_10policy_hubIljN4cuda3std3__44plusIlEEE10Policy1000EPlSC_iS9_llNS7_10__identityEEEvT0_T1_T2_T3_T4_T6_E12temp_storage+88];
	add.s64 	%rd252, %rd250, %rd251;
	ld.shared.u64 	%rd253, [_ZZN3cub18CUB_300001_SM_10006detail6reduce28DeviceReduceSingleTileKernelINS2_10policy_hubIljN4cuda3std3__44plusIlEEE10Policy1000EPlSC_iS9_llNS7_10__identityEEEvT0_T1_T2_T3_T4_T6_E12temp_storage+96];
	add.s64 	%rd254, %rd252, %rd253;
	ld.shared.u64 	%rd255, [_ZZN3cub18CUB_300001_SM_10006detail6reduce28DeviceReduceSingleTileKernelINS2_10policy_hubIljN4cuda3std3__44plusIlEEE10Policy1000EPlSC_iS9_llNS7_10__identityEEEvT0_T1_T2_T3_T4_T6_E12temp_storage+104];
	add.s64 	%rd256, %rd254, %rd255;
	ld.shared.u64 	%rd257, [_ZZN3cub18CUB_300001_SM_10006detail6reduce28DeviceReduceSingleTileKernelINS2_10policy_hubIljN4cuda3std3__44plusIlEEE10Policy1000EPlSC_iS9_llNS7_10__identityEEEvT0_T1_T2_T3_T4_T6_E12temp_storage+112];
	add.s64 	%rd258, %rd256, %rd257;
	ld.shared.u64 	%rd259, [_ZZN3cub18CUB_300001_SM_10006detail6reduce28DeviceReduceSingleTileKernelINS2_10policy_hubIljN4cuda3std3__44plusIlEEE10Policy1000EPlSC_iS9_llNS7_10__identityEEEvT0_T1_T2_T3_T4_T6_E12temp_storage+120];
	add.s64 	%rd260, %rd258, %rd259;
	ld.shared.u64 	%rd261, [_ZZN3cub18CUB_300001_SM_10006detail6reduce28DeviceReduceSingleTileKernelINS2_10policy_hubIljN4cuda3std3__44plusIlEEE10Policy1000EPlSC_iS9_llNS7_10__identityEEEvT0_T1_T2_T3_T4_T6_E12temp_storage+128];
	add.s64 	%rd262, %rd260, %rd261;
	ld.shared.u64 	%rd263, [_ZZN3cub18CUB_300001_SM_10006detail6reduce28DeviceReduceSingleTileKernelINS2_10policy_hubIljN4cuda3std3__44plusIlEEE10Policy1000EPlSC_iS9_llNS7_10__identityEEEvT0_T1_T2_T3_T4_T6_E12temp_storage+136];
	add.s64 	%rd280, %rd262, %rd263;
	bra.uni 	$L__BB7_37;
$L__BB7_17:
	// begin inline asm
	mov.u32 %r105, %laneid;
	// end inline asm
	and.b32  	%r156, %r1, 992;
	add.s32 	%r157, %r156, 32;
	setp.gt.s32 	%p26, %r157, %r34;
	not.b32 	%r158, %r156;
	add.s32 	%r159, %r34, %r158;
	selp.b32 	%r154, %r159, 31, %p26;
	mov.b64 	{%r107, %r112}, %rd271;
	mov.b32 	%r113, 1;
	mov.b32 	%r155, -1;
	// begin inline asm
	shfl.sync.down.b32 %r106, %r107, %r113, %r154, %r155;
	// end inline asm
	// begin inline asm
	shfl.sync.down.b32 %r111, %r112, %r113, %r154, %r155;
	// end inline asm
	mov.b64 	%rd163, {%r106, %r111};
	setp.lt.s32 	%p27, %r105, %r154;
	selp.b64 	%rd164, %rd163, 0, %p27;
	add.s64 	%rd165, %rd164, %rd271;
	mov.b64 	{%r117, %r122}, %rd165;
	mov.b32 	%r123, 2;
	// begin inline asm
	shfl.sync.down.b32 %r116, %r117, %r123, %r154, %r155;
	// end inline asm
	// begin inline asm
	shfl.sync.down.b32 %r121, %r122, %r123, %r154, %r155;
	// end inline asm
	mov.b64 	%rd166, {%r116, %r121};
	add.s32 	%r160, %r105, 2;
	setp.gt.s32 	%p28, %r160, %r154;
	selp.b64 	%rd167, 0, %rd166, %p28;
	add.s64 	%rd168, %rd167, %rd165;
	mov.b64 	{%r127, %r132}, %rd168;
	mov.b32 	%r133, 4;
	// begin inline asm
	shfl.sync.down.b32 %r126, %r127, %r133, %r154, %r155;
	// end inline asm
	// begin inline asm
	shfl.sync.down.b32 %r131, %r132, %r133, %r154, %r155;
	// end inline asm
	mov.b64 	%rd169, {%r126, %r131};
	add.s32 	%r161, %r105, 4;
	setp.gt.s32 	%p29, %r161, %r154;
	selp.b64 	%rd170, 0, %rd169, %p29;
	add.s64 	%rd171, %rd170, %rd168;
	mov.b64 	{%r137, %r142}, %rd171;
	mov.b32 	%r143, 8;
	// begin inline asm
	shfl.sync.down.b32 %r136, %r137, %r143, %r154, %r155;
	// end inline asm
	// begin inline asm
	shfl.sync.down.b32 %r141, %r142, %r143, %r154, %r155;
	// end inline asm
	mov.b64 	%rd172, {%r136, %r141};
	add.s32 	%r162, %r105, 8;
	setp.gt.s32 	%p30, %r162, %r154;
	selp.b64 	%rd173, 0, %rd172, %p30;
	add.s64 	%rd174, %rd173, %rd171;
	mov.b64 	{%r147, %r152}, %rd174;
	mov.b32 	%r153, 16;
	// begin inline asm
	shfl.sync.down.b32 %r146, %r147, %r153, %r154, %r155;
	// end inline asm
	// begin inline asm
	shfl.sync.down.b32 %r151, %r152, %r153, %r154, %r155;
	// end inline asm
	mov.b64 	%rd175, {%r146, %r151};
	add.s32 	%r163, %r105, 16;
	setp.gt.s32 	%p31, %r163, %r154;
	selp.b64 	%rd176, 0, %rd175, %p31;
	add.s64 	%rd280, %rd176, %rd174;
	setp.ne.s32 	%p32, %r105, 0;
	@%p32 bra 	$L__BB7_19;
	shr.u32 	%r164, %r1, 2;
	and.b32  	%r165, %r164, 248;
	mov.u32 	%r166, _ZZN3cub18CUB_300001_SM_10006detail6reduce28DeviceReduceSingleTileKernelINS2_10policy_hubIljN4cuda3std3__44plusIlEEE10Policy1000EPlSC_iS9_llNS7_10__identityEEEvT0_T1_T2_T3_T4_T6_E12temp_storage;
	add.s32 	%r167, %r166, %r165;
	st.shared.u64 	[%r167+16], %rd280;
$L__BB7_19:
	bar.sync 	0;
	setp.ne.s32 	%p33, %r1, 0;
	@%p33 bra 	$L__BB7_37;
	setp.gt.s32 	%p34, %r34, 32;
	ld.shared.u64 	%rd177, [_ZZN3cub18CUB_300001_SM_10006detail6reduce28DeviceReduceSingleTileKernelINS2_10policy_hubIljN4cuda3std3__44plusIlEEE10Policy1000EPlSC_iS9_llNS7_10__identityEEEvT0_T1_T2_T3_T4_T6_E12temp_storage+24];
	selp.b64 	%rd178, %rd177, 0, %p34;
	add.s64 	%rd179, %rd178, %rd280;
	setp.gt.s32 	%p35, %r34, 64;
	ld.shared.u64 	%rd180, [_ZZN3cub18CUB_300001_SM_10006detail6reduce28DeviceReduceSingleTileKernelINS2_10policy_hubIljN4cuda3std3__44plusIlEEE10Policy1000EPlSC_iS9_llNS7_10__identityEEEvT0_T1_T2_T3_T4_T6_E12temp_storage+32];
	selp.b64 	%rd181, %rd180, 0, %p35;
	add.s64 	%rd182, %rd179, %rd181;
	setp.gt.s32 	%p36, %r34, 96;
	ld.shared.u64 	%rd183, [_ZZN3cub18CUB_300001_SM_10006detail6reduce28DeviceReduceSingleTileKernelINS2_10policy_hubIljN4cuda3std3__44plusIlEEE10Policy1000EPlSC_iS9_llNS7_10__identityEEEvT0_T1_T2_T3_T4_T6_E12temp_storage+40];
	selp.b64 	%rd184, %rd183, 0, %p36;
	add.s64 	%rd185, %rd182, %rd184;
	setp.gt.s32 	%p37, %r34, 128;
	ld.shared.u64 	%rd186, [_ZZN3cub18CUB_300001_SM_10006detail6reduce28DeviceReduceSingleTileKernelINS2_10policy_hubIljN4cuda3std3__44plusIlEEE10Policy1000EPlSC_iS9_llNS7_10__identityEEEvT0_T1_T2_T3_T4_T6_E12temp_storage+48];
	selp.b64 	%rd187, %rd186, 0, %p37;
	add.s64 	%rd188, %rd185, %rd187;
	setp.gt.s32 	%p38, %r34, 160;
	ld.shared.u64 	%rd189, [_ZZN3cub18CUB_300001_SM_10006detail6reduce28DeviceReduceSingleTileKernelINS2_10policy_hubIljN4cuda3std3__44plusIlEEE10Policy1000EPlSC_iS9_llNS7_10__identityEEEvT0_T1_T2_T3_T4_T6_E12temp_storage+56];
	selp.b64 	%rd190, %rd189, 0, %p38;
	add.s64 	%rd191, %rd188, %rd190;
	setp.gt.s32 	%p39, %r34, 192;
	ld.shared.u64 	%rd192, [_ZZN3cub18CUB_300001_SM_10006detail6reduce28DeviceReduceSingleTileKernelINS2_10policy_hubIljN4cuda3std3__44plusIlEEE10Policy1000EPlSC_iS9_llNS7_10__identityEEEvT0_T1_T2_T3_T4_T6_E12temp_storage+64];
	selp.b64 	%rd193, %rd192, 0, %p39;
	add.s64 	%rd194, %rd191, %rd193;
	setp.gt.s32 	%p40, %r34, 224;
	ld.shared.u64 	%rd195, [_ZZN3cub18CUB_300001_SM_10006detail6reduce28DeviceReduceSingleTileKernelINS2_10policy_hubIljN4cuda3std3__44plusIlEEE10Policy1000EPlSC_iS9_llNS7_10__identityEEEvT0_T1_T2_T3_T4_T6_E12temp_storage+72];
	selp.b64 	%rd196, %rd195, 0, %p40;
	add.s64 	%rd197, %rd194, %rd196;
	setp.gt.s32 	%p41, %r34, 256;
	ld.shared.u64 	%rd198, [_ZZN3cub18CUB_300001_SM_10006detail6reduce28DeviceReduceSingleTileKernelINS2_10policy_hubIljN4cuda3std3__44plusIlEEE10Policy1000EPlSC_iS9_llNS7_10__identityEEEvT0_T1_T2_T3_T4_T6_E12temp_storage+80];
	selp.b64 	%rd199, %rd198, 0, %p41;
	add.s64 	%rd200, %rd197, %rd199;
	setp.gt.s32 	%p42, %r34, 288;
	ld.shared.u64 	%rd201, [_ZZN3cub18CUB_300001_SM_10006detail6reduce28DeviceReduceSingleTileKernelINS2_10policy_hubIljN4cuda3std3__44plusIlEEE10Policy1000EPlSC_iS9_llNS7_10__identityEEEvT0_T1_T2_T3_T4_T6_E12temp_storage+88];
	selp.b64 	%rd202, %rd201, 0, %p42;
	add.s64 	%rd203, %rd200, %rd202;
	setp.gt.s32 	%p43, %r34, 320;
	ld.shared.u64 	%rd204, [_ZZN3cub18CUB_300001_SM_10006detail6reduce28DeviceReduceSingleTileKernelINS2_10policy_hubIljN4cuda3std3__44plusIlEEE10Policy1000EPlSC_iS9_llNS7_10__identityEEEvT0_T1_T2_T3_T4_T6_E12temp_storage+96];
	selp.b64 	%rd205, %rd204, 0, %p43;
	add.s64 	%rd206, %rd203, %rd205;
	setp.gt.s32 	%p44, %r34, 352;
	ld.shared.u64 	%rd207, [_ZZN3cub18CUB_300001_SM_10006detail6reduce28DeviceReduceSingleTileKernelINS2_10policy_hubIljN4cuda3std3__44plusIlEEE10Policy1000EPlSC_iS9_llNS7_10__identityEEEvT0_T1_T2_T3_T4_T6_E12temp_storage+104];
	selp.b64 	%rd208, %rd207, 0, %p44;
	add.s64 	%rd209, %rd206, %rd208;
	setp.gt.s32 	%p45, %r34, 384;
	ld.shared.u64 	%rd210, [_ZZN3cub18CUB_300001_SM_10006detail6reduce28DeviceReduceSingleTileKernelINS2_10policy_hubIljN4cuda3std3__44plusIlEEE10Policy1000EPlSC_iS9_llNS7_10__identityEEEvT0_T1_T2_T3_T4_T6_E12temp_storage+112];
	selp.b64 	%rd211, %rd210, 0, %p45;
	add.s64 	%rd212, %rd209, %rd211;
	setp.gt.s32 	%p46, %r34, 416;
	ld.shared.u64 	%rd213, [_ZZN3cub18CUB_300001_SM_10006detail6reduce28DeviceReduceSingleTileKernelINS2_10policy_hubIljN4cuda3std3__44plusIlEEE10Policy1000EPlSC_iS9_llNS7_10__identityEEEvT0_T1_T2_T3_T4_T6_E12temp_storage+120];
	selp.b64 	%rd214, %rd213, 0, %p46;
	add.s64 	%rd215, %rd212, %rd214;
	setp.gt.s32 	%p47, %r34, 448;
	ld.shared.u64 	%rd216, [_ZZN3cub18CUB_300001_SM_10006detail6reduce28DeviceReduceSingleTileKernelINS2_10policy_hubIljN4cuda3std3__44plusIlEEE10Policy1000EPlSC_iS9_llNS7_10__identityEEEvT0_T1_T2_T3_T4_T6_E12temp_storage+128];
	selp.b64 	%rd217, %rd216, 0, %p47;
	add.s64 	%rd218, %rd215, %rd217;
	setp.gt.s32 	%p48, %r34, 480;
	ld.shared.u64 	%rd219, [_ZZN3cub18CUB_300001_SM_10006detail6reduce28DeviceReduceSingleTileKernelINS2_10policy_hubIljN4cuda3std3__44plusIlEEE10Policy1000EPlSC_iS9_llNS7_10__identityEEEvT0_T1_T2_T3_T4_T6_E12temp_storage+136];
	selp.b64 	%rd220, %rd219, 0, %p48;
	add.s64 	%rd280, %rd218, %rd220;
	bra.uni 	$L__BB7_37;
$L__BB7_21:
	mov.u32 	%r13, %tid.x;
	mul.wide.u32 	%rd52, %r13, 8;
	add.s64 	%rd39, %rd35, %rd52;
	// begin inline asm
	ld.global.nc.u64 %rd38, [%rd39];
	// end inline asm
	add.s64 	%rd41, %rd39, 4096;
	// begin inline asm
	ld.global.nc.u64 %rd40, [%rd41];
	// end inline asm
	add.s64 	%rd43, %rd39, 8192;
	// begin inline asm
	ld.global.nc.u64 %rd42, [%rd43];
	// end inline asm
	add.s64 	%rd45, %rd39, 12288;
	// begin inline asm
	ld.global.nc.u64 %rd44, [%rd45];
	// end inline asm
	add.s64 	%rd47, %rd39, 16384;
	// begin inline asm
	ld.global.nc.u64 %rd46, [%rd47];
	// end inline asm
	add.s64 	%rd49, %rd39, 20480;
	// begin inline asm
	ld.global.nc.u64 %rd48, [%rd49];
	// end inline asm
	add.s64 	%rd51, %rd39, 24576;
	// begin inline asm
	ld.global.nc.u64 %rd50, [%rd51];
	// end inline asm
	add.s64 	%rd53, %rd40, %rd38;
	add.s64 	%rd54, %rd42, %rd53;
	add.s64 	%rd55, %rd44, %rd54;
	add.s64 	%rd56, %rd46, %rd55;
	add.s64 	%rd57, %rd48, %rd56;
	add.s64 	%rd279, %rd50, %rd57;
	setp.lt.u32 	%p3, %r34, 7168;
	mov.b32 	%r231, 3584;
	@%p3 bra 	$L__BB7_25;
	add.s32 	%r14, %r34, -3584;
	mov.b32 	%r231, 3584;
$L__BB7_23:
	add.s32 	%r37, %r231, %r13;
	mul.wide.u32 	%rd72, %r37, 8;
	add.s64 	%rd59, %rd35, %rd72;
	// begin inline asm
	ld.global.nc.u64 %rd58, [%rd59];
	// end inline asm
	add.s64 	%rd61, %rd59, 4096;
	// begin inline asm
	ld.global.nc.u64 %rd60, [%rd61];
	// end inline asm
	add.s64 	%rd63, %rd59, 8192;
	// begin inline asm
	ld.global.nc.u64 %rd62, [%rd63];
	// end inline asm
	add.s64 	%rd65, %rd59, 12288;
	// begin inline asm
	ld.global.nc.u64 %rd64, [%rd65];
	// end inline asm
	add.s64 	%rd67, %rd59, 16384;
	// begin inline asm
	ld.global.nc.u64 %rd66, [%rd67];
	// end inline asm
	add.s64 	%rd69, %rd59, 20480;
	// begin inline asm
	ld.global.nc.u64 %rd68, [%rd69];
	// end inline asm
	add.s64 	%rd71, %rd59, 24576;
	// begin inline asm
	ld.global.nc.u64 %rd70, [%rd71];
	// end inline asm
	add.s64 	%rd73, %rd58, %rd279;
	add.s64 	%rd74, %rd60, %rd73;
	add.s64 	%rd75, %rd62, %rd74;
	add.s64 	%rd76, %rd64, %rd75;
	add.s64 	%rd77, %rd66, %rd76;
	add.s64 	%rd78, %rd68, %rd77;
	add.s64 	%rd279, %rd70, %rd78;
	sub.s32 	%r38, %r34, %r231;
	setp.lt.s32 	%p4, %r38, 3584;
	@%p4 bra 	$L__BB7_33;
	add.s32 	%r231, %r231, 3584;
	setp.le.s32 	%p5, %r231, %r14;
	@%p5 bra 	$L__BB7_23;
$L__BB7_25:
	setp.le.s32 	%p6, %r34, %r231;
	@%p6 bra 	$L__BB7_33;
	sub.s32 	%r18, %r34, %r231;
	setp.ge.s32 	%p7, %r13, %r18;
	@%p7 bra 	$L__BB7_33;
	not.b32 	%r39, %r13;
	add.s32 	%r40, %r34, %r39;
	sub.s32 	%r19, %r40, %r231;
	and.b32  	%r41, %r19, 1536;
	setp.eq.s32 	%p8, %r41, 1536;
	mov.u32 	%r235, %r13;
	@%p8 bra 	$L__BB7_30;
	add.s32 	%r233, %r13, %r231;
	shr.u32 	%r42, %r19, 9;
	add.s32 	%r43, %r42, 1;
	and.b32  	%r44, %r43, 3;
	neg.s32 	%r232, %r44;
	mov.u32 	%r235, %r13;
$L__BB7_29:
	.pragma "nounroll";
	mul.wide.u32 	%rd82, %r233, 8;
	add.s64 	%rd81, %rd35, %rd82;
	// begin inline asm
	ld.global.nc.u64 %rd80, [%rd81];
	// end inline asm
	add.s64 	%rd279, %rd80, %rd279;
	add.s32 	%r235, %r235, 512;
	add.s32 	%r233, %r233, 512;
	add.s32 	%r232, %r232, 1;
	setp.ne.s32 	%p9, %r232, 0;
	@%p9 bra 	$L__BB7_29;
$L__BB7_30:
	setp.lt.u32 	%p10, %r19, 1536;
	@%p10 bra 	$L__BB7_33;
	cvt.u64.u32 	%rd83, %r235;
	cvt.u64.u32 	%rd84, %r231;
	add.s64 	%rd85, %rd83, %rd84;
	shl.b64 	%rd86, %rd85, 3;
	add.s64 	%rd87, %rd86, %rd35;
	add.s64 	%rd277, %rd87, 8192;
	add.s32 	%r236, %r235, %r231;
$L__BB7_32:
	mul.wide.u32 	%rd96, %r236, 8;
	add.s64 	%rd89, %rd35, %rd96;
	// begin inline asm
	ld.global.nc.u64 %rd88, [%rd89];
	// end inline asm
	add.s64 	%rd97, %rd88, %rd279;
	add.s64 	%rd91, %rd277, -4096;
	// begin inline asm
	ld.global.nc.u64 %rd90, [%rd91];
	// end inline asm
	add.s64 	%rd98, %rd90, %rd97;
	// begin inline asm
	ld.global.nc.u64 %rd92, [%rd277];
	// end inline asm
	add.s64 	%rd99, %rd92, %rd98;
	add.s64 	%rd95, %rd277, 4096;
	// begin inline asm
	ld.global.nc.u64 %rd94, [%rd95];
	// end inline asm
	add.s64 	%rd279, %rd94, %rd99;
	add.s32 	%r235, %r235, 2048;
	add.s64 	%rd277, %rd277, 16384;
	add.s32 	%r236, %r236, 2048;
	setp.lt.s32 	%p11, %r235, %r18;
	@%p11 bra 	$L__BB7_32;
$L__BB7_33:
	// begin inline asm
	mov.u32 %r45, %laneid;
	// end inline asm
	mov.b64 	{%r47, %r52}, %rd279;
	mov.b32 	%r53, 1;
	mov.b32 	%r94, 31;
	mov.b32 	%r95, -1;
	// begin inline asm
	shfl.sync.down.b32 %r46, %r47, %r53, %r94, %r95;
	// end inline asm
	// begin inline asm
	shfl.sync.down.b32 %r51, %r52, %r53, %r94, %r95;
	// end inline asm
	mov.b64 	%rd100, {%r46, %r51};
	setp.gt.s32 	%p12, %r45, 30;
	selp.b64 	%rd101, 0, %rd100, %p12;
	add.s64 	%rd102, %rd101, %rd279;
	mov.b64 	{%r57, %r62}, %rd102;
	mov.b32 	%r63, 2;
	// begin inline asm
	shfl.sync.down.b32 %r56, %r57, %r63, %r94, %r95;
	// end inline asm
	// begin inline asm
	shfl.sync.down.b32 %r61, %r62, %r63, %r94, %r95;
	// end inline asm
	mov.b64 	%rd103, {%r56, %r61};
	setp.gt.s32 	%p13, %r45, 29;
	selp.b64 	%rd104, 0, %rd103, %p13;
	add.s64 	%rd105, %rd104, %rd102;
	mov.b64 	{%r67, %r72}, %rd105;
	mov.b32 	%r73, 4;
	// begin inline asm
	shfl.sync.down.b32 %r66, %r67, %r73, %r94, %r95;
	// end inline asm
	// begin inline asm
	shfl.sync.down.b32 %r71, %r72, %r73, %r94, %r95;
	// end inline asm
	mov.b64 	%rd106, {%r66, %r71};
	setp.gt.s32 	%p14, %r45, 27;
	selp.b64 	%rd107, 0, %rd106, %p14;
	add.s64 	%rd108, %rd107, %rd105;
	mov.b64 	{%r77, %r82}, %rd108;
	mov.b32 	%r83, 8;
	// begin inline asm
	shfl.sync.down.b32 %r76, %r77, %r83, %r94, %r95;
	// end inline asm
	// begin inline asm
	shfl.sync.down.b32 %r81, %r82, %r83, %r94, %r95;
	// end inline asm
	mov.b64 	%rd109, {%r76, %r81};
	setp.gt.s32 	%p15, %r45, 23;
	selp.b64 	%rd110, 0, %rd109, %p15;
	add.s64 	%rd111, %rd110, %rd108;
	mov.b64 	{%r87, %r92}, %rd111;
	mov.b32 	%r93, 16;
	// begin inline asm
	shfl.sync.down.b32 %r86, %r87, %r93, %r94, %r95;
	// end inline asm
	// begin inline asm
	shfl.sync.down.b32 %r91, %r92, %r93, %r94, %r95;
	// end inline asm
	mov.b64 	%rd112, {%r86, %r91};
	setp.gt.s32 	%p16, %r45, 15;
	selp.b64 	%rd113, 0, %rd112, %p16;
	add.s64 	%rd280, %rd113, %rd111;
	setp.ne.s32 	%p17, %r45, 0;
	@%p17 bra 	$L__BB7_35;
	shr.u32 	%r96, %r13, 2;
	and.b32  	%r97, %r96, 248;
	mov.u32 	%r98, _ZZN3cub18CUB_300001_SM_10006detail6reduce28DeviceReduceSingleTileKernelINS2_10policy_hubIljN4cuda3std3__44plusIlEEE10Policy1000EPlSC_iS9_llNS7_10__identityEEEvT0_T1_T2_T3_T4_T6_E12temp_storage;
	add.s32 	%r99, %r98, %r97;
	st.shared.u64 	[%r99+16], %rd280;
$L__BB7_35:
	bar.sync 	0;
	setp.ne.s32 	%p18, %r13, 0;
	@%p18 bra 	$L__BB7_37;
	ld.shared.u64 	%rd114, [_ZZN3cub18CUB_300001_SM_10006detail6reduce28DeviceReduceSingleTileKernelINS2_10policy_hubIljN4cuda3std3__44plusIlEEE10Policy1000EPlSC_iS9_llNS7_10__identityEEEvT0_T1_T2_T3_T4_T6_E12temp_storage+24];
	add.s64 	%rd115, %rd114, %rd280;
	ld.shared.u64 	%rd116, [_ZZN3cub18CUB_300001_SM_10006detail6reduce28DeviceReduceSingleTileKernelINS2_10policy_hubIljN4cuda3std3__44plusIlEEE10Policy1000EPlSC_iS9_llNS7_10__identityEEEvT0_T1_T2_T3_T4_T6_E12temp_storage+32];
	add.s64 	%rd117, %rd115, %rd116;
	ld.shared.u64 	%rd118, [_ZZN3cub18CUB_300001_SM_10006detail6reduce28DeviceReduceSingleTileKernelINS2_10policy_hubIljN4cuda3std3__44plusIlEEE10Policy1000EPlSC_iS9_llNS7_10__identityEEEvT0_T1_T2_T3_T4_T6_E12temp_storage+40];
	add.s64 	%rd119, %rd117, %rd118;
	ld.shared.u64 	%rd120, [_ZZN3cub18CUB_300001_SM_10006detail6reduce28DeviceReduceSingleTileKernelINS2_10policy_hubIljN4cuda3std3__44plusIlEEE10Policy1000EPlSC_iS9_llNS7_10__identityEEEvT0_T1_T2_T3_T4_T6_E12temp_storage+48];
	add.s64 	%rd121, %rd119, %rd120;
	ld.shared.u64 	%rd122, [_ZZN3cub18CUB_300001_SM_10006detail6reduce28DeviceReduceSingleTileKernelINS2_10policy_hubIljN4cuda3std3__44plusIlEEE10Policy1000EPlSC_iS9_llNS7_10__identityEEEvT0_T1_T2_T3_T4_T6_E12temp_storage+56];
	add.s64 	%rd123, %rd121, %rd122;
	ld.shared.u64 	%rd124, [_ZZN3cub18CUB_300001_SM_10006detail6reduce28DeviceReduceSingleTileKernelINS2_10policy_hubIljN4cuda3std3__44plusIlEEE10Policy1000EPlSC_iS9_llNS7_10__identityEEEvT0_T1_T2_T3_T4_T6_E12temp_storage+64];
	add.s64 	%rd125, %rd123, %rd124;
	ld.shared.u64 	%rd126, [_ZZN3cub18CUB_300001_SM_10006detail6reduce28DeviceReduceSingleTileKernelINS2_10policy_hubIljN4cuda3std3__44plusIlEEE10Policy1000EPlSC_iS9_llNS7_10__identityEEEvT0_T1_T2_T3_T4_T6_E12temp_storage+72];
	add.s64 	%rd127, %rd125, %rd126;
	ld.shared.u64 	%rd128, [_ZZN3cub18CUB_300001_SM_10006detail6reduce28DeviceReduceSingleTileKernelINS2_10policy_hubIljN4cuda3std3__44plusIlEEE10Policy1000EPlSC_iS9_llNS7_10__identityEEEvT0_T1_T2_T3_T4_T6_E12temp_storage+80];
	add.s64 	%rd129, %rd127, %rd128;
	ld.shared.u64 	%rd130, [_ZZN3cub18CUB_300001_SM_10006detail6reduce28DeviceReduceSingleTileKernelINS2_10policy_hubIljN4cuda3std3__44plusIlEEE10Policy1000EPlSC_iS9_llNS7_10__identityEEEvT0_T1_T2_T3_T4_T6_E12temp_storage+88];
	add.s64 	%rd131, %rd129, %rd130;
	ld.shared.u64 	%rd132, [_ZZN3cub18CUB_300001_SM_10006detail6reduce28DeviceReduceSingleTileKernelINS2_10policy_hubIljN4cuda3std3__44plusIlEEE10Policy1000EPlSC_iS9_llNS7_10__identityEEEvT0_T1_T2_T3_T4_T6_E12temp_storage+96];
	add.s64 	%rd133, %rd131, %rd132;
	ld.shared.u64 	%rd134, [_ZZN3cub18CUB_300001_SM_10006detail6reduce28DeviceReduceSingleTileKernelINS2_10policy_hubIljN4cuda3std3__44plusIlEEE10Policy1000EPlSC_iS9_llNS7_10__identityEEEvT0_T1_T2_T3_T4_T6_E12temp_storage+104];
	add.s64 	%rd135, %rd133, %rd134;
	ld.shared.u64 	%rd136, [_ZZN3cub18CUB_300001_SM_10006detail6reduce28DeviceReduceSingleTileKernelINS2_10policy_hubIljN4cuda3std3__44plusIlEEE10Policy1000EPlSC_iS9_llNS7_10__identityEEEvT0_T1_T2_T3_T4_T6_E12temp_storage+112];
	add.s64 	%rd137, %rd135, %rd136;
	ld.shared.u64 	%rd138, [_ZZN3cub18CUB_300001_SM_10006detail6reduce28DeviceReduceSingleTileKernelINS2_10policy_hubIljN4cuda3std3__44plusIlEEE10Policy1000EPlSC_iS9_llNS7_10__identityEEEvT0_T1_T2_T3_T4_T6_E12temp_storage+120];
	add.s64 	%rd139, %rd137, %rd138;
	ld.shared.u64 	%rd140, [_ZZN3cub18CUB_300001_SM_10006detail6reduce28DeviceReduceSingleTileKernelINS2_10policy_hubIljN4cuda3std3__44plusIlEEE10Policy1000EPlSC_iS9_llNS7_10__identityEEEvT0_T1_T2_T3_T4_T6_E12temp_storage+128];
	add.s64 	%rd141, %rd139, %rd140;
	ld.shared.u64 	%rd142, [_ZZN3cub18CUB_300001_SM_10006detail6reduce28DeviceReduceSingleTileKernelINS2_10policy_hubIljN4cuda3std3__44plusIlEEE10Policy1000EPlSC_iS9_llNS7_10__identityEEEvT0_T1_T2_T3_T4_T6_E12temp_storage+136];
	add.s64 	%rd280, %rd141, %rd142;
$L__BB7_37:
	mov.u32 	%r223, %tid.x;
	setp.ne.s32 	%p56, %r223, 0;
	@%p56 bra 	$L__BB7_39;
	add.s64 	%rd264, %rd280, %rd36;
	st.global.u64 	[%rd1], %rd264;
$L__BB7_39:
	ret;

}
	// .globl	_ZN3cub18CUB_300001_SM_10006detail6reduce28DeviceReduceSingleTileKernelINS2_10policy_hubIlyN4cuda3std3__44plusIlEEE10Policy1000EN6thrust24THRUST_300001_SM_1000_NS18transform_iteratorI14maior_que_zeroNSD_6detail15normal_iteratorINSD_10device_ptrIdEEEEllEEPlyS9_llNS7_10__identityEEEvT0_T1_T2_T3_T4_T6_
.visible .entry _ZN3cub18CUB_300001_SM_10006detail6reduce28DeviceReduceSingleTileKernelINS2_10policy_hubIlyN4cuda3std3__44plusIlEEE10Policy1000EN6thrust24THRUST_300001_SM_1000_NS18transform_iteratorI14maior_que_zeroNSD_6detail15normal_iteratorINSD_10device_ptrIdEEEEllEEPlyS9_llNS7_10__identityEEEvT0_T1_T2_T3_T4_T6_(
	.param .align 8 .b8 _ZN3cub18CUB_300001_SM_10006detail6reduce28DeviceReduceSingleTileKernelINS2_10policy_hubIlyN4cuda3std3__44plusIlEEE10Policy1000EN6thrust24THRUST_300001_SM_1000_NS18transform_iteratorI14maior_que_zeroNSD_6detail15normal_iteratorINSD_10device_ptrIdEEEEllEEPlyS9_llNS7_10__identityEEEvT0_T1_T2_T3_T4_T6__param_0[16],
	.param .u64 .ptr .align 1 _ZN3cub18CUB_300001_SM_10006detail6reduce28DeviceReduceSingleTileKernelINS2_10policy_hubIlyN4cuda3std3__44plusIlEEE10Policy1000EN6thrust24THRUST_300001_SM_1000_NS18transform_iteratorI14maior_que_zeroNSD_6detail15normal_iteratorINSD_10device_ptrIdEEEEllEEPlyS9_llNS7_10__identityEEEvT0_T1_T2_T3_T4_T6__param_1,
	.param .u64 _ZN3cub18CUB_300001_SM_10006detail6reduce28DeviceReduceSingleTileKernelINS2_10policy_hubIlyN4cuda3std3__44plusIlEEE10Policy1000EN6thrust24THRUST_300001_SM_1000_NS18transform_iteratorI14maior_que_zeroNSD_6detail15normal_iteratorINSD_10device_ptrIdEEEEllEEPlyS9_llNS7_10__identityEEEvT0_T1_T2_T3_T4_T6__param_2,
	.param .align 1 .b8 _ZN3cub18CUB_300001_SM_10006detail6reduce28DeviceReduceSingleTileKernelINS2_10policy_hubIlyN4cuda3std3__44plusIlEEE10Policy1000EN6thrust24THRUST_300001_SM_1000_NS18transform_iteratorI14maior_que_zeroNSD_6detail15normal_iteratorINSD_10device_ptrIdEEEEllEEPlyS9_llNS7_10__identityEEEvT0_T1_T2_T3_T4_T6__param_3[1],
	.param .u64 _ZN3cub18CUB_300001_SM_10006detail6reduce28DeviceReduceSingleTileKernelINS2_10policy_hubIlyN4cuda3std3__44plusIlEEE10Policy1000EN6thrust24THRUST_300001_SM_1000_NS18transform_iteratorI14maior_que_zeroNSD_6detail15normal_iteratorINSD_10device_ptrIdEEEEllEEPlyS9_llNS7_10__identityEEEvT0_T1_T2_T3_T4_T6__param_4,
	.param .align 1 .b8 _ZN3cub18CUB_300001_SM_10006detail6reduce28DeviceReduceSingleTileKernelINS2_10policy_hubIlyN4cuda3std3__44plusIlEEE10Policy1000EN6thrust24THRUST_300001_SM_1000_NS18transform_iteratorI14maior_que_zeroNSD_6detail15normal_iteratorINSD_10device_ptrIdEEEEllEEPlyS9_llNS7_10__identityEEEvT0_T1_T2_T3_T4_T6__param_5[1]
)
.maxntid 512
.minnctapersm 1
{
	.reg .pred 	%p<140>;
	.reg .b16 	%rs<9>;
	.reg .b32 	%r<256>;
	.reg .b64 	%rd<403>;
	.reg .b64 	%fd<74>;
	// demoted variable
	.shared .align 8 .b8 _ZZN3cub18CUB_300001_SM_10006detail6reduce28DeviceReduceSingleTileKernelINS2_10policy_hubIlyN4cuda3std3__44plusIlEEE10Policy1000EN6thrust24THRUST_300001_SM_1000_NS18transform_iteratorI14maior_que_zeroNSD_6detail15normal_iteratorINSD_10device_ptrIdEEEEllEEPlyS9_llNS7_10__identityEEEvT0_T1_T2_T3_T4_T6_E12temp_storage[152];
	ld.param.u64 	%rd57, [_ZN3cub18CUB_300001_SM_10006detail6reduce28DeviceReduceSingleTileKernelINS2_10policy_hubIlyN4cuda3std3__44plusIlEEE10Policy1000EN6thrust24THRUST_300001_SM_1000_NS18transform_iteratorI14maior_que_zeroNSD_6detail15normal_iteratorINSD_10device_ptrIdEEEEllEEPlyS9_llNS7_10__identityEEEvT0_T1_T2_T3_T4_T6__param_0];
	ld.param.u64 	%rd60, [_ZN3cub18CUB_300001_SM_10006detail6reduce28DeviceReduceSingleTileKernelINS2_10policy_hubIlyN4cuda3std3__44plusIlEEE10Policy1000EN6thrust24THRUST_300001_SM_1000_NS18transform_iteratorI14maior_que_zeroNSD_6detail15normal_iteratorINSD_10device_ptrIdEEEEllEEPlyS9_llNS7_10__identityEEEvT0_T1_T2_T3_T4_T6__param_1];
	ld.param.u64 	%rd58, [_ZN3cub18CUB_300001_SM_10006detail6reduce28DeviceReduceSingleTileKernelINS2_10policy_hubIlyN4cuda3std3__44plusIlEEE10Policy1000EN6thrust24THRUST_300001_SM_1000_NS18transform_iteratorI14maior_que_zeroNSD_6detail15normal_iteratorINSD_10device_ptrIdEEEEllEEPlyS9_llNS7_10__identityEEEvT0_T1_T2_T3_T4_T6__param_2];
	ld.param.u64 	%rd59, [_ZN3cub18CUB_300001_SM_10006detail6reduce28DeviceReduceSingleTileKernelINS2_10policy_hubIlyN4cuda3std3__44plusIlEEE10Policy1000EN6thrust24THRUST_300001_SM_1000_NS18transform_iteratorI14maior_que_zeroNSD_6detail15normal_iteratorINSD_10device_ptrIdEEEEllEEPlyS9_llNS7_10__identityEEEvT0_T1_T2_T3_T4_T6__param_4];
	cvta.to.global.u64 	%rd1, %rd60;
	setp.ne.s64 	%p1, %rd58, 0;
	@%p1 bra 	$L__BB8_3;
	mov.u32 	%r241, %tid.x;
	setp.ne.s32 	%p139, %r241, 0;
	@%p139 bra 	$L__BB8_51;
	st.global.u64 	[%rd1], %rd59;
	bra.uni 	$L__BB8_51;
$L__BB8_3:
	cvta.to.global.u64 	%rd2, %rd57;
	setp.gt.u64 	%p2, %rd58, 3583;
	@%p2 bra 	$L__BB8_28;
	cvt.u32.u64 	%r1, %rd58;
	mov.u32 	%r2, %tid.x;
	setp.ge.u32 	%p67, %r2, %r1;
	mov.b64 	%rd386, 0;
	mov.u32 	%r245, %r2;
	@%p67 bra 	$L__BB8_6;
	mul.wide.u32 	%rd207, %r2, 8;
	add.s64 	%rd208, %rd2, %rd207;
	ld.global.f64 	%fd44, [%rd208];
	setp.gt.f64 	%p68, %fd44, 0d0000000000000000;
	selp.u64 	%rd386, 1, 0, %p68;
	add.s32 	%r245, %r2, 512;
$L__BB8_6:
	setp.ge.u32 	%p69, %r245, %r1;
	@%p69 bra 	$L__BB8_19;
	not.b32 	%r118, %r245;
	add.s32 	%r119, %r118, %r1;
	shr.u32 	%r120, %r119, 9;
	add.s32 	%r5, %r120, 1;
	and.b32  	%r6, %r5, 15;
	setp.lt.u32 	%p70, %r119, 7680;
	@%p70 bra 	$L__BB8_10;
	and.b32  	%r121, %r5, 16777200;
	neg.s32 	%r243, %r121;
	mul.wide.u32 	%rd210, %r245, 8;
	add.s64 	%rd211, %rd210, %rd2;
	add.s64 	%rd377, %rd211, 32768;
$L__BB8_9:
	.pragma "nounroll";
	ld.global.f64 	%fd45, [%rd377+-32768];
	setp.gt.f64 	%p71, %fd45, 0d0000000000000000;
	selp.u64 	%rd212, 1, 0, %p71;
	add.s64 	%rd213, %rd386, %rd212;
	ld.global.f64 	%fd46, [%rd377+-28672];
	setp.gt.f64 	%p72, %fd46, 0d0000000000000000;
	selp.u64 	%rd214, 1, 0, %p72;
	add.s64 	%rd215, %rd213, %rd214;
	ld.global.f64 	%fd47, [%rd377+-24576];
	setp.gt.f64 	%p73, %fd47, 0d0000000000000000;
	selp.u64 	%rd216, 1, 0, %p73;
	add.s64 	%rd217, %rd215, %rd216;
	ld.global.f64 	%fd48, [%rd377+-20480];
	setp.gt.f64 	%p74, %fd48, 0d0000000000000000;
	selp.u64 	%rd218, 1, 0, %p74;
	add.s64 	%rd219, %rd217, %rd218;
	ld.global.f64 	%fd49, [%rd377+-16384];
	setp.gt.f64 	%p75, %fd49, 0d0000000000000000;
	selp.u64 	%rd220, 1, 0, %p75;
	add.s64 	%rd221, %rd219, %rd220;
	ld.global.f64 	%fd50, [%rd377+-12288];
	setp.gt.f64 	%p76, %fd50, 0d0000000000000000;
	selp.u64 	%rd222, 1, 0, %p76;
	add.s64 	%rd223, %rd221, %rd222;
	ld.global.f64 	%fd51, [%rd377+-8192];
	setp.gt.f64 	%p77, %fd51, 0d0000000000000000;
	selp.u64 	%rd224, 1, 0, %p77;
	add.s64 	%rd225, %rd223, %rd224;
	ld.global.f64 	%fd52, [%rd377+-4096];
	setp.gt.f64 	%p78, %fd52, 0d0000000000000000;
	selp.u64 	%rd226, 1, 0, %p78;
	add.s64 	%rd227, %rd225, %rd226;
	ld.global.f64 	%fd53, [%rd377];
	setp.gt.f64 	%p79, %fd53, 0d0000000000000000;
	selp.u64 	%rd228, 1, 0, %p79;
	add.s64 	%rd229, %rd227, %rd228;
	ld.global.f64 	%fd54, [%rd377+4096];
	setp.gt.f64 	%p80, %fd54, 0d0000000000000000;
	selp.u64 	%rd230, 1, 0, %p80;
	add.s64 	%rd231, %rd229, %rd230;
	ld.global.f64 	%fd55, [%rd377+8192];
	setp.gt.f64 	%p81, %fd55, 0d0000000000000000;
	selp.u64 	%rd232, 1, 0, %p81;
	add.s64 	%rd233, %rd231, %rd232;
	ld.global.f64 	%fd56, [%rd377+12288];
	setp.gt.f64 	%p82, %fd56, 0d0000000000000000;
	selp.u64 	%rd234, 1, 0, %p82;
	add.s64 	%rd235, %rd233, %rd234;
	ld.global.f64 	%fd57, [%rd377+16384];
	setp.gt.f64 	%p83, %fd57, 0d0000000000000000;
	selp.u64 	%rd236, 1, 0, %p83;
	add.s64 	%rd237, %rd235, %rd236;
	ld.global.f64 	%fd58, [%rd377+20480];
	setp.gt.f64 	%p84, %fd58, 0d0000000000000000;
	selp.u64 	%rd238, 1, 0, %p84;
	add.s64 	%rd239, %rd237, %rd238;
	ld.global.f64 	%fd59, [%rd377+24576];
	setp.gt.f64 	%p85, %fd59, 0d0000000000000000;
	selp.u64 	%rd240, 1, 0, %p85;
	add.s64 	%rd241, %rd239, %rd240;
	ld.global.f64 	%fd60, [%rd377+28672];
	setp.gt.f64 	%p86, %fd60, 0d0000000000000000;
	selp.u64 	%rd242, 1, 0, %p86;
	add.s64 	%rd386, %rd241, %rd242;
	add.s32 	%r245, %r245, 8192;
	add.s32 	%r243, %r243, 16;
	add.s64 	%rd377, %rd377, 65536;
	setp.ne.s32 	%p87, %r243, 0;
	@%p87 bra 	$L__BB8_9;
$L__BB8_10:
	setp.eq.s32 	%p88, %r6, 0;
	@%p88 bra 	$L__BB8_19;
	and.b32  	%r13, %r5, 7;
	setp.lt.u32 	%p89, %r6, 8;
	@%p89 bra 	$L__BB8_13;
	mul.wide.s32 	%rd244, %r245, 8;
	add.s64 	%rd245, %rd2, %rd244;
	ld.global.f64 	%fd61, [%rd245];
	setp.gt.f64 	%p90, %fd61, 0d0000000000000000;
	selp.u64 	%rd246, 1, 0, %p90;
	add.s64 	%rd247, %rd386, %rd246;
	ld.global.f64 	%fd62, [%rd245+4096];
	setp.gt.f64 	%p91, %fd62, 0d0000000000000000;
	selp.u64 	%rd248, 1, 0, %p91;
	add.s64 	%rd249, %rd247, %rd248;
	ld.global.f64 	%fd63, [%rd245+8192];
	setp.gt.f64 	%p92, %fd63, 0d0000000000000000;
	selp.u64 	%rd250, 1, 0, %p92;
	add.s64 	%rd251, %rd249, %rd250;
	ld.global.f64 	%fd64, [%rd245+12288];
	setp.gt.f64 	%p93, %fd64, 0d0000000000000000;
	selp.u64 	%rd252, 1, 0, %p93;
	add.s64 	%rd253, %rd251, %rd252;
	ld.global.f64 	%fd65, [%rd245+16384];
	setp.gt.f64 	%p94, %fd65, 0d0000000000000000;
	selp.u64 	%rd254, 1, 0, %p94;
	add.s64 	%rd255, %rd253, %rd254;
	ld.global.f64 	%fd66, [%rd245+20480];
	setp.gt.f64 	%p95, %fd66, 0d0000000000000000;
	selp.u64 	%rd256, 1, 0, %p95;
	add.s64 	%rd257, %rd255, %rd256;
	ld.global.f64 	%fd67, [%rd245+24576];
	setp.gt.f64 	%p96, %fd67, 0d0000000000000000;
	selp.u64 	%rd258, 1, 0, %p96;
	add.s64 	%rd259, %rd257, %rd258;
	ld.global.f64 	%fd68, [%rd245+28672];
	setp.gt.f64 	%p97, %fd68, 0d0000000000000000;
	selp.u64 	%rd260, 1, 0, %p97;
	add.s64 	%rd386, %rd259, %rd260;
	add.s32 	%r245, %r245, 4096;
$L__BB8_13:
	setp.eq.s32 	%p98, %r13, 0;
	@%p98 bra 	$L__BB8_19;
	and.b32  	%r16, %r5, 3;
	setp.lt.u32 	%p99, %r13, 4;
	@%p99 bra 	$L__BB8_16;
	mul.wide.s32 	%rd262, %r245, 8;
	add.s64 	%rd263, %rd2, %rd262;
	ld.global.f64 	%fd69, [%rd263];
	setp.gt.f64 	%p100, %fd69, 0d0000000000000000;
	selp.u64 	%rd264, 1, 0, %p100;
	add.s64 	%rd265, %rd386, %rd264;
	ld.global.f64 	%fd70, [%rd263+4096];
	setp.gt.f64 	%p101, %fd70, 0d0000000000000000;
	selp.u64 	%rd266, 1, 0, %p101;
	add.s64 	%rd267, %rd265, %rd266;
	ld.global.f64 	%fd71, [%rd263+8192];
	setp.gt.f64 	%p102, %fd71, 0d0000000000000000;
	selp.u64 	%rd268, 1, 0, %p102;
	add.s64 	%rd269, %rd267, %rd268;
	ld.global.f64 	%fd72, [%rd263+12288];
	setp.gt.f64 	%p103, %fd72, 0d0000000000000000;
	selp.u64 	%rd270, 1, 0, %p103;
	add.s64 	%rd386, %rd269, %rd270;
	add.s32 	%r245, %r245, 2048;
$L__BB8_16:
	setp.eq.s32 	%p104, %r16, 0;
	@%p104 bra 	$L__BB8_19;
	neg.s32 	%r248, %r16;
$L__BB8_18:
	.pragma "nounroll";
	mul.wide.s32 	%rd271, %r245, 8;
	add.s64 	%rd272, %rd2, %rd271;
	ld.global.f64 	%fd73, [%rd272];
	setp.gt.f64 	%p105, %fd73, 0d0000000000000000;
	selp.u64 	%rd273, 1, 0, %p105;
	add.s64 	%rd386, %rd386, %rd273;
	add.s32 	%r245, %r245, 512;
	add.s32 	%r248, %r248, 1;
	setp.ne.s32 	%p106, %r248, 0;
	@%p106 bra 	$L__BB8_18;
$L__BB8_19:
	setp.lt.u64 	%p107, %rd58, 512;
	@%p107 bra 	$L__BB8_24;
	// begin inline asm
	mov.u32 %r185, %laneid;
	// end inline asm
	mov.b64 	{%r187, %r192}, %rd386;
	mov.b32 	%r193, 1;
	mov.b32 	%r234, 31;
	mov.b32 	%r235, -1;
	// begin inline asm
	shfl.sync.down.b32 %r186, %r187, %r193, %r234, %r235;
	// end inline asm
	// begin inline asm
	shfl.sync.down.b32 %r191, %r192, %r193, %r234, %r235;
	// end inline asm
	mov.b64 	%rd332, {%r186, %r191};
	setp.gt.s32 	%p131, %r185, 30;
	selp.b64 	%rd333, 0, %rd332, %p131;
	add.s64 	%rd334, %rd333, %rd386;
	mov.b64 	{%r197, %r202}, %rd334;
	mov.b32 	%r203, 2;
	// begin inline asm
	shfl.sync.down.b32 %r196, %r197, %r203, %r234, %r235;
	// end inline asm
	// begin inline asm
	shfl.sync.down.b32 %r201, %r202, %r203, %r234, %r235;
	// end inline asm
	mov.b64 	%rd335, {%r196, %r201};
	setp.gt.s32 	%p132, %r185, 29;
	selp.b64 	%rd336, 0, %rd335, %p132;
	add.s64 	%rd337, %rd336, %rd334;
	mov.b64 	{%r207, %r212}, %rd337;
	mov.b32 	%r213, 4;
	// begin inline asm
	shfl.sync.down.b32 %r206, %r207, %r213, %r234, %r235;
	// end inline asm
	// begin inline asm
	shfl.sync.down.b32 %r211, %r212, %r213, %r234, %r235;
	// end inline asm
	mov.b64 	%rd338, {%r206, %r211};
	setp.gt.s32 	%p133, %r185, 27;
	selp.b64 	%rd339, 0, %rd338, %p133;
	add.s64 	%rd340, %rd339, %rd337;
	mov.b64 	{%r217, %r222}, %rd340;
	mov.b32 	%r223, 8;
	// begin inline asm
	shfl.sync.down.b32 %r216, %r217, %r223, %r234, %r235;
	// end inline asm
	// begin inline asm
	shfl.sync.down.b32 %r221, %r222, %r223, %r234, %r235;
	// end inline asm
	mov.b64 	%rd341, {%r216, %r221};
	setp.gt.s32 	%p134, %r185, 23;
	selp.b64 	%rd342, 0, %rd341, %p134;
	add.s64 	%rd343, %rd342, %rd340;
	mov.b64 	{%r227, %r232}, %rd343;
	mov.b32 	%r233, 16;
	// begin inline asm
	shfl.sync.down.b32 %r226, %r227, %r233, %r234, %r235;
	// end inline asm
	// begin inline asm
	shfl.sync.down.b32 %r231, %r232, %r233, %r234, %r235;
	// end inline asm
	mov.b64 	%rd344, {%r226, %r231};
	setp.gt.s32 	%p135, %r185, 15;
	selp.b64 	%rd345, 0, %rd344, %p135;
	add.s64 	%rd402, %rd345, %rd343;
	setp.ne.s32 	%p136, %r185, 0;
	@%p136 bra 	$L__BB8_22;
	shr.u32 	%r236, %r2, 2;
	and.b32  	%r237, %r236, 248;
	mov.u32 	%r238, _ZZN3cub18CUB_300001_SM_10006detail6reduce28DeviceReduceSingleTileKernelINS2_10policy_hubIlyN4cuda3std3__44plusIlEEE10Policy1000EN6thrust24THRUST_300001_SM_1000_NS18transform_iteratorI14maior_que_zeroNSD_6detail15normal_iteratorINSD_10device_ptrIdEEEEllEEPlyS9_llNS7_10__identityEEEvT0_T1_T2_T3_T4_T6_E12temp_storage;
	add.s32 	%r239, %r238, %r237;
	st.shared.u64 	[%r239+16], %rd402;
$L__BB8_22:
	bar.sync 	0;
	setp.ne.s32 	%p137, %r2, 0;
	@%p137 bra 	$L__BB8_49;
	ld.shared.u64 	%rd346, [_ZZN3cub18CUB_300001_SM_10006detail6reduce28DeviceReduceSingleTileKernelINS2_10policy_hubIlyN4cuda3std3__44plusIlEEE10Policy1000EN6thrust24THRUST_300001_SM_1000_NS18transform_iteratorI14maior_que_zeroNSD_6detail15normal_iteratorINSD_10device_ptrIdEEEEllEEPlyS9_llNS7_10__identityEEEvT0_T1_T2_T3_T4_T6_E12temp_storage+24];
	add.s64 	%rd347, %rd346, %rd402;
	ld.shared.u64 	%rd348, [_ZZN3cub18CUB_300001_SM_10006detail6reduce28DeviceReduceSingleTileKernelINS2_10policy_hubIlyN4cuda3std3__44plusIlEEE10Policy1000EN6thrust24THRUST_300001_SM_1000_NS18transform_iteratorI14maior_que_zeroNSD_6detail15normal_iteratorINSD_10device_ptrIdEEEEllEEPlyS9_llNS7_10__identityEEEvT0_T1_T2_T3_T4_T6_E12temp_storage+32];
	add.s64 	%rd349, %rd347, %rd348;
	ld.shared.u64 	%rd350, [_ZZN3cub18CUB_300001_SM_10006detail6reduce28DeviceReduceSingleTileKernelINS2_10policy_hubIlyN4cuda3std3__44plusIlEEE10Policy1000EN6thrust24THRUST_300001_SM_1000_NS18transform_iteratorI14maior_que_zeroNSD_6detail15normal_iteratorINSD_10device_ptrIdEEEEllEEPlyS9_llNS7_10__identityEEEvT0_T1_T2_T3_T4_T6_E12temp_storage+40];
	add.s64 	%rd351, %rd349, %rd350;
	ld.shared.u64 	%rd352, [_ZZN3cub18CUB_300001_SM_10006detail6reduce28DeviceReduceSingleTileKernelINS2_10policy_hubIlyN4cuda3std3__44plusIlEEE10Policy1000EN6thrust24THRUST_300001_SM_1000_NS18transform_iteratorI14maior_que_zeroNSD_6detail15normal_iteratorINSD_10device_ptrIdEEEEllEEPlyS9_llNS7_10__identityEEEvT0_T1_T2_T3_T4_T6_E12temp_storage+48];
	add.s64 	%rd353, %rd351, %rd352;
	ld.shared.u64 	%rd354, [_ZZN3cub18CUB_300001_SM_10006detail6reduce28DeviceReduceSingleTileKernelINS2_10policy_hubIlyN4cuda3std3__44plusIlEEE10Policy1000EN6thrust24THRUST_300001_SM_1000_NS18transform_iteratorI14maior_que_zeroNSD_6detail15normal_iteratorINSD_10device_ptrIdEEEEllEEPlyS9_llNS7_10__identityEEEvT0_T1_T2_T3_T4_T6_E12temp_storage+56];
	add.s64 	%rd355, %rd353, %rd354;
	ld.shared.u64 	%rd356, [_ZZN3cub18CUB_300001_SM_10006detail6reduce28DeviceReduceSingleTileKernelINS2_10policy_hubIlyN4cuda3std3__44plusIlEEE10Policy1000EN6thrust24THRUST_300001_SM_1000_NS18transform_iteratorI14maior_que_zeroNSD_6detail15normal_iteratorINSD_10device_ptrIdEEEEllEEPlyS9_llNS7_10__identityEEEvT0_T1_T2_T3_T4_T6_E12temp_storage+64];
	add.s64 	%rd357, %rd355, %rd356;
	ld.shared.u64 	%rd358, [_ZZN3cub18CUB_300001_SM_10006detail6reduce28DeviceReduceSingleTileKernelINS2_10policy_hubIlyN4cuda3std3__44plusIlEEE10Policy1000EN6thrust24THRUST_300001_SM_1000_NS18transform_iteratorI14maior_que_zeroNSD_6detail15normal_iteratorINSD_10device_ptrIdEEEEllEEPlyS9_llNS7_10__identityEEEvT0_T1_T2_T3_T4_T6_E12temp_storage+72];
	add.s64 	%rd359, %rd357, %rd358;
	ld.shared.u64 	%rd360, [_ZZN3cub18CUB_300001_SM_10006detail6reduce28DeviceReduceSingleTileKernelINS2_10policy_hubIlyN4cuda3std3__44plusIlEEE10Policy1000EN6thrust24THRUST_300001_SM_1000_NS18transform_iteratorI14maior_que_zeroNSD_6detail15normal_iteratorINSD_10device_ptrIdEEEEllEEPlyS9_llNS7_10__identityEEEvT0_T1_T2_T3_T4_T6_E12temp_storage+80];
	add.s64 	%rd361, %rd359, %rd360;
	ld.shared.u64 	%rd362, [_ZZN3cub18CUB_300001_SM_10006detail6reduce28DeviceReduceSingleTileKernelINS2_10policy_hubIlyN4cuda3std3__44plusIlEEE10Policy1000EN6thrust24THRUST_300001_SM_1000_NS18transform_iteratorI14maior_que_zeroNSD_6detail15normal_iteratorINSD_10device_ptrIdEEEEllEEPlyS9_llNS7_10__identityEEEvT0_T1_T2_T3_T4_T6_E12temp_storage+88];
	add.s64 	%rd363, %rd361, %rd362;
	ld.shared.u64 	%rd364, [_ZZN3cub18CUB_300001_SM_10006detail6reduce28DeviceReduceSingleTileKernelINS2_10policy_hubIlyN4cuda3std3__44plusIlEEE10Policy1000EN6thrust24THRUST_300001_SM_1000_NS18transform_iteratorI14maior_que_zeroNSD_6detail15normal_iteratorINSD_10device_ptrIdEEEEllEEPlyS9_llNS7_10__identityEEEvT0_T1_T2_T3_T4_T6_E12temp_storage+96];
	add.s64 	%rd365, %rd363, %rd364;
	ld.shared.u64 	%rd366, [_ZZN3cub18CUB_300001_SM_10006detail6reduce28DeviceReduceSingleTileKernelINS2_10policy_hubIlyN4cuda3std3__44plusIlEEE10Policy1000EN6thrust24THRUST_300001_SM_1000_NS18transform_iteratorI14maior_que_zeroNSD_6detail15normal_iteratorINSD_10device_ptrIdEEEEllEEPlyS9_llNS7_10__identityEEEvT0_T1_T2_T3_T4_T6_E12temp_storage+104];
	add.s64 	%rd367, %rd365, %rd366;
	ld.shared.u64 	%rd368, [_ZZN3cub18CUB_300001_SM_10006detail6reduce28DeviceReduceSingleTileKernelINS2_10policy_hubIlyN4cuda3std3__44plusIlEEE10Policy1000EN6thrust24THRUST_300001_SM_1000_NS18transform_iteratorI14maior_que_zeroNSD_6detail15normal_iteratorINSD_10device_ptrIdEEEEllEEPlyS9_llNS7_10__identityEEEvT0_T1_T2_T3_T4_T6_E12temp_storage+112];
	add.s64 	%rd369, %rd367, %rd368;
	ld.shared.u64 	%rd370, [_ZZN3cub18CUB_300001_SM_10006detail6reduce28DeviceReduceSingleTileKernelINS2_10policy_hubIlyN4cuda3std3__44plusIlEEE10Policy1000EN6thrust24THRUST_300001_SM_1000_NS18transform_iteratorI14maior_que_zeroNSD_6detail15normal_iteratorINSD_10device_ptrIdEEEEllEEPlyS9_llNS7_10__identityEEEvT0_T1_T2_T3_T4_T6_E12temp_storage+120];
	add.s64 	%rd371, %rd369, %rd370;
	ld.shared.u64 	%rd372, [_ZZN3cub18CUB_300001_SM_10006detail6reduce28DeviceReduceSingleTileKernelINS2_10policy_hubIlyN4cuda3std3__44plusIlEEE10Policy1000EN6thrust24THRUST_300001_SM_1000_NS18transform_iteratorI14maior_que_zeroNSD_6detail15normal_iteratorINSD_10device_ptrIdEEEEllEEPlyS9_llNS7_10__identityEEEvT0_T1_T2_T3_T4_T6_E12temp_storage+128];
	add.s64 	%rd373, %rd371, %rd372;
	ld.shared.u64 	%rd374, [_ZZN3cub18CUB_300001_SM_10006detail6reduce28DeviceReduceSingleTileKernelINS2_10policy_hubIlyN4cuda3std3__44plusIlEEE10Policy1000EN6thrust24THRUST_300001_SM_1000_NS18transform_iteratorI14maior_que_zeroNSD_6detail15normal_iteratorINSD_10device_ptrIdEEEEllEEPlyS9_llNS7_10__identityEEEvT0_T1_T2_T3_T4_T6_E12temp_storage+136];
	add.s64 	%rd402, %rd373, %rd374;
	bra.uni 	$L__BB8_49;
$L__BB8_24:
	// begin inline asm
	mov.u32 %r122, %laneid;
	// end inline asm
	and.b32  	%r173, %r2, 992;
	add.s32 	%r174, %r173, 32;
	setp.gt.u32 	%p108, %r174, %r1;
	not.b32 	%r175, %r173;
	add.s32 	%r176, %r1, %r175;
	selp.b32 	%r171, %r176, 31, %p108;
	mov.b64 	{%r124, %r129}, %rd386;
	mov.b32 	%r130, 1;
	mov.b32 	%r172, -1;
	// begin inline asm
	shfl.sync.down.b32 %r123, %r124, %r130, %r171, %r172;
	// end inline asm
	// begin inline asm
	shfl.sync.down.b32 %r128, %r129, %r130, %r171, %r172;
	// end inline asm
	mov.b64 	%rd274, {%r123, %r128};
	setp.lt.s32 	%p109, %r122, %r171;
	selp.b64 	%rd275, %rd274, 0, %p109;
	add.s64 	%rd276, %rd275, %rd386;
	mov.b64 	{%r134, %r139}, %rd276;
	mov.b32 	%r140, 2;
	// begin inline asm
	shfl.sync.down.b32 %r133, %r134, %r140, %r171, %r172;
	// end inline asm
	// begin inline asm
	shfl.sync.down.b32 %r138, %r139, %r140, %r171, %r172;
	// end inline asm
	mov.b64 	%rd277, {%r133, %r138};
	add.s32 	%r177, %r122, 2;
	setp.gt.s32 	%p110, %r177, %r171;
	selp.b64 	%rd278, 0, %rd277, %p110;
	add.s64 	%rd279, %rd278, %rd276;
	mov.b64 	{%r144, %r149}, %rd279;
	mov.b32 	%r150, 4;
	// begin inline asm
	shfl.sync.down.b32 %r143, %r144, %r150, %r171, %r172;
	// end inline asm
	// begin inline asm
	shfl.sync.down.b32 %r148, %r149, %r150, %r171, %r172;
	// end inline asm
	mov.b64 	%rd280, {%r143, %r148};
	add.s32 	%r178, %r122, 4;
	setp.gt.s32 	%p111, %r178, %r171;
	selp.b64 	%rd281, 0, %rd280, %p111;
	add.s64 	%rd282, %rd281, %rd279;
	mov.b64 	{%r154, %r159}, %rd282;
	mov.b32 	%r160, 8;
	// begin inline asm
	shfl.sync.down.b32 %r153, %r154, %r160, %r171, %r172;
	// end inline asm
	// begin inline asm
	shfl.sync.down.b32 %r158, %r159, %r160, %r171, %r172;
	// end inline asm
	mov.b64 	%rd283, {%r153, %r158};
	add.s32 	%r179, %r122, 8;
	setp.gt.s32 	%p112, %r179, %r171;
	selp.b64 	%rd284, 0, %rd283, %p112;
	add.s64 	%rd285, %rd284, %rd282;
	mov.b64 	{%r164, %r169}, %rd285;
	mov.b32 	%r170, 16;
	// begin inline asm
	shfl.sync.down.b32 %r163, %r164, %r170, %r171, %r172;
	// end inline asm
	// begin inline asm
	shfl.sync.down.b32 %r168, %r169, %r170, %r171, %r172;
	// end inline asm
	mov.b64 	%rd286, {%r163, %r168};
	add.s32 	%r180, %r122, 16;
	setp.gt.s32 	%p113, %r180, %r171;
	selp.b64 	%rd287, 0, %rd286, %p113;
	add.s64 	%rd402, %rd287, %rd285;
	setp.ne.s32 	%p114, %r122, 0;
	@%p114 bra 	$L__BB8_26;
	shr.u32 	%r181, %r2, 2;
	and.b32  	%r182, %r181, 248;
	mov.u32 	%r183, _ZZN3cub18CUB_300001_SM_10006detail6reduce28DeviceReduceSingleTileKernelINS2_10policy_hubIlyN4cuda3std3__44plusIlEEE10Policy1000EN6thrust24THRUST_300001_SM_1000_NS18transform_iteratorI14maior_que_zeroNSD_6detail15normal_iteratorINSD_10device_ptrIdEEEEllEEPlyS9_llNS7_10__identityEEEvT0_T1_T2_T3_T4_T6_E12temp_storage;
	add.s32 	%r184, %r183, %r182;
	st.shared.u64 	[%r184+16], %rd402;
$L__BB8_26:
	bar.sync 	0;
	setp.ne.s32 	%p115, %r2, 0;
	@%p115 bra 	$L__BB8_49;
	setp.gt.u64 	%p116, %rd58, 32;
	ld.shared.u64 	%rd288, [_ZZN3cub18CUB_300001_SM_10006detail6reduce28DeviceReduceSingleTileKernelINS2_10policy_hubIlyN4cuda3std3__44plusIlEEE10Policy1000EN6thrust24THRUST_300001_SM_1000_NS18transform_iteratorI14maior_que_zeroNSD_6detail15normal_iteratorINSD_10device_ptrIdEEEEllEEPlyS9_llNS7_10__identityEEEvT0_T1_T2_T3_T4_T6_E12temp_storage+24];
	selp.b64 	%rd289, %rd288, 0, %p116;
	add.s64 	%rd290, %rd289, %rd402;
	setp.gt.u64 	%p117, %rd58, 64;
	ld.shared.u64 	%rd291, [_ZZN3cub18CUB_300001_SM_10006detail6reduce28DeviceReduceSingleTileKernelINS2_10policy_hubIlyN4cuda3std3__44plusIlEEE10Policy1000EN6thrust24THRUST_300001_SM_1000_NS18transform_iteratorI14maior_que_zeroNSD_6detail15normal_iteratorINSD_10device_ptrIdEEEEllEEPlyS9_llNS7_10__identityEEEvT0_T1_T2_T3_T4_T6_E12temp_storage+32];
	selp.b64 	%rd292, %rd291, 0, %p117;
	add.s64 	%rd293, %rd290, %rd292;
	setp.gt.u64 	%p118, %rd58, 96;
	ld.shared.u64 	%rd294, [_ZZN3cub18CUB_300001_SM_10006detail6reduce28DeviceReduceSingleTileKernelINS2_10policy_hubIlyN4cuda3std3__44plusIlEEE10Policy1000EN6thrust24THRUST_300001_SM_1000_NS18transform_iteratorI14maior_que_zeroNSD_6detail15normal_iteratorINSD_10device_ptrIdEEEEllEEPlyS9_llNS7_10__identityEEEvT0_T1_T2_T3_T4_T6_E12temp_storage+40];
	selp.b64 	%rd295, %rd294, 0, %p118;
	add.s64 	%rd296, %rd293, %rd295;
	setp.gt.u64 	%p119, %rd58, 128;
	ld.shared.u64 	%rd297, [_ZZN3cub18CUB_300001_SM_10006detail6reduce28DeviceReduceSingleTileKernelINS2_10policy_hubIlyN4cuda3std3__44plusIlEEE10Policy1000EN6thrust24THRUST_300001_SM_1000_NS18transform_iteratorI14maior_que_zeroNSD_6detail15normal_iteratorINSD_10device_ptrIdEEEEllEEPlyS9_llNS7_10__identityEEEvT0_T1_T2_T3_T4_T6_E12temp_storage+48];
	selp.b64 	%rd298, %rd297, 0, %p119;
	add.s64 	%rd299, %rd296, %rd298;
	setp.gt.u64 	%p120, %rd58, 160;
	ld.shared.u64 	%rd300, [_ZZN3cub18CUB_300001_SM_10006detail6reduce28DeviceReduceSingleTileKernelINS2_10policy_hubIlyN4cuda3std3__44plusIlEEE10Policy1000EN6thrust24THRUST_300001_SM_1000_NS18transform_iteratorI14maior_que_zeroNSD_6detail15normal_iteratorINSD_10device_ptrIdEEEEllEEPlyS9_llNS7_10__identityEEEvT0_T1_T2_T3_T4_T6_E12temp_storage+56];
	selp.b64 	%rd301, %rd300, 0, %p120;
	add.s64 	%rd302, %rd299, %rd301;
	setp.gt.u64 	%p121, %rd58, 192;
	ld.shared.u64 	%rd303, [_ZZN3cub18CUB_300001_SM_10006detail6reduce28DeviceReduceSingleTileKernelINS2_10policy_hubIlyN4cuda3std3__44plusIlEEE10Policy1000EN6thrust24THRUST_300001_SM_1000_NS18transform_iteratorI14maior_que_zeroNSD_6detail15normal_iteratorINSD_10device_ptrIdEEEEllEEPlyS9_llNS7_10__identityEEEvT0_T1_T2_T3_T4_T6_E12temp_storage+64];
	selp.b64 	%rd304, %rd303, 0, %p121;
	add.s64 	%rd305, %rd302, %rd304;
	setp.gt.u64 	%p122, %rd58, 224;
	ld.shared.u64 	%rd306, [_ZZN3cub18CUB_300001_SM_10006detail6reduce28DeviceReduceSingleTileKernelINS2_10policy_hubIlyN4cuda3std3__44plusIlEEE10Policy1000EN6thrust24THRUST_300001_SM_1000_NS18transform_iteratorI14maior_que_zeroNSD_6detail15normal_iteratorINSD_10device_ptrIdEEEEllEEPlyS9_llNS7_10__identityEEEvT0_T1_T2_T3_T4_T6_E12temp_storage+72];
	selp.b64 	%rd307, %rd306, 0, %p122;
	add.s64 	%rd308, %rd305, %rd307;
	setp.gt.u64 	%p123, %rd58, 256;
	ld.shared.u64 	%rd309, [_ZZN3cub18CUB_300001_SM_10006detail6reduce28DeviceReduceSingleTileKernelINS2_10policy_hubIlyN4cuda3std3__44plusIlEEE10Policy1000EN6thrust24THRUST_300001_SM_1000_NS18transform_iteratorI14maior_que_zeroNSD_6detail15normal_iteratorINSD_10device_ptrIdEEEEllEEPlyS9_llNS7_10__identityEEEvT0_T1_T2_T3_T4_T6_E12temp_storage+80];
	selp.b64 	%rd310, %rd309, 0, %p123;
	add.s64 	%rd311, %rd308, %rd310;
	setp.gt.u64 	%p124, %rd58, 288;
	ld.shared.u64 	%rd312, [_ZZN3cub18CUB_300001_SM_10006detail6reduce28DeviceReduceSingleTileKernelINS2_10policy_hubIlyN4cuda3std3__44plusIlEEE10Policy1000EN6thrust24THRUST_300001_SM_1000_NS18transform_iteratorI14maior_que_zeroNSD_6detail15normal_iteratorINSD_10device_ptrIdEEEEllEEPlyS9_llNS7_10__identityEEEvT0_T1_T2_T3_T4_T6_E12temp_storage+88];
	selp.b64 	%rd313, %rd312, 0, %p124;
	add.s64 	%rd314, %rd311, %rd313;
	setp.gt.u64 	%p125, %rd58, 320;
	ld.shared.u64 	%rd315, [_ZZN3cub18CUB_300001_SM_10006detail6reduce28DeviceReduceSingleTileKernelINS2_10policy_hubIlyN4cuda3std3__44plusIlEEE10Policy1000EN6thrust24THRUST_300001_SM_1000_NS18transform_iteratorI14maior_que_zeroNSD_6detail15normal_iteratorINSD_10device_ptrIdEEEEllEEPlyS9_llNS7_10__identityEEEvT0_T1_T2_T3_T4_T6_E12temp_storage+96];
	selp.b64 	%rd316, %rd315, 0, %p125;
	add.s64 	%rd317, %rd314, %rd316;
	setp.gt.u64 	%p126, %rd58, 352;
	ld.shared.u64 	%rd318, [_ZZN3cub18CUB_300001_SM_10006detail6reduce28DeviceReduceSingleTileKernelINS2_10policy_hubIlyN4cuda3std3__44plusIlEEE10Policy1000EN6thrust24THRUST_300001_SM_1000_NS18transform_iteratorI14maior_que_zeroNSD_6detail15normal_iteratorINSD_10device_ptrIdEEEEllEEPlyS9_llNS7_10__identityEEEvT0_T1_T2_T3_T4_T6_E12temp_storage+104];
	selp.b64 	%rd319, %rd318, 0, %p126;
	add.s64 	%rd320, %rd317, %rd319;
	setp.gt.u64 	%p127, %rd58, 384;
	ld.shared.u64 	%rd321, [_ZZN3cub18CUB_300001_SM_10006detail6reduce28DeviceReduceSingleTileKernelINS2_10policy_hubIlyN4cuda3std3__44plusIlEEE10Policy1000EN6thrust24THRUST_300001_SM_1000_NS18transform_iteratorI14maior_que_zeroNSD_6detail15normal_iteratorINSD_10device_ptrIdEEEEllEEPlyS9_llNS7_10__identityEEEvT0_T1_T2_T3_T4_T6_E12temp_storage+112];
	selp.b64 	%rd322, %rd321, 0, %p127;
	add.s64 	%rd323, %rd320, %rd322;
	setp.gt.u64 	%p128, %rd58, 416;
	ld.shared.u64 	%rd324, [_ZZN3cub18CUB_300001_SM_10006detail6reduce28DeviceReduceSingleTileKernelINS2_10policy_hubIlyN4cuda3std3__44plusIlEEE10Policy1000EN6thrust24THRUST_300001_SM_1000_NS18transform_iteratorI14maior_que_zeroNSD_6detail15normal_iteratorINSD_10device_ptrIdEEEEllEEPlyS9_llNS7_10__identityEEEvT0_T1_T2_T3_T4_T6_E12temp_storage+120];
	selp.b64 	%rd325, %rd324, 0, %p128;
	add.s64 	%rd326, %rd323, %rd325;
	setp.gt.u64 	%p129, %rd58, 448;
	ld.shared.u64 	%rd327, [_ZZN3cub18CUB_300001_SM_10006detail6reduce28DeviceReduceSingleTileKernelINS2_10policy_hubIlyN4cuda3std3__44plusIlEEE10Policy1000EN6thrust24THRUST_300001_SM_1000_NS18transform_iteratorI14maior_que_zeroNSD_6detail15normal_iteratorINSD_10device_ptrIdEEEEllEEPlyS9_llNS7_10__identityEEEvT0_T1_T2_T3_T4_T6_E12temp_storage+128];
	selp.b64 	%rd328, %rd327, 0, %p129;
	add.s64 	%rd329, %rd326, %rd328;
	setp.gt.u64 	%p130, %rd58, 480;
	ld.shared.u64 	%rd330, [_ZZN3cub18CUB_300001_SM_10006detail6reduce28DeviceReduceSingleTileKernelINS2_10policy_hubIlyN4cuda3std3__44plusIlEEE10Policy1000EN6thrust24THRUST_300001_SM_1000_NS18transform_iteratorI14maior_que_zeroNSD_6detail15normal_iteratorINSD_10device_ptrIdEEEEllEEPlyS9_llNS7_10__identityEEEvT0_T1_T2_T3_T4_T6_E12temp_storage+136];
	selp.b64 	%rd331, %rd330, 0, %p130;
	add.s64 	%rd402, %rd329, %rd331;
	bra.uni 	$L__BB8_49;
$L__BB8_28:
	mov.u32 	%r24, %tid.x;
	cvt.u64.u32 	%rd25, %r24;
	mul.wide.u32 	%rd62, %r24, 8;
	add.s64 	%rd26, %rd2, %rd62;
	ld.global.f64 	%fd1, [%rd26];
	setp.gt.f64 	%p3, %fd1, 0d0000000000000000;
	selp.u64 	%rd63, 1, 0, %p3;
	ld.global.f64 	%fd2, [%rd26+4096];
	setp.gt.f64 	%p4, %fd2, 0d0000000000000000;
	selp.u64 	%rd64, 1, 0, %p4;
	ld.global.f64 	%fd3, [%rd26+8192];
	setp.gt.f64 	%p5, %fd3, 0d0000000000000000;
	selp.u64 	%rd65, 1, 0, %p5;
	ld.global.f64 	%fd4, [%rd26+12288];
	setp.gt.f64 	%p6, %fd4, 0d0000000000000000;
	selp.u64 	%rd66, 1, 0, %p6;
	ld.global.f64 	%fd5, [%rd26+16384];
	setp.gt.f64 	%p7, %fd5, 0d0000000000000000;
	selp.u64 	%rd67, 1, 0, %p7;
	ld.global.f64 	%fd6, [%rd26+20480];
	setp.gt.f64 	%p8, %fd6, 0d0000000000000000;
	selp.u64 	%rd68, 1, 0, %p8;
	ld.global.f64 	%fd7, [%rd26+24576];
	setp.gt.f64 	%p9, %fd7, 0d0000000000000000;
	selp.u64 	%rd69, 1, 0, %p9;
	add.s64 	%rd70, %rd64, %rd63;
	add.s64 	%rd71, %rd70, %rd65;
	add.s64 	%rd72, %rd71, %rd66;
	add.s64 	%rd73, %rd72, %rd67;
	add.s64 	%rd74, %rd73, %rd68;
	add.s64 	%rd401, %rd74, %rd69;
	add.s64 	%rd28, %rd58, -3584;
	setp.lt.u64 	%p10, %rd28, 3584;
	mov.b64 	%rd389, 3584;
	@%p10 bra 	$L__BB8_32;
	mov.b64 	%rd389, 3584;
$L__BB8_30:
	shl.b64 	%rd76, %rd389, 3;
	add.s64 	%rd77, %rd26, %rd76;
	ld.global.f64 	%fd8, [%rd77];
	setp.gt.f64 	%p11, %fd8, 0d0000000000000000;
	selp.u64 	%rd78, 1, 0, %p11;
	ld.global.f64 	%fd9, [%rd77+4096];
	setp.gt.f64 	%p12, %fd9, 0d0000000000000000;
	selp.u64 	%rd79, 1, 0, %p12;
	ld.global.f64 	%fd10, [%rd77+8192];
	setp.gt.f64 	%p13, %fd10, 0d0000000000000000;
	selp.u64 	%rd80, 1, 0, %p13;
	ld.global.f64 	%fd11, [%rd77+12288];
	setp.gt.f64 	%p14, %fd11, 0d0000000000000000;
	selp.u64 	%rd81, 1, 0, %p14;
	ld.global.f64 	%fd12, [%rd77+16384];
	setp.gt.f64 	%p15, %fd12, 0d0000000000000000;
	selp.u64 	%rd82, 1, 0, %p15;
	ld.global.f64 	%fd13, [%rd77+20480];
	setp.gt.f64 	%p16, %fd13, 0d0000000000000000;
	selp.u64 	%rd83, 1, 0, %p16;
	ld.global.f64 	%fd14, [%rd77+24576];
	setp.gt.f64 	%p17, %fd14, 0d0000000000000000;
	selp.u64 	%rd84, 1, 0, %p17;
	add.s64 	%rd85, %rd401, %rd78;
	add.s64 	%rd86, %rd85, %rd79;
	add.s64 	%rd87, %rd86, %rd80;
	add.s64 	%rd88, %rd87, %rd81;
	add.s64 	%rd89, %rd88, %rd82;
	add.s64 	%rd90, %rd89, %rd83;
	add.s64 	%rd401, %rd90, %rd84;
	sub.s64 	%rd91, %rd58, %rd389;
	setp.lt.u64 	%p18, %rd91, 3584;
	@%p18 bra 	$L__BB8_45;
	add.s64 	%rd389, %rd389, 3584;
	setp.le.u64 	%p19, %rd389, %rd28;
	@%p19 bra 	$L__BB8_30;
$L__BB8_32:
	setp.le.u64 	%p20, %rd58, %rd389;
	cvt.u32.u64 	%r52, %rd389;
	cvt.u32.u64 	%r53, %rd58;
	sub.s32 	%r54, %r53, %r52;
	setp.ge.s32 	%p21, %r24, %r54;
	or.pred  	%p22, %p20, %p21;
	@%p22 bra 	$L__BB8_45;
	not.b32 	%r57, %r24;
	add.s32 	%r58, %r57, %r53;
	sub.s32 	%r60, %r58, %r52;
	shr.u32 	%r61, %r60, 9;
	add.s32 	%r25, %r61, 1;
	and.b32  	%r26, %r25, 15;
	setp.lt.u32 	%p23, %r60, 7680;
	mov.u32 	%r252, %r24;
	@%p23 bra 	$L__BB8_36;
	and.b32  	%r62, %r25, 16777200;
	neg.s32 	%r250, %r62;
	add.s64 	%rd93, %rd389, %rd25;
	shl.b64 	%rd94, %rd93, 3;
	add.s64 	%rd95, %rd94, %rd2;
	add.s64 	%rd391, %rd95, 32768;
	mov.u32 	%r252, %r24;
$L__BB8_35:
	.pragma "nounroll";
	ld.global.f64 	%fd15, [%rd391+-32768];
	setp.gt.f64 	%p24, %fd15, 0d0000000000000000;
	selp.u64 	%rd96, 1, 0, %p24;
	add.s64 	%rd97, %rd401, %rd96;
	ld.global.f64 	%fd16, [%rd391+-28672];
	setp.gt.f64 	%p25, %fd16, 0d0000000000000000;
	selp.u64 	%rd98, 1, 0, %p25;
	add.s64 	%rd99, %rd97, %rd98;
	ld.global.f64 	%fd17, [%rd391+-24576];
	setp.gt.f64 	%p26, %fd17, 0d0000000000000000;
	selp.u64 	%rd100, 1, 0, %p26;
	add.s64 	%rd101, %rd99, %rd100;
	ld.global.f64 	%fd18, [%rd391+-20480];
	setp.gt.f64 	%p27, %fd18, 0d0000000000000000;
	selp.u64 	%rd102, 1, 0, %p27;
	add.s64 	%rd103, %rd101, %rd102;
	ld.global.f64 	%fd19, [%rd391+-16384];
	setp.gt.f64 	%p28, %fd19, 0d0000000000000000;
	selp.u64 	%rd104, 1, 0, %p28;
	add.s64 	%rd105, %rd103, %rd104;
	ld.global.f64 	%fd20, [%rd391+-12288];
	setp.gt.f64 	%p29, %fd20, 0d0000000000000000;
	selp.u64 	%rd106, 1, 0, %p29;
	add.s64 	%rd107, %rd105, %rd106;
	ld.global.f64 	%fd21, [%rd391+-8192];
	setp.gt.f64 	%p30, %fd21, 0d0000000000000000;
	selp.u64 	%rd108, 1, 0, %p30;
	add.s64 	%rd109, %rd107, %rd108;
	ld.global.f64 	%fd22, [%rd391+-4096];
	setp.gt.f64 	%p31, %fd22, 0d0000000000000000;
	selp.u64 	%rd110, 1, 0, %p31;
	add.s64 	%rd111, %rd109, %rd110;
	ld.global.f64 	%fd23, [%rd391];
	setp.gt.f64 	%p32, %fd23, 0d0000000000000000;
	selp.u64 	%rd112, 1, 0, %p32;
	add.s64 	%rd113, %rd111, %rd112;
	ld.global.f64 	%fd24, [%rd391+4096];
	setp.gt.f64 	%p33, %fd24, 0d0000000000000000;
	selp.u64 	%rd114, 1, 0, %p33;
	add.s64 	%rd115, %rd113, %rd114;
	ld.global.f64 	%fd25, [%rd391+8192];
	setp.gt.f64 	%p34, %fd25, 0d0000000000000000;
	selp.u64 	%rd116, 1, 0, %p34;
	add.s64 	%rd117, %rd115, %rd116;
	ld.global.f64 	%fd26, [%rd391+12288];
	setp.gt.f64 	%p35, %fd26, 0d0000000000000000;
	selp.u64 	%rd118, 1, 0, %p35;
	add.s64 	%rd119, %rd117, %rd118;
	ld.global.f64 	%fd27, [%rd391+16384];
	setp.gt.f64 	%p36, %fd27, 0d0000000000000000;
	selp.u64 	%rd120, 1, 0, %p36;
	add.s64 	%rd121, %rd119, %rd120;
	ld.global.f64 	%fd28, [%rd391+20480];
	setp.gt.f64 	%p37, %fd28, 0d0000000000000000;
	selp.u64 	%rd122, 1, 0, %p37;
	add.s64 	%rd123, %rd121, %rd122;
	ld.global.f64 	%fd29, [%rd391+24576];
	setp.gt.f64 	%p38, %fd29, 0d0000000000000000;
	selp.u64 	%rd124, 1, 0, %p38;
	add.s64 	%rd125, %rd123, %rd124;
	ld.global.f64 	%fd30, [%rd391+28672];
	setp.gt.f64 	%p39, %fd30, 0d0000000000000000;
	selp.u64 	%rd126, 1, 0, %p39;
	add.s64 	%rd401, %rd125, %rd126;
	add.s32 	%r252, %r252, 8192;
	add.s32 	%r250, %r250, 16;
	add.s64 	%rd391, %rd391, 65536;
	setp.ne.s32 	%p40, %r250, 0;
	@%p40 bra 	$L__BB8_35;
$L__BB8_36:
	setp.eq.s32 	%p41, %r26, 0;
	@%p41 bra 	$L__BB8_45;
	and.b32  	%r33, %r25, 7;
	setp.lt.u32 	%p42, %r26, 8;
	@%p42 bra 	$L__BB8_39;
	cvt.u64.u32 	%rd128, %r252;
	add.s64 	%rd129, %rd389, %rd128;
	shl.b64 	%rd130, %rd129, 3;
	add.s64 	%rd131, %rd2, %rd130;
	ld.global.f64 	%fd31, [%rd131];
	setp.gt.f64 	%p43, %fd31, 0d0000000000000000;
	selp.u64 	%rd132, 1, 0, %p43;
	add.s64 	%rd133, %rd401, %rd132;
	ld.global.f64 	%fd32, [%rd131+4096];
	setp.gt.f64 	%p44, %fd32, 0d0000000000000000;
	selp.u64 	%rd134, 1, 0, %p44;
	add.s64 	%rd135, %rd133, %rd134;
	ld.global.f64 	%fd33, [%rd131+8192];
	setp.gt.f64 	%p45, %fd33, 0d0000000000000000;
	selp.u64 	%rd136, 1, 0, %p45;
	add.s64 	%rd137, %rd135, %rd136;
	ld.global.f64 	%fd34, [%rd131+12288];
	setp.gt.f64 	%p46, %fd34, 0d0000000000000000;
	selp.u64 	%rd138, 1, 0, %p46;
	add.s64 	%rd139, %rd137, %rd138;
	ld.global.f64 	%fd35, [%rd131+16384];
	setp.gt.f64 	%p47, %fd35, 0d0000000000000000;
	selp.u64 	%rd140, 1, 0, %p47;
	add.s64 	%rd141, %rd139, %rd140;
	ld.global.f64 	%fd36, [%rd131+20480];
	setp.gt.f64 	%p48, %fd36, 0d0000000000000000;
	selp.u64 	%rd142, 1, 0, %p48;
	add.s64 	%rd143, %rd141, %rd142;
	ld.global.f64 	%fd37, [%rd131+24576];
	setp.gt.f64 	%p49, %fd37, 0d0000000000000000;
	selp.u64 	%rd144, 1, 0, %p49;
	add.s64 	%rd145, %rd143, %rd144;
	ld.global.f64 	%fd38, [%rd131+28672];
	setp.gt.f64 	%p50, %fd38, 0d0000000000000000;
	selp.u64 	%rd146, 1, 0, %p50;
	add.s64 	%rd401, %rd145, %rd146;
	add.s32 	%r252, %r252, 4096;
$L__BB8_39:
	setp.eq.s32 	%p51, %r33, 0;
	@%p51 bra 	$L__BB8_45;
	and.b32  	%r36, %r25, 3;
	setp.lt.u32 	%p52, %r33, 4;
	@%p52 bra 	$L__BB8_42;
	cvt.u64.u32 	%rd148, %r252;
	add.s64 	%rd149, %rd389, %rd148;
	shl.b64 	%rd150, %rd149, 3;
	add.s64 	%rd151, %rd2, %rd150;
	ld.global.f64 	%fd39, [%rd151];
	setp.gt.f64 	%p53, %fd39, 0d0000000000000000;
	selp.u64 	%rd152, 1, 0, %p53;
	add.s64 	%rd153, %rd401, %rd152;
	ld.global.f64 	%fd40, [%rd151+4096];
	setp.gt.f64 	%p54, %fd40, 0d0000000000000000;
	selp.u64 	%rd154, 1, 0, %p54;
	add.s64 	%rd155, %rd153, %rd154;
	ld.global.f64 	%fd41, [%rd151+8192];
	setp.gt.f64 	%p55, %fd41, 0d0000000000000000;
	selp.u64 	%rd156, 1, 0, %p55;
	add.s64 	%rd157, %rd155, %rd156;
	ld.global.f64 	%fd42, [%rd151+12288];
	setp.gt.f64 	%p56, %fd42, 0d0000000000000000;
	selp.u64 	%rd158, 1, 0, %p56;
	add.s64 	%rd401, %rd157, %rd158;
	add.s32 	%r252, %r252, 2048;
$L__BB8_42:
	setp.eq.s32 	%p57, %r36, 0;
	@%p57 bra 	$L__BB8_45;
	cvt.u64.u32 	%rd159, %r252;
	add.s64 	%rd160, %rd389, %rd159;
	shl.b64 	%rd161, %rd160, 3;
	add.s64 	%rd399, %rd2, %rd161;
	neg.s32 	%r255, %r36;
$L__BB8_44:
	.pragma "nounroll";
	ld.global.f64 	%fd43, [%rd399];
	setp.gt.f64 	%p58, %fd43, 0d0000000000000000;
	selp.u64 	%rd162, 1, 0, %p58;
	add.s64 	%rd401, %rd401, %rd162;
	add.s64 	%rd399, %rd399, 4096;
	add.s32 	%r255, %r255, 1;
	setp.ne.s32 	%p59, %r255, 0;
	@%p59 bra 	$L__BB8_44;
$L__BB8_45:
	// begin inline asm
	mov.u32 %r63, %laneid;
	// end inline asm
	mov.b64 	{%r65, %r70}, %rd401;
	mov.b32 	%r71, 1;
	mov.b32 	%r112, 31;
	mov.b32 	%r113, -1;
	// begin inline asm
	shfl.sync.down.b32 %r64, %r65, %r71, %r112, %r113;
	// end inline asm
	// begin inline asm
	shfl.sync.down.b32 %r69, %r70, %r71, %r112, %r113;
	// end inline asm
	mov.b64 	%rd163, {%r64, %r69};
	setp.gt.s32 	%p60, %r63, 30;
	selp.b64 	%rd164, 0, %rd163, %p60;
	add.s64 	%rd165, %rd164, %rd401;
	mov.b64 	{%r75, %r80}, %rd165;
	mov.b32 	%r81, 2;
	// begin inline asm
	shfl.sync.down.b32 %r74, %r75, %r81, %r112, %r113;
	// end inline asm
	// begin inline asm
	shfl.sync.down.b32 %r79, %r80, %r81, %r112, %r113;
	// end inline asm
	mov.b64 	%rd166, {%r74, %r79};
	setp.gt.s32 	%p61, %r63, 29;
	selp.b64 	%rd167, 0, %rd166, %p61;
	add.s64 	%rd168, %rd167, %rd165;
	mov.b64 	{%r85, %r90}, %rd168;
	mov.b32 	%r91, 4;
	// begin inline asm
	shfl.sync.down.b32 %r84, %r85, %r91, %r112, %r113;
	// end inline asm
	// begin inline asm
	shfl.sync.down.b32 %r89, %r90, %r91, %r112, %r113;
	// end inline asm
	mov.b64 	%rd169, {%r84, %r89};
	setp.gt.s32 	%p62, %r63, 27;
	selp.b64 	%rd170, 0, %rd169, %p62;
	add.s64 	%rd171, %rd170, %rd168;
	mov.b64 	{%r95, %r100}, %rd171;
	mov.b32 	%r101, 8;
	// begin inline asm
	shfl.sync.down.b32 %r94, %r95, %r101, %r112, %r113;
	// end inline asm
	// begin inline asm
	shfl.sync.down.b32 %r99, %r100, %r101, %r112, %r113;
	// end inline asm
	mov.b64 	%rd172, {%r94, %r99};
	setp.gt.s32 	%p63, %r63, 23;
	selp.b64 	%rd173, 0, %rd172, %p63;
	add.s64 	%rd174, %rd173, %rd171;
	mov.b64 	{%r105, %r110}, %rd174;
	mov.b32 	%r111, 16;
	// begin inline asm
	shfl.sync.down.b32 %r104, %r105, %r111, %r112, %r113;
	// end inline asm
	// begin inline asm
	shfl.sync.down.b32 %r109, %r110, %r111, %r112, %r113;
	// end inline asm
	mov.b64 	%rd175, {%r104, %r109};
	setp.gt.s32 	%p64, %r63, 15;
	selp.b64 	%rd176, 0, %rd175, %p64;
	add.s64 	%rd402, %rd176, %rd174;
	setp.ne.s32 	%p65, %r63, 0;
	@%p65 bra 	$L__BB8_47;
	shr.u32 	%r114, %r24, 2;
	and.b32  	%r115, %r114, 248;
	mov.u32 	%r116, _ZZN3cub18CUB_300001_SM_10006detail6reduce28DeviceReduceSingleTileKernelINS2_10policy_hubIlyN4cuda3std3__44plusIlEEE10Policy1000EN6thrust24THRUST_300001_SM_1000_NS18transform_iteratorI14maior_que_zeroNSD_6detail15normal_iteratorINSD_10device_ptrIdEEEEllEEPlyS9_llNS7_10__identityEEEvT0_T1_T2_T3_T4_T6_E12temp_storage;
	add.s32 	%r117, %r116, %r115;
	st.shared.u64 	[%r117+16], %rd402;
$L__BB8_47:
	bar.sync 	0;
	setp.ne.s32 	%p66, %r24, 0;
	@%p66 bra 	$L__BB8_49;
	ld.shared.u64 	%rd177, [_ZZN3cub18CUB_300001_SM_10006detail6reduce28DeviceReduceSingleTileKernelINS2_10policy_hubIlyN4cuda3std3__44plusIlEEE10Policy1000EN6thrust24THRUST_300001_SM_1000_NS18transform_iteratorI14maior_que_zeroNSD_6detail15normal_iteratorINSD_10device_ptrIdEEEEllEEPlyS9_llNS7_10__identityEEEvT0_T1_T2_T3_T4_T6_E12temp_storage+24];
	add.s64 	%rd178, %rd177, %rd402;
	ld.shared.u64 	%rd179, [_ZZN3cub18CUB_300001_SM_10006detail6reduce28DeviceReduceSingleTileKernelINS2_10policy_hubIlyN4cuda3std3__44plusIlEEE10Policy1000EN6thrust24THRUST_300001_SM_1000_NS18transform_iteratorI14maior_que_zeroNSD_6detail15normal_iteratorINSD_10device_ptrIdEEEEllEEPlyS9_llNS7_10__identityEEEvT0_T1_T2_T3_T4_T6_E12temp_storage+32];
	add.s64 	%rd180, %rd178, %rd179;
	ld.shared.u64 	%rd181, [_ZZN3cub18CUB_300001_SM_10006detail6reduce28DeviceReduceSingleTileKernelINS2_10policy_hubIlyN4cuda3std3__44plusIlEEE10Policy1000EN6thrust24THRUST_300001_SM_1000_NS18transform_iteratorI14maior_que_zeroNSD_6detail15normal_iteratorINSD_10device_ptrIdEEEEllEEPlyS9_llNS7_10__identityEEEvT0_T1_T2_T3_T4_T6_E12temp_storage+40];
	add.s64 	%rd182, %rd180, %rd181;
	ld.shared.u64 	%rd183, [_ZZN3cub18CUB_300001_SM_10006detail6reduce28DeviceReduceSingleTileKernelINS2_10policy_hubIlyN4cuda3std3__44plusIlEEE10Policy1000EN6thrust24THRUST_300001_SM_1000_NS18transform_iteratorI14maior_que_zeroNSD_6detail15normal_iteratorINSD_10device_ptrIdEEEEllEEPlyS9_llNS7_10__identityEEEvT0_T1_T2_T3_T4_T6_E12temp_storage+48];
	add.s64 	%rd184, %rd182, %rd183;
	ld.shared.u64 	%rd185, [_ZZN3cub18CUB_300001_SM_10006detail6reduce28DeviceReduceSingleTileKernelINS2_10policy_hubIlyN4cuda3std3__44plusIlEEE10Policy1000EN6thrust24THRUST_300001_SM_1000_NS18transform_iteratorI14maior_que_zeroNSD_6detail15normal_iteratorINSD_10device_ptrIdEEEEllEEPlyS9_llNS7_10__identityEEEvT0_T1_T2_T3_T4_T6_E12temp_storage+56];
	add.s64 	%rd186, %rd184, %rd185;
	ld.shared.u64 	%rd187, [_ZZN3cub18CUB_300001_SM_10006detail6reduce28DeviceReduceSingleTileKernelINS2_10policy_hubIlyN4cuda3std3__44plusIlEEE10Policy1000EN6thrust24THRUST_300001_SM_1000_NS18transform_iteratorI14maior_que_zeroNSD_6detail15normal_iteratorINSD_10device_ptrIdEEEEllEEPlyS9_llNS7_10__identityEEEvT0_T1_T2_T3_T4_T6_E12temp_storage+64];
	add.s64 	%rd188, %rd186, %rd187;
	ld.shared.u64 	%rd189, [_ZZN3cub18CUB_300001_SM_10006detail6reduce28DeviceReduceSingleTileKernelINS2_10policy_hubIlyN4cuda3std3__44plusIlEEE10Policy1000EN6thrust24THRUST_300001_SM_1000_NS18transform_iteratorI14maior_que_zeroNSD_6detail15normal_iteratorINSD_10device_ptrIdEEEEllEEPlyS9_llNS7_10__identityEEEvT0_T1_T2_T3_T4_T6_E12temp_storage+72];
	add.s64 	%rd190, %rd188, %rd189;
	ld.shared.u64 	%rd191, [_ZZN3cub18CUB_300001_SM_10006detail6reduce28DeviceReduceSingleTileKernelINS2_10policy_hubIlyN4cuda3std3__44plusIlEEE10Policy1000EN6thrust24THRUST_300001_SM_1000_NS18transform_iteratorI14maior_que_zeroNSD_6detail15normal_iteratorINSD_10device_ptrIdEEEEllEEPlyS9_llNS7_10__identityEEEvT0_T1_T2_T3_T4_T6_E12temp_storage+80];
	add.s64 	%rd192, %rd190, %rd191;
	ld.shared.u64 	%rd193, [_ZZN3cub18CUB_300001_SM_10006detail6reduce28DeviceReduceSingleTileKernelINS2_10policy_hubIlyN4cuda3std3__44plusIlEEE10Policy1000EN6thrust24THRUST_300001_SM_1000_NS18transform_iteratorI14maior_que_zeroNSD_6detail15normal_iteratorINSD_10device_ptrIdEEEEllEEPlyS9_llNS7_10__identityEEEvT0_T1_T2_T3_T4_T6_E12temp_storage+88];
	add.s64 	%rd194, %rd192, %rd193;
	ld.shared.u64 	%rd195, [_ZZN3cub18CUB_300001_SM_10006detail6reduce28DeviceReduceSingleTileKernelINS2_10policy_hubIlyN4cuda3std3__44plusIlEEE10Policy1000EN6thrust24THRUST_300001_SM_1000_NS18transform_iteratorI14maior_que_zeroNSD_6detail15normal_iteratorINSD_10device_ptrIdEEEEllEEPlyS9_llNS7_10__identityEEEvT0_T1_T2_T3_T4_T6_E12temp_storage+96];
	add.s64 	%rd196, %rd194, %rd195;
	ld.shared.u64 	%rd197, [_ZZN3cub18CUB_300001_SM_10006detail6reduce28DeviceReduceSingleTileKernelINS2_10policy_hubIlyN4cuda3std3__44plusIlEEE10Policy1000EN6thrust24THRUST_300001_SM_1000_NS18transform_iteratorI14maior_que_zeroNSD_6detail15normal_iteratorINSD_10device_ptrIdEEEEllEEPlyS9_llNS7_10__identityEEEvT0_T1_T2_T3_T4_T6_E12temp_storage+104];
	add.s64 	%rd198, %rd196, %rd197;
	ld.shared.u64 	%rd199, [_ZZN3cub18CUB_300001_SM_10006detail6reduce28DeviceReduceSingleTileKernelINS2_10policy_hubIlyN4cuda3std3__44plusIlEEE10Policy1000EN6thrust24THRUST_300001_SM_1000_NS18transform_iteratorI14maior_que_zeroNSD_6detail15normal_iteratorINSD_10device_ptrIdEEEEllEEPlyS9_llNS7_10__identityEEEvT0_T1_T2_T3_T4_T6_E12temp_storage+112];
	add.s64 	%rd200, %rd198, %rd199;
	ld.shared.u64 	%rd201, [_ZZN3cub18CUB_300001_SM_10006detail6reduce28DeviceReduceSingleTileKernelINS2_10policy_hubIlyN4cuda3std3__44plusIlEEE10Policy1000EN6thrust24THRUST_300001_SM_1000_NS18transform_iteratorI14maior_que_zeroNSD_6detail15normal_iteratorINSD_10device_ptrIdEEEEllEEPlyS9_llNS7_10__identityEEEvT0_T1_T2_T3_T4_T6_E12temp_storage+120];
	add.s64 	%rd202, %rd200, %rd201;
	ld.shared.u64 	%rd203, [_ZZN3cub18CUB_300001_SM_10006detail6reduce28DeviceReduceSingleTileKernelINS2_10policy_hubIlyN4cuda3std3__44plusIlEEE10Policy1000EN6thrust24THRUST_300001_SM_1000_NS18transform_iteratorI14maior_que_zeroNSD_6detail15normal_iteratorINSD_10device_ptrIdEEEEllEEPlyS9_llNS7_10__identityEEEvT0_T1_T2_T3_T4_T6_E12temp_storage+128];
	add.s64 	%rd204, %rd202, %rd203;
	ld.shared.u64 	%rd205, [_ZZN3cub18CUB_300001_SM_10006detail6reduce28DeviceReduceSingleTileKernelINS2_10policy_hubIlyN4cuda3std3__44plusIlEEE10Policy1000EN6thrust24THRUST_300001_SM_1000_NS18transform_iteratorI14maior_que_zeroNSD_6detail15normal_iteratorINSD_10device_ptrIdEEEEllEEPlyS9_llNS7_10__identityEEEvT0_T1_T2_T3_T4_T6_E12temp_storage+136];
	add.s64 	%rd402, %rd204, %rd205;
$L__BB8_49:
	mov.u32 	%r240, %tid.x;
	setp.ne.s32 	%p138, %r240, 0;
	@%p138 bra 	$L__BB8_51;
	add.s64 	%rd375, %rd402, %rd59;
	st.global.u64 	[%rd1], %rd375;
$L__BB8_51:
	ret;

}
	// .globl	_ZN3cub18CUB_300001_SM_10006detail6reduce18DeviceReduceKernelINS2_10policy_hubIlyN4cuda3std3__44plusIlEEE10Policy1000EN6thrust24THRUST_300001_SM_1000_NS18transform_iteratorI14maior_que_zeroNSD_6detail15normal_iteratorINSD_10device_ptrIdEEEEllEEyS9_lNS7_10__identityEEEvT0_PT3_T1_NS0_13GridEvenShareISQ_EET2_T4_
.visible .entry _ZN3cub18CUB_300001_SM_10006detail6reduce18DeviceReduceKernelINS2_10policy_hubIlyN4cuda3std3__44plusIlEEE10Policy1000EN6thrust24THRUST_300001_SM_1000_NS18transform_iteratorI14maior_que_zeroNSD_6detail15normal_iteratorINSD_10device_ptrIdEEEEllEEyS9_lNS7_10__identityEEEvT0_PT3_T1_NS0_13GridEvenShareISQ_EET2_T4_(
	.param .align 8 .b8 _ZN3cub18CUB_300001_SM_10006detail6reduce18DeviceReduceKernelINS2_10policy_hubIlyN4cuda3std3__44plusIlEEE10Policy1000EN6thrust24THRUST_300001_SM_1000_NS18transform_iteratorI14maior_que_zeroNSD_6detail15normal_iteratorINSD_10device_ptrIdEEEEllEEyS9_lNS7_10__identityEEEvT0_PT3_T1_NS0_13GridEvenShareISQ_EET2_T4__param_0[16],
	.param .u64 .ptr .align 1 _ZN3cub18CUB_300001_SM_10006detail6reduce18DeviceReduceKernelINS2_10policy_hubIlyN4cuda3std3__44plusIlEEE10Policy1000EN6thrust24THRUST_300001_SM_1000_NS18transform_iteratorI14maior_que_zeroNSD_6detail15normal_iteratorINSD_10device_ptrIdEEEEllEEyS9_lNS7_10__identityEEEvT0_PT3_T1_NS0_13GridEvenShareISQ_EET2_T4__param_1,
	.param .u64 _ZN3cub18CUB_300001_SM_10006detail6reduce18DeviceReduceKernelINS2_10policy_hubIlyN4cuda3std3__44plusIlEEE10Policy1000EN6thrust24THRUST_300001_SM_1000_NS18transform_iteratorI14maior_que_zeroNSD_6detail15normal_iteratorINSD_10device_ptrIdEEEEllEEyS9_lNS7_10__identityEEEvT0_PT3_T1_NS0_13GridEvenShareISQ_EET2_T4__param_2,
	.param .align 8 .b8 _ZN3cub18CUB_300001_SM_10006detail6reduce18DeviceReduceKernelINS2_10policy_hubIlyN4cuda3std3__44plusIlEEE10Policy1000EN6thrust24THRUST_300001_SM_1000_NS18transform_iteratorI14maior_que_zeroNSD_6detail15normal_iteratorINSD_10device_ptrIdEEEEllEEyS9_lNS7_10__identityEEEvT0_PT3_T1_NS0_13GridEvenShareISQ_EET2_T4__param_3[72],
	.param .align 1 .b8 _ZN3cub18CUB_300001_SM_10006detail6reduce18DeviceReduceKernelINS2_10policy_hubIlyN4cuda3std3__44plusIlEEE10Policy1000EN6thrust24THRUST_300001_SM_1000_NS18transform_iteratorI14maior_que_zeroNSD_6detail15normal_iteratorINSD_10device_ptrIdEEEEllEEyS9_lNS7_10__identityEEEvT0_PT3_T1_NS0_13GridEvenShareISQ_EET2_T4__param_4[1],
	.param .align 1 .b8 _ZN3cub18CUB_300001_SM_10006detail6reduce18DeviceReduceKernelINS2_10policy_hubIlyN4cuda3std3__44plusIlEEE10Policy1000EN6thrust24THRUST_300001_SM_1000_NS18transform_iteratorI14maior_que_zeroNSD_6detail15normal_iteratorINSD_10device_ptrIdEEEEllEEyS9_lNS7_10__identityEEEvT0_PT3_T1_NS0_13GridEvenShareISQ_EET2_T4__param_5[1]
)
.maxntid 512
{
	.reg .pred 	%p<138>;
	.reg .b16 	%rs<4>;
	.reg .b32 	%r<280>;
	.reg .b64 	%rd<420>;
	.reg .b64 	%fd<74>;
	// demoted variable
	.shared .align 8 .b8 _ZZN3cub18CUB_300001_SM_10006detail6reduce18DeviceReduceKernelINS2_10policy_hubIlyN4cuda3std3__44plusIlEEE10Policy1000EN6thrust24THRUST_300001_SM_1000_NS18transform_iteratorI14maior_que_zeroNSD_6detail15normal_iteratorINSD_10device_ptrIdEEEEllEEyS9_lNS7_10__identityEEEvT0_PT3_T1_NS0_13GridEvenShareISQ_EET2_T4_E12temp_storage[152];
	ld.param.u64 	%rd1, [_ZN3cub18CUB_300001_SM_10006detail6reduce18DeviceReduceKernelINS2_10policy_hubIlyN4cuda3std3__44plusIlEEE10Policy1000EN6thrust24THRUST_300001_SM_1000_NS18transform_iteratorI14maior_que_zeroNSD_6detail15normal_iteratorINSD_10device_ptrIdEEEEllEEyS9_lNS7_10__identityEEEvT0_PT3_T1_NS0_13GridEvenShareISQ_EET2_T4__param_3+32];
	ld.param.u32 	%r1, [_ZN3cub18CUB_300001_SM_10006detail6reduce18DeviceReduceKernelINS2_10policy_hubIlyN4cuda3std3__44plusIlEEE10Policy1000EN6thrust24THRUST_300001_SM_1000_NS18transform_iteratorI14maior_que_zeroNSD_6detail15normal_iteratorINSD_10device_ptrIdEEEEllEEyS9_lNS7_10__identityEEEvT0_PT3_T1_NS0_13GridEvenShareISQ_EET2_T4__param_3+40];
	ld.param.u64 	%rd64, [_ZN3cub18CUB_300001_SM_10006detail6reduce18DeviceReduceKernelINS2_10policy_hubIlyN4cuda3std3__44plusIlEEE10Policy1000EN6thrust24THRUST_300001_SM_1000_NS18transform_iteratorI14maior_que_zeroNSD_6detail15normal_iteratorINSD_10device_ptrIdEEEEllEEyS9_lNS7_10__identityEEEvT0_PT3_T1_NS0_13GridEvenShareISQ_EET2_T4__param_0];
	cvta.to.global.u64 	%rd2, %rd64;
	mov.u32 	%r2, %ctaid.x;
	mul.lo.s32 	%r50, %r1, 3584;
	cvt.s64.s32 	%rd3, %r50;
	mul.lo.s32 	%r51, %r2, 3584;
	cvt.u64.u32 	%rd4, %r51;
	sub.s64 	%rd5, %rd1, %rd4;
	setp.gt.u64 	%p1, %rd5, 3583;
	@%p1 bra 	$L__BB9_25;
	cvt.u32.u64 	%r136, %rd4;
	cvt.u32.u64 	%r3, %rd1;
	sub.s32 	%r4, %r3, %r136;
	mov.u32 	%r5, %tid.x;
	setp.ge.s32 	%p66, %r5, %r4;
	mov.b64 	%rd403, 0;
	mov.u32 	%r267, %r5;
	@%p66 bra 	$L__BB9_3;
	add.s32 	%r138, %r136, %r5;
	mul.wide.u32 	%rd214, %r138, 8;
	add.s64 	%rd215, %rd2, %rd214;
	ld.global.f64 	%fd44, [%rd215];
	setp.gt.f64 	%p67, %fd44, 0d0000000000000000;
	selp.u64 	%rd403, 1, 0, %p67;
	add.s32 	%r267, %r5, 512;
$L__BB9_3:
	setp.ge.s32 	%p68, %r267, %r4;
	@%p68 bra 	$L__BB9_16;
	not.b32 	%r140, %r267;
	add.s32 	%r141, %r140, %r3;
	sub.s32 	%r142, %r141, %r136;
	shr.u32 	%r143, %r142, 9;
	add.s32 	%r8, %r143, 1;
	and.b32  	%r9, %r8, 15;
	setp.lt.u32 	%p69, %r142, 7680;
	@%p69 bra 	$L__BB9_7;
	and.b32  	%r144, %r8, 16777200;
	neg.s32 	%r265, %r144;
	mul.wide.u32 	%rd217, %r2, 28672;
	mul.wide.u32 	%rd218, %r267, 8;
	add.s64 	%rd219, %rd217, %rd218;
	add.s64 	%rd220, %rd219, %rd2;
	add.s64 	%rd394, %rd220, 32768;
$L__BB9_6:
	.pragma "nounroll";
	ld.global.f64 	%fd45, [%rd394+-32768];
	setp.gt.f64 	%p70, %fd45, 0d0000000000000000;
	selp.u64 	%rd221, 1, 0, %p70;
	add.s64 	%rd222, %rd403, %rd221;
	ld.global.f64 	%fd46, [%rd394+-28672];
	setp.gt.f64 	%p71, %fd46, 0d0000000000000000;
	selp.u64 	%rd223, 1, 0, %p71;
	add.s64 	%rd224, %rd222, %rd223;
	ld.global.f64 	%fd47, [%rd394+-24576];
	setp.gt.f64 	%p72, %fd47, 0d0000000000000000;
	selp.u64 	%rd225, 1, 0, %p72;
	add.s64 	%rd226, %rd224, %rd225;
	ld.global.f64 	%fd48, [%rd394+-20480];
	setp.gt.f64 	%p73, %fd48, 0d0000000000000000;
	selp.u64 	%rd227, 1, 0, %p73;
	add.s64 	%rd228, %rd226, %rd227;
	ld.global.f64 	%fd49, [%rd394+-16384];
	setp.gt.f64 	%p74, %fd49, 0d0000000000000000;
	selp.u64 	%rd229, 1, 0, %p74;
	add.s64 	%rd230, %rd228, %rd229;
	ld.global.f64 	%fd50, [%rd394+-12288];
	setp.gt.f64 	%p75, %fd50, 0d0000000000000000;
	selp.u64 	%rd231, 1, 0, %p75;
	add.s64 	%rd232, %rd230, %rd231;
	ld.global.f64 	%fd51, [%rd394+-8192];
	setp.gt.f64 	%p76, %fd51, 0d0000000000000000;
	selp.u64 	%rd233, 1, 0, %p76;
	add.s64 	%rd234, %rd232, %rd233;
	ld.global.f64 	%fd52, [%rd394+-4096];
	setp.gt.f64 	%p77, %fd52, 0d0000000000000000;
	selp.u64 	%rd235, 1, 0, %p77;
	add.s64 	%rd236, %rd234, %rd235;
	ld.global.f64 	%fd53, [%rd394];
	setp.gt.f64 	%p78, %fd53, 0d0000000000000000;
	selp.u64 	%rd237, 1, 0, %p78;
	add.s64 	%rd238, %rd236, %rd237;
	ld.global.f64 	%fd54, [%rd394+4096];
	setp.gt.f64 	%p79, %fd54, 0d0000000000000000;
	selp.u64 	%rd239, 1, 0, %p79;
	add.s64 	%rd240, %rd238, %rd239;
	ld.global.f64 	%fd55, [%rd394+8192];
	setp.gt.f64 	%p80, %fd55, 0d0000000000000000;
	selp.u64 	%rd241, 1, 0, %p80;
	add.s64 	%rd242, %rd240, %rd241;
	ld.global.f64 	%fd56, [%rd394+12288];
	setp.gt.f64 	%p81, %fd56, 0d0000000000000000;
	selp.u64 	%rd243, 1, 0, %p81;
	add.s64 	%rd244, %rd242, %rd243;
	ld.global.f64 	%fd57, [%rd394+16384];
	setp.gt.f64 	%p82, %fd57, 0d0000000000000000;
	selp.u64 	%rd245, 1, 0, %p82;
	add.s64 	%rd246, %rd244, %rd245;
	ld.global.f64 	%fd58, [%rd394+20480];
	setp.gt.f64 	%p83, %fd58, 0d0000000000000000;
	selp.u64 	%rd247, 1, 0, %p83;
	add.s64 	%rd248, %rd246, %rd247;
	ld.global.f64 	%fd59, [%rd394+24576];
	setp.gt.f64 	%p84, %fd59, 0d0000000000000000;
	selp.u64 	%rd249, 1, 0, %p84;
	add.s64 	%rd250, %rd248, %rd249;
	ld.global.f64 	%fd60, [%rd394+28672];
	setp.gt.f64 	%p85, %fd60, 0d0000000000000000;
	selp.u64 	%rd251, 1, 0, %p85;
	add.s64 	%rd403, %rd250, %rd251;
	add.s32 	%r267, %r267, 8192;
	add.s32 	%r265, %r265, 16;
	add.s64 	%rd394, %rd394, 65536;
	setp.ne.s32 	%p86, %r265, 0;
	@%p86 bra 	$L__BB9_6;
$L__BB9_7:
	setp.eq.s32 	%p87, %r9, 0;
	@%p87 bra 	$L__BB9_16;
	and.b32  	%r16, %r8, 7;
	setp.lt.u32 	%p88, %r9, 8;
	@%p88 bra 	$L__BB9_10;
	cvt.s64.s32 	%rd253, %r267;
	add.s64 	%rd254, %rd253, %rd4;
	shl.b64 	%rd255, %rd254, 3;
	add.s64 	%rd256, %rd2, %rd255;
	ld.global.f64 	%fd61, [%rd256];
	setp.gt.f64 	%p89, %fd61, 0d0000000000000000;
	selp.u64 	%rd257, 1, 0, %p89;
	add.s64 	%rd258, %rd403, %rd257;
	ld.global.f64 	%fd62, [%rd256+4096];
	setp.gt.f64 	%p90, %fd62, 0d0000000000000000;
	selp.u64 	%rd259, 1, 0, %p90;
	add.s64 	%rd260, %rd258, %rd259;
	ld.global.f64 	%fd63, [%rd256+8192];
	setp.gt.f64 	%p91, %fd63, 0d0000000000000000;
	selp.u64 	%rd261, 1, 0, %p91;
	add.s64 	%rd262, %rd260, %rd261;
	ld.global.f64 	%fd64, [%rd256+12288];
	setp.gt.f64 	%p92, %fd64, 0d0000000000000000;
	selp.u64 	%rd263, 1, 0, %p92;
	add.s64 	%rd264, %rd262, %rd263;
	ld.global.f64 	%fd65, [%rd256+16384];
	setp.gt.f64 	%p93, %fd65, 0d0000000000000000;
	selp.u64 	%rd265, 1, 0, %p93;
	add.s64 	%rd266, %rd264, %rd265;
	ld.global.f64 	%fd66, [%rd256+20480];
	setp.gt.f64 	%p94, %fd66, 0d0000000000000000;
	selp.u64 	%rd267, 1, 0, %p94;
	add.s64 	%rd268, %rd266, %rd267;
	ld.global.f64 	%fd67, [%rd256+24576];
	setp.gt.f64 	%p95, %fd67, 0d0000000000000000;
	selp.u64 	%rd269, 1, 0, %p95;
	add.s64 	%rd270, %rd268, %rd269;
	ld.global.f64 	%fd68, [%rd256+28672];
	setp.gt.f64 	%p96, %fd68, 0d0000000000000000;
	selp.u64 	%rd271, 1, 0, %p96;
	add.s64 	%rd403, %rd270, %rd271;
	add.s32 	%r267, %r267, 4096;
$L__BB9_10:
	setp.eq.s32 	%p97, %r16, 0;
	@%p97 bra 	$L__BB9_16;
	and.b32  	%r19, %r8, 3;
	setp.lt.u32 	%p98, %r16, 4;
	@%p98 bra 	$L__BB9_13;
	cvt.s64.s32 	%rd273, %r267;
	add.s64 	%rd274, %rd273, %rd4;
	shl.b64 	%rd275, %rd274, 3;
	add.s64 	%rd276, %rd2, %rd275;
	ld.global.f64 	%fd69, [%rd276];
	setp.gt.f64 	%p99, %fd69, 0d0000000000000000;
	selp.u64 	%rd277, 1, 0, %p99;
	add.s64 	%rd278, %rd403, %rd277;
	ld.global.f64 	%fd70, [%rd276+4096];
	setp.gt.f64 	%p100, %fd70, 0d0000000000000000;
	selp.u64 	%rd279, 1, 0, %p100;
	add.s64 	%rd280, %rd278, %rd279;
	ld.global.f64 	%fd71, [%rd276+8192];
	setp.gt.f64 	%p101, %fd71, 0d0000000000000000;
	selp.u64 	%rd281, 1, 0, %p101;
	add.s64 	%rd282, %rd280, %rd281;
	ld.global.f64 	%fd72, [%rd276+12288];
	setp.gt.f64 	%p102, %fd72, 0d0000000000000000;
	selp.u64 	%rd283, 1, 0, %p102;
	add.s64 	%rd403, %rd282, %rd283;
	add.s32 	%r267, %r267, 2048;
$L__BB9_13:
	setp.eq.s32 	%p103, %r19, 0;
	@%p103 bra 	$L__BB9_16;
	mul.wide.u32 	%rd284, %r2, 28672;
	add.s64 	%rd21, %rd2, %rd284;
	neg.s32 	%r270, %r19;
$L__BB9_15:
	.pragma "nounroll";
	mul.wide.s32 	%rd285, %r267, 8;
	add.s64 	%rd286, %rd21, %rd285;
	ld.global.f64 	%fd73, [%rd286];
	setp.gt.f64 	%p104, %fd73, 0d0000000000000000;
	selp.u64 	%rd287, 1, 0, %p104;
	add.s64 	%rd403, %rd403, %rd287;
	add.s32 	%r267, %r267, 512;
	add.s32 	%r270, %r270, 1;
	setp.ne.s32 	%p105, %r270, 0;
	@%p105 bra 	$L__BB9_15;
$L__BB9_16:
	setp.lt.s32 	%p106, %r4, 512;
	@%p106 bra 	$L__BB9_21;
	// begin inline asm
	mov.u32 %r208, %laneid;
	// end inline asm
	mov.b64 	{%r210, %r215}, %rd403;
	mov.b32 	%r216, 1;
	mov.b32 	%r257, 31;
	mov.b32 	%r258, -1;
	// begin inline asm
	shfl.sync.down.b32 %r209, %r210, %r216, %r257, %r258;
	// end inline asm
	// begin inline asm
	shfl.sync.down.b32 %r214, %r215, %r216, %r257, %r258;
	// end inline asm
	mov.b64 	%rd346, {%r209, %r214};
	setp.gt.s32 	%p130, %r208, 30;
	selp.b64 	%rd347, 0, %rd346, %p130;
	add.s64 	%rd348, %rd347, %rd403;
	mov.b64 	{%r220, %r225}, %rd348;
	mov.b32 	%r226, 2;
	// begin inline asm
	shfl.sync.down.b32 %r219, %r220, %r226, %r257, %r258;
	// end inline asm
	// begin inline asm
	shfl.sync.down.b32 %r224, %r225, %r226, %r257, %r258;
	// end inline asm
	mov.b64 	%rd349, {%r219, %r224};
	setp.gt.s32 	%p131, %r208, 29;
	selp.b64 	%rd350, 0, %rd349, %p131;
	add.s64 	%rd351, %rd350, %rd348;
	mov.b64 	{%r230, %r235}, %rd351;
	mov.b32 	%r236, 4;
	// begin inline asm
	shfl.sync.down.b32 %r229, %r230, %r236, %r257, %r258;
	// end inline asm
	// begin inline asm
	shfl.sync.down.b32 %r234, %r235, %r236, %r257, %r258;
	// end inline asm
	mov.b64 	%rd352, {%r229, %r234};
	setp.gt.s32 	%p132, %r208, 27;
	selp.b64 	%rd353, 0, %rd352, %p132;
	add.s64 	%rd354, %rd353, %rd351;
	mov.b64 	{%r240, %r245}, %rd354;
	mov.b32 	%r246, 8;
	// begin inline asm
	shfl.sync.down.b32 %r239, %r240, %r246, %r257, %r258;
	// end inline asm
	// begin inline asm
	shfl.sync.down.b32 %r244, %r245, %r246, %r257, %r258;
	// end inline asm
	mov.b64 	%rd355, {%r239, %r244};
	setp.gt.s32 	%p133, %r208, 23;
	selp.b64 	%rd356, 0, %rd355, %p133;
	add.s64 	%rd357, %rd356, %rd354;
	mov.b64 	{%r250, %r255}, %rd357;
	mov.b32 	%r256, 16;
	// begin inline asm
	shfl.sync.down.b32 %r249, %r250, %r256, %r257, %r258;
	// end inline asm
	// begin inline asm
	shfl.sync.down.b32 %r254, %r255, %r256, %r257, %r258;
	// end inline asm
	mov.b64 	%rd358, {%r249, %r254};
	setp.gt.s32 	%p134, %r208, 15;
	selp.b64 	%rd359, 0, %rd358, %p134;
	add.s64 	%rd419, %rd359, %rd357;
	setp.ne.s32 	%p135, %r208, 0;
	@%p135 bra 	$L__BB9_19;
	shr.u32 	%r259, %r5, 2;
	and.b32  	%r260, %r259, 248;
	mov.u32 	%r261, _ZZN3cub18CUB_300001_SM_10006detail6reduce18DeviceReduceKernelINS2_10policy_hubIlyN4cuda3std3__44plusIlEEE10Policy1000EN6thrust24THRUST_300001_SM_1000_NS18transform_iteratorI14maior_que_zeroNSD_6detail15normal_iteratorINSD_10device_ptrIdEEEEllEEyS9_lNS7_10__identityEEEvT0_PT3_T1_NS0_13GridEvenShareISQ_EET2_T4_E12temp_storage;
	add.s32 	%r262, %r261, %r260;
	st.shared.u64 	[%r262+16], %rd419;
$L__BB9_19:
	bar.sync 	0;
	setp.ne.s32 	%p136, %r5, 0;
	@%p136 bra 	$L__BB9_46;
	ld.shared.u64 	%rd360, [_ZZN3cub18CUB_300001_SM_10006detail6reduce18DeviceReduceKernelINS2_10policy_hubIlyN4cuda3std3__44plusIlEEE10Policy1000EN6thrust24THRUST_300001_SM_1000_NS18transform_iteratorI14maior_que_zeroNSD_6detail15normal_iteratorINSD_10device_ptrIdEEEEllEEyS9_lNS7_10__identityEEEvT0_PT3_T1_NS0_13GridEvenShareISQ_EET2_T4_E12temp_storage+24];
	add.s64 	%rd361, %rd360, %rd419;
	ld.shared.u64 	%rd362, [_ZZN3cub18CUB_300001_SM_10006detail6reduce18DeviceReduceKernelINS2_10policy_hubIlyN4cuda3std3__44plusIlEEE10Policy1000EN6thrust24THRUST_300001_SM_1000_NS18transform_iteratorI14maior_que_zeroNSD_6detail15normal_iteratorINSD_10device_ptrIdEEEEllEEyS9_lNS7_10__identityEEEvT0_PT3_T1_NS0_13GridEvenShareISQ_EET2_T4_E12temp_storage+32];
	add.s64 	%rd363, %rd361, %rd362;
	ld.shared.u64 	%rd364, [_ZZN3cub18CUB_300001_SM_10006detail6reduce18DeviceReduceKernelINS2_10policy_hubIlyN4cuda3std3__44plusIlEEE10Policy1000EN6thrust24THRUST_300001_SM_1000_NS18transform_iteratorI14maior_que_zeroNSD_6detail15normal_iteratorINSD_10device_ptrIdEEEEllEEyS9_lNS7_10__identityEEEvT0_PT3_T1_NS0_13GridEvenShareISQ_EET2_T4_E12temp_storage+40];
	add.s64 	%rd365, %rd363, %rd364;
	ld.shared.u64 	%rd366, [_ZZN3cub18CUB_300001_SM_10006detail6reduce18DeviceReduceKernelINS2_10policy_hubIlyN4cuda3std3__44plusIlEEE10Policy1000EN6thrust24THRUST_300001_SM_1000_NS18transform_iteratorI14maior_que_zeroNSD_6detail15normal_iteratorINSD_10device_ptrIdEEEEllEEyS9_lNS7_10__identityEEEvT0_PT3_T1_NS0_13GridEvenShareISQ_EET2_T4_E12temp_storage+48];
	add.s64 	%rd367, %rd365, %rd366;
	ld.shared.u64 	%rd368, [_ZZN3cub18CUB_300001_SM_10006detail6reduce18DeviceReduceKernelINS2_10policy_hubIlyN4cuda3std3__44plusIlEEE10Policy1000EN6thrust24THRUST_300001_SM_1000_NS18transform_iteratorI14maior_que_zeroNSD_6detail15normal_iteratorINSD_10device_ptrIdEEEEllEEyS9_lNS7_10__identityEEEvT0_PT3_T1_NS0_13GridEvenShareISQ_EET2_T4_E12temp_storage+56];
	add.s64 	%rd369, %rd367, %rd368;
	ld.shared.u64 	%rd370, [_ZZN3cub18CUB_300001_SM_10006detail6reduce18DeviceReduceKernelINS2_10policy_hubIlyN4cuda3std3__44plusIlEEE10Policy1000EN6thrust24THRUST_300001_SM_1000_NS18transform_iteratorI14maior_que_zeroNSD_6detail15normal_iteratorINSD_10device_ptrIdEEEEllEEyS9_lNS7_10__identityEEEvT0_PT3_T1_NS0_13GridEvenShareISQ_EET2_T4_E12temp_storage+64];
	add.s64 	%rd371, %rd369, %rd370;
	ld.shared.u64 	%rd372, [_ZZN3cub18CUB_300001_SM_10006detail6reduce18DeviceReduceKernelINS2_10policy_hubIlyN4cuda3std3__44plusIlEEE10Policy1000EN6thrust24THRUST_300001_SM_1000_NS18transform_iteratorI14maior_que_zeroNSD_6detail15normal_iteratorINSD_10device_ptrIdEEEEllEEyS9_lNS7_10__identityEEEvT0_PT3_T1_NS0_13GridEvenShareISQ_EET2_T4_E12temp_storage+72];
	add.s64 	%rd373, %rd371, %rd372;
	ld.shared.u64 	%rd374, [_ZZN3cub18CUB_300001_SM_10006detail6reduce18DeviceReduceKernelINS2_10policy_hubIlyN4cuda3std3__44plusIlEEE10Policy1000EN6thrust24THRUST_300001_SM_1000_NS18transform_iteratorI14maior_que_zeroNSD_6detail15normal_iteratorINSD_10device_ptrIdEEEEllEEyS9_lNS7_10__identityEEEvT0_PT3_T1_NS0_13GridEvenShareISQ_EET2_T4_E12temp_storage+80];
	add.s64 	%rd375, %rd373, %rd374;
	ld.shared.u64 	%rd376, [_ZZN3cub18CUB_300001_SM_10006detail6reduce18DeviceReduceKernelINS2_10policy_hubIlyN4cuda3std3__44plusIlEEE10Policy1000EN6thrust24THRUST_300001_SM_1000_NS18transform_iteratorI14maior_que_zeroNSD_6detail15normal_iteratorINSD_10device_ptrIdEEEEllEEyS9_lNS7_10__identityEEEvT0_PT3_T1_NS0_13GridEvenShareISQ_EET2_T4_E12temp_storage+88];
	add.s64 	%rd377, %rd375, %rd376;
	ld.shared.u64 	%rd378, [_ZZN3cub18CUB_300001_SM_10006detail6reduce18DeviceReduceKernelINS2_10policy_hubIlyN4cuda3std3__44plusIlEEE10Policy1000EN6thrust24THRUST_300001_SM_1000_NS18transform_iteratorI14maior_que_zeroNSD_6detail15normal_iteratorINSD_10device_ptrIdEEEEllEEyS9_lNS7_10__identityEEEvT0_PT3_T1_NS0_13GridEvenShareISQ_EET2_T4_E12temp_storage+96];
	add.s64 	%rd379, %rd377, %rd378;
	ld.shared.u64 	%rd380, [_ZZN3cub18CUB_300001_SM_10006detail6reduce18DeviceReduceKernelINS2_10policy_hubIlyN4cuda3std3__44plusIlEEE10Policy1000EN6thrust24THRUST_300001_SM_1000_NS18transform_iteratorI14maior_que_zeroNSD_6detail15normal_iteratorINSD_10device_ptrIdEEEEllEEyS9_lNS7_10__identityEEEvT0_PT3_T1_NS0_13GridEvenShareISQ_EET2_T4_E12temp_storage+104];
	add.s64 	%rd381, %rd379, %rd380;
	ld.shared.u64 	%rd382, [_ZZN3cub18CUB_300001_SM_10006detail6reduce18DeviceReduceKernelINS2_10policy_hubIlyN4cuda3std3__44plusIlEEE10Policy1000EN6thrust24THRUST_300001_SM_1000_NS18transform_iteratorI14maior_que_zeroNSD_6detail15normal_iteratorINSD_10device_ptrIdEEEEllEEyS9_lNS7_10__identityEEEvT0_PT3_T1_NS0_13GridEvenShareISQ_EET2_T4_E12temp_storage+112];
	add.s64 	%rd383, %rd381, %rd382;
	ld.shared.u64 	%rd384, [_ZZN3cub18CUB_300001_SM_10006detail6reduce18DeviceReduceKernelINS2_10policy_hubIlyN4cuda3std3__44plusIlEEE10Policy1000EN6thrust24THRUST_300001_SM_1000_NS18transform_iteratorI14maior_que_zeroNSD_6detail15normal_iteratorINSD_10device_ptrIdEEEEllEEyS9_lNS7_10__identityEEEvT0_PT3_T1_NS0_13GridEvenShareISQ_EET2_T4_E12temp_storage+120];
	add.s64 	%rd385, %rd383, %rd384;
	ld.shared.u64 	%rd386, [_ZZN3cub18CUB_300001_SM_10006detail6reduce18DeviceReduceKernelINS2_10policy_hubIlyN4cuda3std3__44plusIlEEE10Policy1000EN6thrust24THRUST_300001_SM_1000_NS18transform_iteratorI14maior_que_zeroNSD_6detail15normal_iteratorINSD_10device_ptrIdEEEEllEEyS9_lNS7_10__identityEEEvT0_PT3_T1_NS0_13GridEvenShareISQ_EET2_T4_E12temp_storage+128];
	add.s64 	%rd387, %rd385, %rd386;
	ld.shared.u64 	%rd388, [_ZZN3cub18CUB_300001_SM_10006detail6reduce18DeviceReduceKernelINS2_10policy_hubIlyN4cuda3std3__44plusIlEEE10Policy1000EN6thrust24THRUST_300001_SM_1000_NS18transform_iteratorI14maior_que_zeroNSD_6detail15normal_iteratorINSD_10device_ptrIdEEEEllEEyS9_lNS7_10__identityEEEvT0_PT3_T1_NS0_13GridEvenShareISQ_EET2_T4_E12temp_storage+136];
	add.s64 	%rd419, %rd387, %rd388;
	bra.uni 	$L__BB9_46;
$L__BB9_21:
	// begin inline asm
	mov.u32 %r145, %laneid;
	// end inline asm
	and.b32  	%r196, %r5, 992;
	add.s32 	%r197, %r196, 32;
	setp.gt.s32 	%p107, %r197, %r4;
	not.b32 	%r198, %r196;
	add.s32 	%r199, %r4, %r198;
	selp.b32 	%r194, %r199, 31, %p107;
	mov.b64 	{%r147, %r152}, %rd403;
	mov.b32 	%r153, 1;
	mov.b32 	%r195, -1;
	// begin inline asm
	shfl.sync.down.b32 %r146, %r147, %r153, %r194, %r195;
	// end inline asm
	// begin inline asm
	shfl.sync.down.b32 %r151, %r152, %r153, %r194, %r195;
	// end inline asm
	mov.b64 	%rd288, {%r146, %r151};
	setp.lt.s32 	%p108, %r145, %r194;
	selp.b64 	%rd289, %rd288, 0, %p108;
	add.s64 	%rd290, %rd289, %rd403;
	mov.b64 	{%r157, %r162}, %rd290;
	mov.b32 	%r163, 2;
	// begin inline asm
	shfl.sync.down.b32 %r156, %r157, %r163, %r194, %r195;
	// end inline asm
	// begin inline asm
	shfl.sync.down.b32 %r161, %r162, %r163, %r194, %r195;
	// end inline asm
	mov.b64 	%rd291, {%r156, %r161};
	add.s32 	%r200, %r145, 2;
	setp.gt.s32 	%p109, %r200, %r194;
	selp.b64 	%rd292, 0, %rd291, %p109;
	add.s64 	%rd293, %rd292, %rd290;
	mov.b64 	{%r167, %r172}, %rd293;
	mov.b32 	%r173, 4;
	// begin inline asm
	shfl.sync.down.b32 %r166, %r167, %r173, %r194, %r195;
	// end inline asm
	// begin inline asm
	shfl.sync.down.b32 %r171, %r172, %r173, %r194, %r195;
	// end inline asm
	mov.b64 	%rd294, {%r166, %r171};
	add.s32 	%r201, %r145, 4;
	setp.gt.s32 	%p110, %r201, %r194;
	selp.b64 	%rd295, 0, %rd294, %p110;
	add.s64 	%rd296, %rd295, %rd293;
	mov.b64 	{%r177, %r182}, %rd296;
	mov.b32 	%r183, 8;
	// begin inline asm
	shfl.sync.down.b32 %r176, %r177, %r183, %r194, %r195;
	// end inline asm
	// begin inline asm
	shfl.sync.down.b32 %r181, %r182, %r183, %r194, %r195;
	// end inline asm
	mov.b64 	%rd297, {%r176, %r181};
	add.s32 	%r202, %r145, 8;
	setp.gt.s32 	%p111, %r202, %r194;
	selp.b64 	%rd298, 0, %rd297, %p111;
	add.s64 	%rd299, %rd298, %rd296;
	mov.b64 	{%r187, %r192}, %rd299;
	mov.b32 	%r193, 16;
	// begin inline asm
	shfl.sync.down.b32 %r186, %r187, %r193, %r194, %r195;
	// end inline asm
	// begin inline asm
	shfl.sync.down.b32 %r191, %r192, %r193, %r194, %r195;
	// end inline asm
	mov.b64 	%rd300, {%r186, %r191};
	add.s32 	%r203, %r145, 16;
	setp.gt.s32 	%p112, %r203, %r194;
	selp.b64 	%rd301, 0, %rd300, %p112;
	add.s64 	%rd419, %rd301, %rd299;
	setp.ne.s32 	%p113, %r145, 0;
	@%p113 bra 	$L__BB9_23;
	shr.u32 	%r204, %r5, 2;
	and.b32  	%r205, %r204, 248;
	mov.u32 	%r206, _ZZN3cub18CUB_300001_SM_10006detail6reduce18DeviceReduceKernelINS2_10policy_hubIlyN4cuda3std3__44plusIlEEE10Policy1000EN6thrust24THRUST_300001_SM_1000_NS18transform_iteratorI14maior_que_zeroNSD_6detail15normal_iteratorINSD_10device_ptrIdEEEEllEEyS9_lNS7_10__identityEEEvT0_PT3_T1_NS0_13GridEvenShareISQ_EET2_T4_E12temp_storage;
	add.s32 	%r207, %r206, %r205;
	st.shared.u64 	[%r207+16], %rd419;
$L__BB9_23:
	bar.sync 	0;
	setp.ne.s32 	%p114, %r5, 0;
	@%p114 bra 	$L__BB9_46;
	setp.gt.s32 	%p115, %r4, 32;
	ld.shared.u64 	%rd302, [_ZZN3cub18CUB_300001_SM_10006detail6reduce18DeviceReduceKernelINS2_10policy_hubIlyN4cuda3std3__44plusIlEEE10Policy1000EN6thrust24THRUST_300001_SM_1000_NS18transform_iteratorI14maior_que_zeroNSD_6detail15normal_iteratorINSD_10device_ptrIdEEEEllEEyS9_lNS7_10__identityEEEvT0_PT3_T1_NS0_13GridEvenShareISQ_EET2_T4_E12temp_storage+24];
	selp.b64 	%rd303, %rd302, 0, %p115;
	add.s64 	%rd304, %rd303, %rd419;
	setp.gt.s32 	%p116, %r4, 64;
	ld.shared.u64 	%rd305, [_ZZN3cub18CUB_300001_SM_10006detail6reduce18DeviceReduceKernelINS2_10policy_hubIlyN4cuda3std3__44plusIlEEE10Policy1000EN6thrust24THRUST_300001_SM_1000_NS18transform_iteratorI14maior_que_zeroNSD_6detail15normal_iteratorINSD_10device_ptrIdEEEEllEEyS9_lNS7_10__identityEEEvT0_PT3_T1_NS0_13GridEvenShareISQ_EET2_T4_E12temp_storage+32];
	selp.b64 	%rd306, %rd305, 0, %p116;
	add.s64 	%rd307, %rd304, %rd306;
	setp.gt.s32 	%p117, %r4, 96;
	ld.shared.u64 	%rd308, [_ZZN3cub18CUB_300001_SM_10006detail6reduce18DeviceReduceKernelINS2_10policy_hubIlyN4cuda3std3__44plusIlEEE10Policy1000EN6thrust24THRUST_300001_SM_1000_NS18transform_iteratorI14maior_que_zeroNSD_6detail15normal_iteratorINSD_10device_ptrIdEEEEllEEyS9_lNS7_10__identityEEEvT0_PT3_T1_NS0_13GridEvenShareISQ_EET2_T4_E12temp_storage+40];
	selp.b64 	%rd309, %rd308, 0, %p117;
	add.s64 	%rd310, %rd307, %rd309;
	setp.gt.s32 	%p118, %r4, 128;
	ld.shared.u64 	%rd311, [_ZZN3cub18CUB_300001_SM_10006detail6reduce18DeviceReduceKernelINS2_10policy_hubIlyN4cuda3std3__44plusIlEEE10Policy1000EN6thrust24THRUST_300001_SM_1000_NS18transform_iteratorI14maior_que_zeroNSD_6detail15normal_iteratorINSD_10device_ptrIdEEEEllEEyS9_lNS7_10__identityEEEvT0_PT3_T1_NS0_13GridEvenShareISQ_EET2_T4_E12temp_storage+48];
	selp.b64 	%rd312, %rd311, 0, %p118;
	add.s64 	%rd313, %rd310, %rd312;
	setp.gt.s32 	%p119, %r4, 160;
	ld.shared.u64 	%rd314, [_ZZN3cub18CUB_300001_SM_10006detail6reduce18DeviceReduceKernelINS2_10policy_hubIlyN4cuda3std3__44plusIlEEE10Policy1000EN6thrust24THRUST_300001_SM_1000_NS18transform_iteratorI14maior_que_zeroNSD_6detail15normal_iteratorINSD_10device_ptrIdEEEEllEEyS9_lNS7_10__identityEEEvT0_PT3_T1_NS0_13GridEvenShareISQ_EET2_T4_E12temp_storage+56];
	selp.b64 	%rd315, %rd314, 0, %p119;
	add.s64 	%rd316, %rd313, %rd315;
	setp.gt.s32 	%p120, %r4, 192;
	ld.shared.u64 	%rd317, [_ZZN3cub18CUB_300001_SM_10006detail6reduce18DeviceReduceKernelINS2_10policy_hubIlyN4cuda3std3__44plusIlEEE10Policy1000EN6thrust24THRUST_300001_SM_1000_NS18transform_iteratorI14maior_que_zeroNSD_6detail15normal_iteratorINSD_10device_ptrIdEEEEllEEyS9_lNS7_10__identityEEEvT0_PT3_T1_NS0_13GridEvenShareISQ_EET2_T4_E12temp_storage+64];
	selp.b64 	%rd318, %rd317, 0, %p120;
	add.s64 	%rd319, %rd316, %rd318;
	setp.gt.s32 	%p121, %r4, 224;
	ld.shared.u64 	%rd320, [_ZZN3cub18CUB_300001_SM_10006detail6reduce18DeviceReduceKernelINS2_10policy_hubIlyN4cuda3std3__44plusIlEEE10Policy1000EN6thrust24THRUST_300001_SM_1000_NS18transform_iteratorI14maior_que_zeroNSD_6detail15normal_iteratorINSD_10device_ptrIdEEEEllEEyS9_lNS7_10__identityEEEvT0_PT3_T1_NS0_13GridEvenShareISQ_EET2_T4_E12temp_storage+72];
	selp.b64 	%rd321, %rd320, 0, %p121;
	add.s64 	%rd322, %rd319, %rd321;
	setp.gt.s32 	%p122, %r4, 256;
	ld.shared.u64 	%rd323, [_ZZN3cub18CUB_300001_SM_10006detail6reduce18DeviceReduceKernelINS2_10policy_hubIlyN4cuda3std3__44plusIlEEE10Policy1000EN6thrust24THRUST_300001_SM_1000_NS18transform_iteratorI14maior_que_zeroNSD_6detail15normal_iteratorINSD_10device_ptrIdEEEEllEEyS9_lNS7_10__identityEEEvT0_PT3_T1_NS0_13GridEvenShareISQ_EET2_T4_E12temp_storage+80];
	selp.b64 	%rd324, %rd323, 0, %p122;
	add.s64 	%rd325, %rd322, %rd324;
	setp.gt.s32 	%p123, %r4, 288;
	ld.shared.u64 	%rd326, [_ZZN3cub18CUB_300001_SM_10006detail6reduce18DeviceReduceKernelINS2_10policy_hubIlyN4cuda3std3__44plusIlEEE10Policy1000EN6thrust24THRUST_300001_SM_1000_NS18transform_iteratorI14maior_que_zeroNSD_6detail15normal_iteratorINSD_10device_ptrIdEEEEllEEyS9_lNS7_10__identityEEEvT0_PT3_T1_NS0_13GridEvenShareISQ_EET2_T4_E12temp_storage+88];
	selp.b64 	%rd327, %rd326, 0, %p123;
	add.s64 	%rd328, %rd325, %rd327;
	setp.gt.s32 	%p124, %r4, 320;
	ld.shared.u64 	%rd329, [_ZZN3cub18CUB_300001_SM_10006detail6reduce18DeviceReduceKernelINS2_10policy_hubIlyN4cuda3std3__44plusIlEEE10Policy1000EN6thrust24THRUST_300001_SM_1000_NS18transform_iteratorI14maior_que_zeroNSD_6detail15normal_iteratorINSD_10device_ptrIdEEEEllEEyS9_lNS7_10__identityEEEvT0_PT3_T1_NS0_13GridEvenShareISQ_EET2_T4_E12temp_storage+96];
	selp.b64 	%rd330, %rd329, 0, %p124;
	add.s64 	%rd331, %rd328, %rd330;
	setp.gt.s32 	%p125, %r4, 352;
	ld.shared.u64 	%rd332, [_ZZN3cub18CUB_300001_SM_10006detail6reduce18DeviceReduceKernelINS2_10policy_hubIlyN4cuda3std3__44plusIlEEE10Policy1000EN6thrust24THRUST_300001_SM_1000_NS18transform_iteratorI14maior_que_zeroNSD_6detail15normal_iteratorINSD_10device_ptrIdEEEEllEEyS9_lNS7_10__identityEEEvT0_PT3_T1_NS0_13GridEvenShareISQ_EET2_T4_E12temp_storage+104];
	selp.b64 	%rd333, %rd332, 0, %p125;
	add.s64 	%rd334, %rd331, %rd333;
	setp.gt.s32 	%p126, %r4, 384;
	ld.shared.u64 	%rd335, [_ZZN3cub18CUB_300001_SM_10006detail6reduce18DeviceReduceKernelINS2_10policy_hubIlyN4cuda3std3__44plusIlEEE10Policy1000EN6thrust24THRUST_300001_SM_1000_NS18transform_iteratorI14maior_que_zeroNSD_6detail15normal_iteratorINSD_10device_ptrIdEEEEllEEyS9_lNS7_10__identityEEEvT0_PT3_T1_NS0_13GridEvenShareISQ_EET2_T4_E12temp_storage+112];
	selp.b64 	%rd336, %rd335, 0, %p126;
	add.s64 	%rd337, %rd334, %rd336;
	setp.gt.s32 	%p127, %r4, 416;
	ld.shared.u64 	%rd338, [_ZZN3cub18CUB_300001_SM_10006detail6reduce18DeviceReduceKernelINS2_10policy_hubIlyN4cuda3std3__44plusIlEEE10Policy1000EN6thrust24THRUST_300001_SM_1000_NS18transform_iteratorI14maior_que_zeroNSD_6detail15normal_iteratorINSD_10device_ptrIdEEEEllEEyS9_lNS7_10__identityEEEvT0_PT3_T1_NS0_13GridEvenShareISQ_EET2_T4_E12temp_storage+120];
	selp.b64 	%rd339, %rd338, 0, %p127;
	add.s64 	%rd340, %rd337, %rd339;
	setp.gt.s32 	%p128, %r4, 448;
	ld.shared.u64 	%rd341, [_ZZN3cub18CUB_300001_SM_10006detail6reduce18DeviceReduceKernelINS2_10policy_hubIlyN4cuda3std3__44plusIlEEE10Policy1000EN6thrust24THRUST_300001_SM_1000_NS18transform_iteratorI14maior_que_zeroNSD_6detail15normal_iteratorINSD_10device_ptrIdEEEEllEEyS9_lNS7_10__identityEEEvT0_PT3_T1_NS0_13GridEvenShareISQ_EET2_T4_E12temp_storage+128];
	selp.b64 	%rd342, %rd341, 0, %p128;
	add.s64 	%rd343, %rd340, %rd342;
	setp.gt.s32 	%p129, %r4, 480;
	ld.shared.u64 	%rd344, [_ZZN3cub18CUB_300001_SM_10006detail6reduce18DeviceReduceKernelINS2_10policy_hubIlyN4cuda3std3__44plusIlEEE10Policy1000EN6thrust24THRUST_300001_SM_1000_NS18transform_iteratorI14maior_que_zeroNSD_6detail15normal_iteratorINSD_10device_ptrIdEEEEllEEyS9_lNS7_10__identityEEEvT0_PT3_T1_NS0_13GridEvenShareISQ_EET2_T4_E12temp_storage+136];
	selp.b64 	%rd345, %rd344, 0, %p129;
	add.s64 	%rd419, %rd343, %rd345;
	bra.uni 	$L__BB9_46;
$L__BB9_25:
	cvt.u32.u64 	%r52, %rd4;
	mov.u32 	%r27, %tid.x;
	add.s32 	%r53, %r52, %r27;
	mul.wide.u32 	%rd65, %r53, 8;
	add.s64 	%rd66, %rd2, %rd65;
	ld.global.f64 	%fd1, [%rd66];
	setp.gt.f64 	%p2, %fd1, 0d0000000000000000;
	selp.u64 	%rd67, 1, 0, %p2;
	ld.global.f64 	%fd2, [%rd66+4096];
	setp.gt.f64 	%p3, %fd2, 0d0000000000000000;
	selp.u64 	%rd68, 1, 0, %p3;
	ld.global.f64 	%fd3, [%rd66+8192];
	setp.gt.f64 	%p4, %fd3, 0d0000000000000000;
	selp.u64 	%rd69, 1, 0, %p4;
	ld.global.f64 	%fd4, [%rd66+12288];
	setp.gt.f64 	%p5, %fd4, 0d0000000000000000;
	selp.u64 	%rd70, 1, 0, %p5;
	ld.global.f64 	%fd5, [%rd66+16384];
	setp.gt.f64 	%p6, %fd5, 0d0000000000000000;
	selp.u64 	%rd71, 1, 0, %p6;
	ld.global.f64 	%fd6, [%rd66+20480];
	setp.gt.f64 	%p7, %fd6, 0d0000000000000000;
	selp.u64 	%rd72, 1, 0, %p7;
	ld.global.f64 	%fd7, [%rd66+24576];
	setp.gt.f64 	%p8, %fd7, 0d0000000000000000;
	selp.u64 	%rd73, 1, 0, %p8;
	add.s64 	%rd74, %rd68, %rd67;
	add.s64 	%rd75, %rd74, %rd69;
	add.s64 	%rd76, %rd75, %rd70;
	add.s64 	%rd77, %rd76, %rd71;
	add.s64 	%rd78, %rd77, %rd72;
	add.s64 	%rd418, %rd78, %rd73;
	setp.lt.u64 	%p9, %rd5, %rd3;
	@%p9 bra 	$L__BB9_42;
	cvt.u32.u64 	%r55, %rd3;
	cvt.u64.u32 	%rd30, %r27;
	add.s64 	%rd405, %rd4, %rd3;
	cvt.u32.u64 	%r28, %rd1;
	not.b32 	%r57, %r27;
	add.s32 	%r58, %r57, %r28;
	sub.s32 	%r59, %r58, %r55;
	sub.s32 	%r272, %r59, %r52;
	add.s64 	%rd79, %rd405, %rd30;
	shl.b64 	%rd80, %rd79, 3;
	add.s64 	%rd81, %rd80, %rd2;
	add.s64 	%rd404, %rd81, 32768;
	mov.b32 	%r273, 0;
	mov.u64 	%rd406, %rd4;
$L__BB9_27:
	cvt.s64.s32 	%rd37, %r50;
	add.s64 	%rd406, %rd406, %rd37;
	add.s64 	%rd82, %rd1, -3584;
	setp.gt.u64 	%p10, %rd406, %rd82;
	@%p10 bra 	$L__BB9_29;
	mul.lo.s32 	%r61, %r1, 3584;
	cvt.s64.s32 	%rd83, %r61;
	add.s64 	%rd84, %rd406, %rd30;
	shl.b64 	%rd85, %rd84, 3;
	add.s64 	%rd86, %rd2, %rd85;
	ld.global.f64 	%fd8, [%rd86];
	setp.gt.f64 	%p11, %fd8, 0d0000000000000000;
	selp.u64 	%rd87, 1, 0, %p11;
	ld.global.f64 	%fd9, [%rd86+4096];
	setp.gt.f64 	%p12, %fd9, 0d0000000000000000;
	selp.u64 	%rd88, 1, 0, %p12;
	ld.global.f64 	%fd10, [%rd86+8192];
	setp.gt.f64 	%p13, %fd10, 0d0000000000000000;
	selp.u64 	%rd89, 1, 0, %p13;
	ld.global.f64 	%fd11, [%rd86+12288];
	setp.gt.f64 	%p14, %fd11, 0d0000000000000000;
	selp.u64 	%rd90, 1, 0, %p14;
	ld.global.f64 	%fd12, [%rd86+16384];
	setp.gt.f64 	%p15, %fd12, 0d0000000000000000;
	selp.u64 	%rd91, 1, 0, %p15;
	ld.global.f64 	%fd13, [%rd86+20480];
	setp.gt.f64 	%p16, %fd13, 0d0000000000000000;
	selp.u64 	%rd92, 1, 0, %p16;
	ld.global.f64 	%fd14, [%rd86+24576];
	setp.gt.f64 	%p17, %fd14, 0d0000000000000000;
	selp.u64 	%rd93, 1, 0, %p17;
	add.s64 	%rd94, %rd418, %rd87;
	add.s64 	%rd95, %rd94, %rd88;
	add.s64 	%rd96, %rd95, %rd89;
	add.s64 	%rd97, %rd96, %rd90;
	add.s64 	%rd98, %rd97, %rd91;
	add.s64 	%rd99, %rd98, %rd92;
	add.s64 	%rd418, %rd99, %rd93;
	sub.s64 	%rd100, %rd1, %rd406;
	setp.lt.u64 	%p18, %rd100, %rd83;
	add.s32 	%r273, %r273, 1;
	add.s64 	%rd405, %rd405, %rd83;
	sub.s32 	%r272, %r272, %r61;
	mul.wide.s32 	%rd101, %r61, 8;
	add.s64 	%rd404, %rd404, %rd101;
	@%p18 bra 	$L__BB9_42;
	bra.uni 	$L__BB9_27;
$L__BB9_29:
	setp.le.u64 	%p19, %rd1, %rd406;
	cvt.u32.u64 	%r62, %rd406;
	cvt.u32.u64 	%r63, %rd1;
	sub.s32 	%r64, %r63, %r62;
	setp.ge.s32 	%p20, %r27, %r64;
	or.pred  	%p21, %p19, %p20;
	@%p21 bra 	$L__BB9_42;
	cvt.u32.u64 	%r66, %rd37;
	cvt.u32.u64 	%r67, %rd4;
	not.b32 	%r68, %r27;
	add.s32 	%r69, %r68, %r28;
	add.s32 	%r70, %r66, %r67;
	sub.s32 	%r71, %r69, %r70;
	mul.lo.s32 	%r72, %r1, %r273;
	mad.lo.s32 	%r73, %r72, -3584, %r71;
	shr.u32 	%r74, %r73, 9;
	add.s32 	%r34, %r74, 1;
	and.b32  	%r35, %r34, 15;
	setp.lt.u32 	%p22, %r73, 7680;
	mov.u32 	%r276, %r27;
	@%p22 bra 	$L__BB9_33;
	shr.u32 	%r75, %r272, 9;
	add.s32 	%r76, %r75, 1;
	and.b32  	%r77, %r76, 16777200;
	neg.s32 	%r274, %r77;
	mov.u32 	%r276, %r27;
$L__BB9_32:
	.pragma "nounroll";
	ld.global.f64 	%fd15, [%rd404+-32768];
	setp.gt.f64 	%p23, %fd15, 0d0000000000000000;
	selp.u64 	%rd103, 1, 0, %p23;
	add.s64 	%rd104, %rd418, %rd103;
	ld.global.f64 	%fd16, [%rd404+-28672];
	setp.gt.f64 	%p24, %fd16, 0d0000000000000000;
	selp.u64 	%rd105, 1, 0, %p24;
	add.s64 	%rd106, %rd104, %rd105;
	ld.global.f64 	%fd17, [%rd404+-24576];
	setp.gt.f64 	%p25, %fd17, 0d0000000000000000;
	selp.u64 	%rd107, 1, 0, %p25;
	add.s64 	%rd108, %rd106, %rd107;
	ld.global.f64 	%fd18, [%rd404+-20480];
	setp.gt.f64 	%p26, %fd18, 0d0000000000000000;
	selp.u64 	%rd109, 1, 0, %p26;
	add.s64 	%rd110, %rd108, %rd109;
	ld.global.f64 	%fd19, [%rd404+-16384];
	setp.gt.f64 	%p27, %fd19, 0d0000000000000000;
	selp.u64 	%rd111, 1, 0, %p27;
	add.s64 	%rd112, %rd110, %rd111;
	ld.global.f64 	%fd20, [%rd404+-12288];
	setp.gt.f64 	%p28, %fd20, 0d0000000000000000;
	selp.u64 	%rd113, 1, 0, %p28;
	add.s64 	%rd114, %rd112, %rd113;
	ld.global.f64 	%fd21, [%rd404+-8192];
	setp.gt.f64 	%p29, %fd21, 0d0000000000000000;
	selp.u64 	%rd115, 1, 0, %p29;
	add.s64 	%rd116, %rd114, %rd115;
	ld.global.f64 	%fd22, [%rd404+-4096];
	setp.gt.f64 	%p30, %fd22, 0d0000000000000000;
	selp.u64 	%rd117, 1, 0, %p30;
	add.s64 	%rd118, %rd116, %rd117;
	ld.global.f64 	%fd23, [%rd404];
	setp.gt.f64 	%p31, %fd23, 0d0000000000000000;
	selp.u64 	%rd119, 1, 0, %p31;
	add.s64 	%rd120, %rd118, %rd119;
	ld.global.f64 	%fd24, [%rd404+4096];
	setp.gt.f64 	%p32, %fd24, 0d0000000000000000;
	selp.u64 	%rd121, 1, 0, %p32;
	add.s64 	%rd122, %rd120, %rd121;
	ld.global.f64 	%fd25, [%rd404+8192];
	setp.gt.f64 	%p33, %fd25, 0d0000000000000000;
	selp.u64 	%rd123, 1, 0, %p33;
	add.s64 	%rd124, %rd122, %rd123;
	ld.global.f64 	%fd26, [%rd404+12288];
	setp.gt.f64 	%p34, %fd26, 0d0000000000000000;
	selp.u64 	%rd125, 1, 0, %p34;
	add.s64 	%rd126, %rd124, %rd125;
	ld.global.f64 	%fd27, [%rd404+16384];
	setp.gt.f64 	%p35, %fd27, 0d0000000000000000;
	selp.u64 	%rd127, 1, 0, %p35;
	add.s64 	%rd128, %rd126, %rd127;
	ld.global.f64 	%fd28, [%rd404+20480];
	setp.gt.f64 	%p36, %fd28, 0d0000000000000000;
	selp.u64 	%rd129, 1, 0, %p36;
	add.s64 	%rd130, %rd128, %rd129;
	ld.global.f64 	%fd29, [%rd404+24576];
	setp.gt.f64 	%p37, %fd29, 0d0000000000000000;
	selp.u64 	%rd131, 1, 0, %p37;
	add.s64 	%rd132, %rd130, %rd131;
	ld.global.f64 	%fd30, [%rd404+28672];
	setp.gt.f64 	%p38, %fd30, 0d0000000000000000;
	selp.u64 	%rd133, 1, 0, %p38;
	add.s64 	%rd418, %rd132, %rd133;
	add.s32 	%r276, %r276, 8192;
	add.s32 	%r274, %r274, 16;
	add.s64 	%rd404, %rd404, 65536;
	setp.ne.s32 	%p39, %r274, 0;
	@%p39 bra 	$L__BB9_32;
$L__BB9_33:
	setp.eq.s32 	%p40, %r35, 0;
	@%p40 bra 	$L__BB9_42;
	and.b32  	%r42, %r34, 7;
	setp.lt.u32 	%p41, %r35, 8;
	@%p41 bra 	$L__BB9_36;
	cvt.u64.u32 	%rd135, %r276;
	add.s64 	%rd136, %rd406, %rd135;
	shl.b64 	%rd137, %rd136, 3;
	add.s64 	%rd138, %rd2, %rd137;
	ld.global.f64 	%fd31, [%rd138];
	setp.gt.f64 	%p42, %fd31, 0d0000000000000000;
	selp.u64 	%rd139, 1, 0, %p42;
	add.s64 	%rd140, %rd418, %rd139;
	ld.global.f64 	%fd32, [%rd138+4096];
	setp.gt.f64 	%p43, %fd32, 0d0000000000000000;
	selp.u64 	%rd141, 1, 0, %p43;
	add.s64 	%rd142, %rd140, %rd141;
	ld.global.f64 	%fd33, [%rd138+8192];
	setp.gt.f64 	%p44, %fd33, 0d0000000000000000;
	selp.u64 	%rd143, 1, 0, %p44;
	add.s64 	%rd144, %rd142, %rd143;
	ld.global.f64 	%fd34, [%rd138+12288];
	setp.gt.f64 	%p45, %fd34, 0d0000000000000000;
	selp.u64 	%rd145, 1, 0, %p45;
	add.s64 	%rd146, %rd144, %rd145;
	ld.global.f64 	%fd35, [%rd138+16384];
	setp.gt.f64 	%p46, %fd35, 0d0000000000000000;
	selp.u64 	%rd147, 1, 0, %p46;
	add.s64 	%rd148, %rd146, %rd147;
	ld.global.f64 	%fd36, [%rd138+20480];
	setp.gt.f64 	%p47, %fd36, 0d0000000000000000;
	selp.u64 	%rd149, 1, 0, %p47;
	add.s64 	%rd150, %rd148, %rd149;
	ld.global.f64 	%fd37, [%rd138+24576];
	setp.gt.f64 	%p48, %fd37, 0d0000000000000000;
	selp.u64 	%rd151, 1, 0, %p48;
	add.s64 	%rd152, %rd150, %rd151;
	ld.global.f64 	%fd38, [%rd138+28672];
	setp.gt.f64 	%p49, %fd38, 0d0000000000000000;
	selp.u64 	%rd153, 1, 0, %p49;
	add.s64 	%rd418, %rd152, %rd153;
	add.s32 	%r276, %r276, 4096;
$L__BB9_36:
	setp.eq.s32 	%p50, %r42, 0;
	@%p50 bra 	$L__BB9_42;
	setp.lt.u32 	%p51, %r42, 4;
	@%p51 bra 	$L__BB9_39;
	cvt.u64.u32 	%rd155, %r276;
	add.s64 	%rd156, %rd406, %rd155;
	shl.b64 	%rd157, %rd156, 3;
	add.s64 	%rd158, %rd2, %rd157;
	ld.global.f64 	%fd39, [%rd158];
	setp.gt.f64 	%p52, %fd39, 0d0000000000000000;
	selp.u64 	%rd159, 1, 0, %p52;
	add.s64 	%rd160, %rd418, %rd159;
	ld.global.f64 	%fd40, [%rd158+4096];
	setp.gt.f64 	%p53, %fd40, 0d0000000000000000;
	selp.u64 	%rd161, 1, 0, %p53;
	add.s64 	%rd162, %rd160, %rd161;
	ld.global.f64 	%fd41, [%rd158+8192];
	setp.gt.f64 	%p54, %fd41, 0d0000000000000000;
	selp.u64 	%rd163, 1, 0, %p54;
	add.s64 	%rd164, %rd162, %rd163;
	ld.global.f64 	%fd42, [%rd158+12288];
	setp.gt.f64 	%p55, %fd42, 0d0000000000000000;
	selp.u64 	%rd165, 1, 0, %p55;
	add.s64 	%rd418, %rd164, %rd165;
	add.s32 	%r276, %r276, 2048;
$L__BB9_39:
	and.b32  	%r78, %r34, 3;
	setp.eq.s32 	%p56, %r78, 0;
	@%p56 bra 	$L__BB9_42;
	cvt.u64.u32 	%rd166, %r276;
	add.s64 	%rd167, %rd166, %rd405;
	shl.b64 	%rd168, %rd167, 3;
	add.s64 	%rd416, %rd2, %rd168;
	cvt.u16.u32 	%rs1, %r272;
	shr.u16 	%rs2, %rs1, 9;
	add.s16 	%rs3, %rs2, 1;
	cvt.u32.u16 	%r79, %rs3;
	and.b32  	%r80, %r79, 3;
	neg.s32 	%r279, %r80;
$L__BB9_41:
	.pragma "nounroll";
	ld.global.f64 	%fd43, [%rd416];
	setp.gt.f64 	%p57, %fd43, 0d0000000000000000;
	selp.u64 	%rd169, 1, 0, %p57;
	add.s64 	%rd418, %rd418, %rd169;
	add.s64 	%rd416, %rd416, 4096;
	add.s32 	%r279, %r279, 1;
	setp.ne.s32 	%p58, %r279, 0;
	@%p58 bra 	$L__BB9_41;
$L__BB9_42:
	// begin inline asm
	mov.u32 %r81, %laneid;
	// end inline asm
	mov.b64 	{%r83, %r88}, %rd418;
	mov.b32 	%r89, 1;
	mov.b32 	%r130, 31;
	mov.b32 	%r131, -1;
	// begin inline asm
	shfl.sync.down.b32 %r82, %r83, %r89, %r130, %r131;
	// end inline asm
	// begin inline asm
	shfl.sync.down.b32 %r87, %r88, %r89, %r130, %r131;
	// end inline asm
	mov.b64 	%rd170, {%r82, %r87};
	setp.gt.s32 	%p59, %r81, 30;
	selp.b64 	%rd171, 0, %rd170, %p59;
	add.s64 	%rd172, %rd171, %rd418;
	mov.b64 	{%r93, %r98}, %rd172;
	mov.b32 	%r99, 2;
	// begin inline asm
	shfl.sync.down.b32 %r92, %r93, %r99, %r130, %r131;
	// end inline asm
	// begin inline asm
	shfl.sync.down.b32 %r97, %r98, %r99, %r130, %r131;
	// end inline asm
	mov.b64 	%rd173, {%r92, %r97};
	setp.gt.s32 	%p60, %r81, 29;
	selp.b64 	%rd174, 0, %rd173, %p60;
	add.s64 	%rd175, %rd174, %rd172;
	mov.b64 	{%r103, %r108}, %rd175;
	mov.b32 	%r109, 4;
	// begin inline asm
	shfl.sync.down.b32 %r102, %r103, %r109, %r130, %r131;
	// end inline asm
	// begin inline asm
	shfl.sync.down.b32 %r107, %r108, %r109, %r130, %r131;
	// end inline asm
	mov.b64 	%rd176, {%r102, %r107};
	setp.gt.s32 	%p61, %r81, 27;
	selp.b64 	%rd177, 0, %rd176, %p61;
	add.s64 	%rd178, %rd177, %rd175;
	mov.b64 	{%r113, %r118}, %rd178;
	mov.b32 	%r119, 8;
	// begin inline asm
	shfl.sync.down.b32 %r112, %r113, %r119, %r130, %r131;
	// end inline asm
	// begin inline asm
	shfl.sync.down.b32 %r117, %r118, %r119, %r130, %r131;
	// end inline asm
	mov.b64 	%rd179, {%r112, %r117};
	setp.gt.s32 	%p62, %r81, 23;
	selp.b64 	%rd180, 0, %rd179, %p62;
	add.s64 	%rd181, %rd180, %rd178;
	mov.b64 	{%r123, %r128}, %rd181;
	mov.b32 	%r129, 16;
	// begin inline asm
	shfl.sync.down.b32 %r122, %r123, %r129, %r130, %r131;
	// end inline asm
	// begin inline asm
	shfl.sync.down.b32 %r127, %r128, %r129, %r130, %r131;
	// end inline asm
	mov.b64 	%rd182, {%r122, %r127};
	setp.gt.s32 	%p63, %r81, 15;
	selp.b64 	%rd183, 0, %rd182, %p63;
	add.s64 	%rd419, %rd183, %rd181;
	setp.ne.s32 	%p64, %r81, 0;
	@%p64 bra 	$L__BB9_44;
	shr.u32 	%r132, %r27, 2;
	and.b32  	%r133, %r132, 248;
	mov.u32 	%r134, _ZZN3cub18CUB_300001_SM_10006detail6reduce18DeviceReduceKernelINS2_10policy_hubIlyN4cuda3std3__44plusIlEEE10Policy1000EN6thrust24THRUST_300001_SM_1000_NS18transform_iteratorI14maior_que_zeroNSD_6detail15normal_iteratorINSD_10device_ptrIdEEEEllEEyS9_lNS7_10__identityEEEvT0_PT3_T1_NS0_13GridEvenShareISQ_EET2_T4_E12temp_storage;
	add.s32 	%r135, %r134, %r133;
	st.shared.u64 	[%r135+16], %rd419;
$L__BB9_44:
	bar.sync 	0;
	setp.ne.s32 	%p65, %r27, 0;
	@%p65 bra 	$L__BB9_46;
	ld.shared.u64 	%rd184, [_ZZN3cub18CUB_300001_SM_10006detail6reduce18DeviceReduceKernelINS2_10policy_hubIlyN4cuda3std3__44plusIlEEE10Policy1000EN6thrust24THRUST_300001_SM_1000_NS18transform_iteratorI14maior_que_zeroNSD_6detail15normal_iteratorINSD_10device_ptrIdEEEEllEEyS9_lNS7_10__identityEEEvT0_PT3_T1_NS0_13GridEvenShareISQ_EET2_T4_E12temp_storage+24];
	add.s64 	%rd185, %rd184, %rd419;
	ld.shared.u64 	%rd186, [_ZZN3cub18CUB_300001_SM_10006detail6reduce18DeviceReduceKernelINS2_10policy_hubIlyN4cuda3std3__44plusIlEEE10Policy1000EN6thrust24THRUST_300001_SM_1000_NS18transform_iteratorI14maior_que_zeroNSD_6detail15normal_iteratorINSD_10device_ptrIdEEEEllEEyS9_lNS7_10__identityEEEvT0_PT3_T1_NS0_13GridEvenShareISQ_EET2_T4_E12temp_storage+32];
	add.s64 	%rd187, %rd185, %rd186;
	ld.shared.u64 	%rd188, [_ZZN3cub18CUB_300001_SM_10006detail6reduce18DeviceReduceKernelINS2_10policy_hubIlyN4cuda3std3__44plusIlEEE10Policy1000EN6thrust24THRUST_300001_SM_1000_NS18transform_iteratorI14maior_que_zeroNSD_6detail15normal_iteratorINSD_10device_ptrIdEEEEllEEyS9_lNS7_10__identityEEEvT0_PT3_T1_NS0_13GridEvenShareISQ_EET2_T4_E12temp_storage+40];
	add.s64 	%rd189, %rd187, %rd188;
	ld.shared.u64 	%rd190, [_ZZN3cub18CUB_300001_SM_10006detail6reduce18DeviceReduceKernelINS2_10policy_hubIlyN4cuda3std3__44plusIlEEE10Policy1000EN6thrust24THRUST_300001_SM_1000_NS18transform_iteratorI14maior_que_zeroNSD_6detail15normal_iteratorINSD_10device_ptrIdEEEEllEEyS9_lNS7_10__identityEEEvT0_PT3_T1_NS0_13GridEvenShareISQ_EET2_T4_E12temp_storage+48];
	add.s64 	%rd191, %rd189, %rd190;
	ld.shared.u64 	%rd192, [_ZZN3cub18CUB_300001_SM_10006detail6reduce18DeviceReduceKernelINS2_10policy_hubIlyN4cuda3std3__44plusIlEEE10Policy1000EN6thrust24THRUST_300001_SM_1000_NS18transform_iteratorI14maior_que_zeroNSD_6detail15normal_iteratorINSD_10device_ptrIdEEEEllEEyS9_lNS7_10__identityEEEvT0_PT3_T1_NS0_13GridEvenShareISQ_EET2_T4_E12temp_storage+56];
	add.s64 	%rd193, %rd191, %rd192;
	ld.shared.u64 	%rd194, [_ZZN3cub18CUB_300001_SM_10006detail6reduce18DeviceReduceKernelINS2_10policy_hubIlyN4cuda3std3__44plusIlEEE10Policy1000EN6thrust24THRUST_300001_SM_1000_NS18transform_iteratorI14maior_que_zeroNSD_6detail15normal_iteratorINSD_10device_ptrIdEEEEllEEyS9_lNS7_10__identityEEEvT0_PT3_T1_NS0_13GridEvenShareISQ_EET2_T4_E12temp_storage+64];
	add.s64 	%rd195, %rd193, %rd194;
	ld.shared.u64 	%rd196, [_ZZN3cub18CUB_300001_SM_10006detail6reduce18DeviceReduceKernelINS2_10policy_hubIlyN4cuda3std3__44plusIlEEE10Policy1000EN6thrust24THRUST_300001_SM_1000_NS18transform_iteratorI14maior_que_zeroNSD_6detail15normal_iteratorINSD_10device_ptrIdEEEEllEEyS9_lNS7_10__identityEEEvT0_PT3_T1_NS0_13GridEvenShareISQ_EET2_T4_E12temp_storage+72];
	add.s64 	%rd197, %rd195, %rd196;
	ld.shared.u64 	%rd198, [_ZZN3cub18CUB_300001_SM_10006detail6reduce18DeviceReduceKernelINS2_10policy_hubIlyN4cuda3std3__44plusIlEEE10Policy1000EN6thrust24THRUST_300001_SM_1000_NS18transform_iteratorI14maior_que_zeroNSD_6detail15normal_iteratorINSD_10device_ptrIdEEEEllEEyS9_lNS7_10__identityEEEvT0_PT3_T1_NS0_13GridEvenShareISQ_EET2_T4_E12temp_storage+80];
	add.s64 	%rd199, %rd197, %rd198;
	ld.shared.u64 	%rd200, [_ZZN3cub18CUB_300001_SM_10006detail6reduce18DeviceReduceKernelINS2_10policy_hubIlyN4cuda3std3__44plusIlEEE10Policy1000EN6thrust24THRUST_300001_SM_1000_NS18transform_iteratorI14maior_que_zeroNSD_6detail15normal_iteratorINSD_10device_ptrIdEEEEllEEyS9_lNS7_10__identityEEEvT0_PT3_T1_NS0_13GridEvenShareISQ_EET2_T4_E12temp_storage+88];
	add.s64 	%rd201, %rd199, %rd200;
	ld.shared.u64 	%rd202, [_ZZN3cub18CUB_300001_SM_10006detail6reduce18DeviceReduceKernelINS2_10policy_hubIlyN4cuda3std3__44plusIlEEE10Policy1000EN6thrust24THRUST_300001_SM_1000_NS18transform_iteratorI14maior_que_zeroNSD_6detail15normal_iteratorINSD_10device_ptrIdEEEEllEEyS9_lNS7_10__identityEEEvT0_PT3_T1_NS0_13GridEvenShareISQ_EET2_T4_E12temp_storage+96];
	add.s64 	%rd203, %rd201, %rd202;
	ld.shared.u64 	%rd204, [_ZZN3cub18CUB_300001_SM_10006detail6reduce18DeviceReduceKernelINS2_10policy_hubIlyN4cuda3std3__44plusIlEEE10Policy1000EN6thrust24THRUST_300001_SM_1000_NS18transform_iteratorI14maior_que_zeroNSD_6detail15normal_iteratorINSD_10device_ptrIdEEEEllEEyS9_lNS7_10__identityEEEvT0_PT3_T1_NS0_13GridEvenShareISQ_EET2_T4_E12temp_storage+104];
	add.s64 	%rd205, %rd203, %rd204;
	ld.shared.u64 	%rd206, [_ZZN3cub18CUB_300001_SM_10006detail6reduce18DeviceReduceKernelINS2_10policy_hubIlyN4cuda3std3__44plusIlEEE10Policy1000EN6thrust24THRUST_300001_SM_1000_NS18transform_iteratorI14maior_que_zeroNSD_6detail15normal_iteratorINSD_10device_ptrIdEEEEllEEyS9_lNS7_10__identityEEEvT0_PT3_T1_NS0_13GridEvenShareISQ_EET2_T4_E12temp_storage+112];
	add.s64 	%rd207, %rd205, %rd206;
	ld.shared.u64 	%rd208, [_ZZN3cub18CUB_300001_SM_10006detail6reduce18DeviceReduceKernelINS2_10policy_hubIlyN4cuda3std3__44plusIlEEE10Policy1000EN6thrust24THRUST_300001_SM_1000_NS18transform_iteratorI14maior_que_zeroNSD_6detail15normal_iteratorINSD_10device_ptrIdEEEEllEEyS9_lNS7_10__identityEEEvT0_PT3_T1_NS0_13GridEvenShareISQ_EET2_T4_E12temp_storage+120];
	add.s64 	%rd209, %rd207, %rd208;
	ld.shared.u64 	%rd210, [_ZZN3cub18CUB_300001_SM_10006detail6reduce18DeviceReduceKernelINS2_10policy_hubIlyN4cuda3std3__44plusIlEEE10Policy1000EN6thrust24THRUST_300001_SM_1000_NS18transform_iteratorI14maior_que_zeroNSD_6detail15normal_iteratorINSD_10device_ptrIdEEEEllEEyS9_lNS7_10__identityEEEvT0_PT3_T1_NS0_13GridEvenShareISQ_EET2_T4_E12temp_storage+128];
	add.s64 	%rd211, %rd209, %rd210;
	ld.shared.u64 	%rd212, [_ZZN3cub18CUB_300001_SM_10006detail6reduce18DeviceReduceKernelINS2_10policy_hubIlyN4cuda3std3__44plusIlEEE10Policy1000EN6thrust24THRUST_300001_SM_1000_NS18transform_iteratorI14maior_que_zeroNSD_6detail15normal_iteratorINSD_10device_ptrIdEEEEllEEyS9_lNS7_10__identityEEEvT0_PT3_T1_NS0_13GridEvenShareISQ_EET2_T4_E12temp_storage+136];
	add.s64 	%rd419, %rd211, %rd212;
$L__BB9_46:
	mov.u32 	%r263, %tid.x;
	setp.ne.s32 	%p137, %r263, 0;
	@%p137 bra 	$L__BB9_48;
	ld.param.u64 	%rd392, [_ZN3cub18CUB_300001_SM_10006detail6reduce18DeviceReduceKernelINS2_10policy_hubIlyN4cuda3std3__44plusIlEEE10Policy1000EN6thrust24THRUST_300001_SM_1000_NS18transform_iteratorI14maior_que_zeroNSD_6detail15normal_iteratorINSD_10device_ptrIdEEEEllEEyS9_lNS7_10__identityEEEvT0_PT3_T1_NS0_13GridEvenShareISQ_EET2_T4__param_1];
	cvta.to.global.u64 	%rd389, %rd392;
	mul.wide.u32 	%rd390, %r2, 8;
	add.s64 	%rd391, %rd389, %rd390;
	st.global.u64 	[%rd391], %rd419;
$L__BB9_48:
	ret;

}
	// .globl	_ZN3cub18CUB_300001_SM_10006detail6reduce28DeviceReduceSingleTileKernelINS2_10policy_hubIlyN4cuda3std3__44plusIlEEE10Policy1000EPlSC_iS9_llNS7_10__identityEEEvT0_T1_T2_T3_T4_T6_
.visible .entry _ZN3cub18CUB_300001_SM_10006detail6reduce28DeviceReduceSingleTileKernelINS2_10policy_hubIlyN4cuda3std3__44plusIlEEE10Policy1000EPlSC_iS9_llNS7_10__identityEEEvT0_T1_T2_T3_T4_T6_(
	.param .u64 .ptr .align 1 _ZN3cub18CUB_300001_SM_10006detail6reduce28DeviceReduceSingleTileKernelINS2_10policy_hubIlyN4cuda3std3__44plusIlEEE10Policy1000EPlSC_iS9_llNS7_10__identityEEEvT0_T1_T2_T3_T4_T6__param_0,
	.param .u64 .ptr .align 1 _ZN3cub18CUB_300001_SM_10006detail6reduce28DeviceReduceSingleTileKernelINS2_10policy_hubIlyN4cuda3std3__44plusIlEEE10Policy1000EPlSC_iS9_llNS7_10__identityEEEvT0_T1_T2_T3_T4_T6__param_1,
	.param .u32 _ZN3cub18CUB_300001_SM_10006detail6reduce28DeviceReduceSingleTileKernelINS2_10policy_hubIlyN4cuda3std3__44plusIlEEE10Policy1000EPlSC_iS9_llNS7_10__identityEEEvT0_T1_T2_T3_T4_T6__param_2,
	.param .align 1 .b8 _ZN3cub18CUB_300001_SM_10006detail6reduce28DeviceReduceSingleTileKernelINS2_10policy_hubIlyN4cuda3std3__44plusIlEEE10Policy1000EPlSC_iS9_llNS7_10__identityEEEvT0_T1_T2_T3_T4_T6__param_3[1],
	.param .u64 _ZN3cub18CUB_300001_SM_10006detail6reduce28DeviceReduceSingleTileKernelINS2_10policy_hubIlyN4cuda3std3__44plusIlEEE10Policy1000EPlSC_iS9_llNS7_10__identityEEEvT0_T1_T2_T3_T4_T6__param_4,
	.param .align 1 .b8 _ZN3cub18CUB_300001_SM_10006detail6reduce28DeviceReduceSingleTileKernelINS2_10policy_hubIlyN4cuda3std3__44plusIlEEE10Policy1000EPlSC_iS9_llNS7_10__identityEEEvT0_T1_T2_T3_T4_T6__param_5[1]
)
.maxntid 512
.minnctapersm 1
{
	.reg .pred 	%p<58>;
	.reg .b32 	%r<238>;
	.reg .b64 	%rd<281>;
	// demoted variable
	.shared .align 8 .b8 _ZZN3cub18CUB_300001_SM_10006detail6reduce28DeviceReduceSingleTileKernelINS2_10policy_hubIlyN4cuda3std3__44plusIlEEE10Policy1000EPlSC_iS9_llNS7_10__identityEEEvT0_T1_T2_T3_T4_T6_E12temp_storage[152];
	ld.param.u64 	%rd35, [_ZN3cub18CUB_300001_SM_10006detail6reduce28DeviceReduceSingleTileKernelINS2_10policy_hubIlyN4cuda3std3__44plusIlEEE10Policy1000EPlSC_iS9_llNS7_10__identityEEEvT0_T1_T2_T3_T4_T6__param_0];
	ld.param.u64 	%rd37, [_ZN3cub18CUB_300001_SM_10006detail6reduce28DeviceReduceSingleTileKernelINS2_10policy_hubIlyN4cuda3std3__44plusIlEEE10Policy1000EPlSC_iS9_llNS7_10__identityEEEvT0_T1_T2_T3_T4_T6__param_1];
	ld.param.u32 	%r34, [_ZN3cub18CUB_300001_SM_10006detail6reduce28DeviceReduceSingleTileKernelINS2_10policy_hubIlyN4cuda3std3__44plusIlEEE10Policy1000EPlSC_iS9_llNS7_10__identityEEEvT0_T1_T2_T3_T4_T6__param_2];
	ld.param.u64 	%rd36, [_ZN3cub18CUB_300001_SM_10006detail6reduce28DeviceReduceSingleTileKernelINS2_10policy_hubIlyN4cuda3std3__44plusIlEEE10Policy1000EPlSC_iS9_llNS7_10__identityEEEvT0_T1_T2_T3_T4_T6__param_4];
	cvta.to.global.u64 	%rd1, %rd37;
	setp.ne.s32 	%p1, %r34, 0;
	@%p1 bra 	$L__BB10_3;
	mov.u32 	%r224, %tid.x;
	setp.ne.s32 	%p57, %r224, 0;
	@%p57 bra 	$L__BB10_39;
	st.global.u64 	[%rd1], %rd36;
	bra.uni 	$L__BB10_39;
$L__BB10_3:
	setp.gt.s32 	%p2, %r34, 3583;
	@%p2 bra 	$L__BB10_21;
	mov.u32 	%r1, %tid.x;
	setp.ge.s32 	%p19, %r1, %r34;
	mov.b64 	%rd271, 0;
	mov.u32 	%r228, %r1;
	@%p19 bra 	$L__BB10_6;
	mul.wide.u32 	%rd146, %r1, 8;
	add.s64 	%rd145, %rd35, %rd146;
	// begin inline asm
	ld.global.nc.u64 %rd271, [%rd145];
	// end inline asm
	add.s32 	%r228, %r1, 512;
$L__BB10_6:
	setp.ge.s32 	%p20, %r228, %r34;
	@%p20 bra 	$L__BB10_12;
	not.b32 	%r100, %r228;
	add.s32 	%r4, %r34, %r100;
	and.b32  	%r101, %r4, 1536;
	setp.eq.s32 	%p21, %r101, 1536;
	@%p21 bra 	$L__BB10_10;
	mul.wide.u32 	%rd148, %r228, 8;
	add.s64 	%rd266, %rd35, %rd148;
	shr.u32 	%r102, %r4, 9;
	add.s32 	%r103, %r102, 1;
	and.b32  	%r104, %r103, 3;
	neg.s32 	%r226, %r104;
$L__BB10_9:
	.pragma "nounroll";
	// begin inline asm
	ld.global.nc.u64 %rd149, [%rd266];
	// end inline asm
	add.s64 	%rd271, %rd149, %rd271;
	add.s32 	%r228, %r228, 512;
	add.s64 	%rd266, %rd266, 4096;
	add.s32 	%r226, %r226, 1;
	setp.ne.s32 	%p22, %r226, 0;
	@%p22 bra 	$L__BB10_9;
$L__BB10_10:
	setp.lt.u32 	%p23, %r4, 1536;
	@%p23 bra 	$L__BB10_12;
$L__BB10_11:
	mul.wide.s32 	%rd159, %r228, 8;
	add.s64 	%rd152, %rd35, %rd159;
	// begin inline asm
	ld.global.nc.u64 %rd151, [%rd152];
	// end inline asm
	add.s64 	%rd160, %rd151, %rd271;
	add.s64 	%rd154, %rd152, 4096;
	// begin inline asm
	ld.global.nc.u64 %rd153, [%rd154];
	// end inline asm
	add.s64 	%rd161, %rd153, %rd160;
	add.s64 	%rd156, %rd152, 8192;
	// begin inline asm
	ld.global.nc.u64 %rd155, [%rd156];
	// end inline asm
	add.s64 	%rd162, %rd155, %rd161;
	add.s64 	%rd158, %rd152, 12288;
	// begin inline asm
	ld.global.nc.u64 %rd157, [%rd158];
	// end inline asm
	add.s64 	%rd271, %rd157, %rd162;
	add.s32 	%r228, %r228, 2048;
	setp.lt.s32 	%p24, %r228, %r34;
	@%p24 bra 	$L__BB10_11;
$L__BB10_12:
	setp.lt.s32 	%p25, %r34, 512;
	@%p25 bra 	$L__BB10_17;
	// begin inline asm
	mov.u32 %r168, %laneid;
	// end inline asm
	mov.b64 	{%r170, %r175}, %rd271;
	mov.b32 	%r176, 1;
	mov.b32 	%r217, 31;
	mov.b32 	%r218, -1;
	// begin inline asm
	shfl.sync.down.b32 %r169, %r170, %r176, %r217, %r218;
	// end inline asm
	// begin inline asm
	shfl.sync.down.b32 %r174, %r175, %r176, %r217, %r218;
	// end inline asm
	mov.b64 	%rd221, {%r169, %r174};
	setp.gt.s32 	%p49, %r168, 30;
	selp.b64 	%rd222, 0, %rd221, %p49;
	add.s64 	%rd223, %rd222, %rd271;
	mov.b64 	{%r180, %r185}, %rd223;
	mov.b32 	%r186, 2;
	// begin inline asm
	shfl.sync.down.b32 %r179, %r180, %r186, %r217, %r218;
	// end inline asm
	// begin inline asm
	shfl.sync.down.b32 %r184, %r185, %r186, %r217, %r218;
	// end inline asm
	mov.b64 	%rd224, {%r179, %r184};
	setp.gt.s32 	%p50, %r168, 29;
	selp.b64 	%rd225, 0, %rd224, %p50;
	add.s64 	%rd226, %rd225, %rd223;
	mov.b64 	{%r190, %r195}, %rd226;
	mov.b32 	%r196, 4;
	// begin inline asm
	shfl.sync.down.b32 %r189, %r190, %r196, %r217, %r218;
	// end inline asm
	// begin inline asm
	shfl.sync.down.b32 %r194, %r195, %r196, %r217, %r218;
	// end inline asm
	mov.b64 	%rd227, {%r189, %r194};
	setp.gt.s32 	%p51, %r168, 27;
	selp.b64 	%rd228, 0, %rd227, %p51;
	add.s64 	%rd229, %rd228, %rd226;
	mov.b64 	{%r200, %r205}, %rd229;
	mov.b32 	%r206, 8;
	// begin inline asm
	shfl.sync.down.b32 %r199, %r200, %r206, %r217, %r218;
	// end inline asm
	// begin inline asm
	shfl.sync.down.b32 %r204, %r205, %r206, %r217, %r218;
	// end inline asm
	mov.b64 	%rd230, {%r199, %r204};
	setp.gt.s32 	%p52, %r168, 23;
	selp.b64 	%rd231, 0, %rd230, %p52;
	add.s64 	%rd232, %rd231, %rd229;
	mov.b64 	{%r210, %r215}, %rd232;
	mov.b32 	%r216, 16;
	// begin inline asm
	shfl.sync.down.b32 %r209, %r210, %r216, %r217, %r218;
	// end inline asm
	// begin inline asm
	shfl.sync.down.b32 %r214, %r215, %r216, %r217, %r218;
	// end inline asm
	mov.b64 	%rd233, {%r209, %r214};
	setp.gt.s32 	%p53, %r168, 15;
	selp.b64 	%rd234, 0, %rd233, %p53;
	add.s64 	%rd280, %rd234, %rd232;
	setp.ne.s32 	%p54, %r168, 0;
	@%p54 bra 	$L__BB10_15;
	shr.u32 	%r219, %r1, 2;
	and.b32  	%r220, %r219, 248;
	mov.u32 	%r221, _ZZN3cub18CUB_300001_SM_10006detail6reduce28DeviceReduceSingleTileKernelINS2_10policy_hubIlyN4cuda3std3__44plusIlEEE10Policy1000EPlSC_iS9_llNS7_10__identityEEEvT0_T1_T2_T3_T4_T6_E12temp_storage;
	add.s32 	%r222, %r221, %r220;
	st.shared.u64 	[%r222+16], %rd280;
$L__BB10_15:
	bar.sync 	0;
	setp.ne.s32 	%p55, %r1, 0;
	@%p55 bra 	$L__BB10_37;
	ld.shared.u64 	%rd235, [_ZZN3cub18CUB_300001_SM_10006detail6reduce28DeviceReduceSingleTileKernelINS2_10policy_hubIlyN4cuda3std3__44plusIlEEE10Policy1000EPlSC_iS9_llNS7_10__identityEEEvT0_T1_T2_T3_T4_T6_E12temp_storage+24];
	add.s64 	%rd236, %rd235, %rd280;
	ld.shared.u64 	%rd237, [_ZZN3cub18CUB_300001_SM_10006detail6reduce28DeviceReduceSingleTileKernelINS2_10policy_hubIlyN4cuda3std3__44plusIlEEE10Policy1000EPlSC_iS9_llNS7_10__identityEEEvT0_T1_T2_T3_T4_T6_E12temp_storage+32];
	add.s64 	%rd238, %rd236, %rd237;
	ld.shared.u64 	%rd239, [_ZZN3cub18CUB_300001_SM_10006detail6reduce28DeviceReduceSingleTileKernelINS2_10policy_hubIlyN4cuda3std3__44plusIlEEE10Policy1000EPlSC_iS9_llNS7_10__identityEEEvT0_T1_T2_T3_T4_T6_E12temp_storage+40];
	add.s64 	%rd240, %rd238, %rd239;
	ld.shared.u64 	%rd241, [_ZZN3cub18CUB_300001_SM_10006detail6reduce28DeviceReduceSingleTileKernelINS2_10policy_hubIlyN4cuda3std3__44plusIlEEE10Policy1000EPlSC_iS9_llNS7_10__identityEEEvT0_T1_T2_T3_T4_T6_E12temp_storage+48];
	add.s64 	%rd242, %rd240, %rd241;
	ld.shared.u64 	%rd243, [_ZZN3cub18CUB_300001_SM_10006detail6reduce28DeviceReduceSingleTileKernelINS2_10policy_hubIlyN4cuda3std3__44plusIlEEE10Policy1000EPlSC_iS9_llNS7_10__identityEEEvT0_T1_T2_T3_T4_T6_E12temp_storage+56];
	add.s64 	%rd244, %rd242, %rd243;
	ld.shared.u64 	%rd245, [_ZZN3cub18CUB_300001_SM_10006detail6reduce28DeviceReduceSingleTileKernelINS2_10policy_hubIlyN4cuda3std3__44plusIlEEE10Policy1000EPlSC_iS9_llNS7_10__identityEEEvT0_T1_T2_T3_T4_T6_E12temp_storage+64];
	add.s64 	%rd246, %rd244, %rd245;
	ld.shared.u64 	%rd247, [_ZZN3cub18CUB_300001_SM_10006detail6reduce28DeviceReduceSingleTileKernelINS2_10policy_hubIlyN4cuda3std3__44plusIlEEE10Policy1000EPlSC_iS9_llNS7_10__identityEEEvT0_T1_T2_T3_T4_T6_E12temp_storage+72];
	add.s64 	%rd248, %rd246, %rd247;
	ld.shared.u64 	%rd249, [_ZZN3cub18CUB_300001_SM_10006detail6reduce28DeviceReduceSingleTileKernelINS2_10policy_hubIlyN4cuda3std3__44plusIlEEE10Policy1000EPlSC_iS9_llNS7_10__identityEEEvT0_T1_T2_T3_T4_T6_E12temp_storage+80];
	add.s64 	%rd250, %rd248, %rd249;
	ld.shared.u64 	%rd251, [_ZZN3cub18CUB_300001_SM_10006detail6reduce28DeviceReduceSingleTileKernelINS2_10policy_hubIlyN4cuda3std3__44plusIlEEE10Policy1000EPlSC_iS9_llNS7_10__identityEEEvT0_T1_T2_T3_T4_T6_E12temp_storage+88];
	add.s64 	%rd252, %rd250, %rd251;
	ld.shared.u64 	%rd253, [_ZZN3cub18CUB_300001_SM_10006detail6reduce28DeviceReduceSingleTileKernelINS2_10policy_hubIlyN4cuda3std3__44plusIlEEE10Policy1000EPlSC_iS9_llNS7_10__identityEEEvT0_T1_T2_T3_T4_T6_E12temp_storage+96];
	add.s64 	%rd254, %rd252, %rd253;
	ld.shared.u64 	%rd255, [_ZZN3cub18CUB_300001_SM_10006detail6reduce28DeviceReduceSingleTileKernelINS2_10policy_hubIlyN4cuda3std3__44plusIlEEE10Policy1000EPlSC_iS9_llNS7_10__identityEEEvT0_T1_T2_T3_T4_T6_E12temp_storage+104];
	add.s64 	%rd256, %rd254, %rd255;
	ld.shared.u64 	%rd257, [_ZZN3cub18CUB_300001_SM_10006detail6reduce28DeviceReduceSingleTileKernelINS2_10policy_hubIlyN4cuda3std3__44plusIlEEE10Policy1000EPlSC_iS9_llNS7_10__identityEEEvT0_T1_T2_T3_T4_T6_E12temp_storage+112];
	add.s64 	%rd258, %rd256, %rd257;
	ld.shared.u64 	%rd259, [_ZZN3cub18CUB_300001_SM_10006detail6reduce28DeviceReduceSingleTileKernelINS2_10policy_hubIlyN4cuda3std3__44plusIlEEE10Policy1000EPlSC_iS9_llNS7_10__identityEEEvT0_T1_T2_T3_T4_T6_E12temp_storage+120];
	add.s64 	%rd260, %rd258, %rd259;
	ld.shared.u64 	%rd261, [_ZZN3cub18CUB_300001_SM_10006detail6reduce28DeviceReduceSingleTileKernelINS2_10policy_hubIlyN4cuda3std3__44plusIlEEE10Policy1000EPlSC_iS9_llNS7_10__identityEEEvT0_T1_T2_T3_T4_T6_E12temp_storage+128];
	add.s64 	%rd262, %rd260, %rd261;
	ld.shared.u64 	%rd263, [_ZZN3cub18CUB_300001_SM_10006detail6reduce28DeviceReduceSingleTileKernelINS2_10policy_hubIlyN4cuda3std3__44plusIlEEE10Policy1000EPlSC_iS9_llNS7_10__identityEEEvT0_T1_T2_T3_T4_T6_E12temp_storage+136];
	add.s64 	%rd280, %rd262, %rd263;
	bra.uni 	$L__BB10_37;
$L__BB10_17:
	// begin inline asm
	mov.u32 %r105, %laneid;
	// end inline asm
	and.b32  	%r156, %r1, 992;
	add.s32 	%r157, %r156, 32;
	setp.gt.s32 	%p26, %r157, %r34;
	not.b32 	%r158, %r156;
	add.s32 	%r159, %r34, %r158;
	selp.b32 	%r154, %r159, 31, %p26;
	mov.b64 	{%r107, %r112}, %rd271;
	mov.b32 	%r113, 1;
	mov.b32 	%r155, -1;
	// begin inline asm
	shfl.sync.down.b32 %r106, %r107, %r113, %r154, %r155;
	// end inline asm
	// begin inline asm
	shfl.sync.down.b32 %r111, %r112, %r113, %r154, %r155;
	// end inline asm
	mov.b64 	%rd163, {%r106, %r111};
	setp.lt.s32 	%p27, %r105, %r154;
	selp.b64 	%rd164, %rd163, 0, %p27;
	add.s64 	%rd165, %rd164, %rd271;
	mov.b64 	{%r117, %r122}, %rd165;
	mov.b32 	%r123, 2;
	// begin inline asm
	shfl.sync.down.b32 %r116, %r117, %r123, %r154, %r155;
	// end inline asm
	// begin inline asm
	shfl.sync.down.b32 %r121, %r122, %r123, %r154, %r155;
	// end inline asm
	mov.b64 	%rd166, {%r116, %r121};
	add.s32 	%r160, %r105, 2;
	setp.gt.s32 	%p28, %r160, %r154;
	selp.b64 	%rd167, 0, %rd166, %p28;
	add.s64 	%rd168, %rd167, %rd165;
	mov.b64 	{%r127, %r132}, %rd168;
	mov.b32 	%r133, 4;
	// begin inline asm
	shfl.sync.down.b32 %r126, %r127, %r133, %r154, %r155;
	// end inline asm
	// begin inline asm
	shfl.sync.down.b32 %r131, %r132, %r133, %r154, %r155;
	// end inline asm
	mov.b64 	%rd169, {%r126, %r131};
	add.s32 	%r161, %r105, 4;
	setp.gt.s32 	%p29, %r161, %r154;
	selp.b64 	%rd170, 0, %rd169, %p29;
	add.s64 	%rd171, %rd170, %rd168;
	mov.b64 	{%r137, %r142}, %rd171;
	mov.b32 	%r143, 8;
	// begin inline asm
	shfl.sync.down.b32 %r136, %r137, %r143, %r154, %r155;
	// end inline asm
	// begin inline asm
	shfl.sync.down.b32 %r141, %r142, %r143, %r154, %r155;
	// end inline asm
	mov.b64 	%rd172, {%r136, %r141};
	add.s32 	%r162, %r105, 8;
	setp.gt.s32 	%p30, %r162, %r154;
	selp.b64 	%rd173, 0, %rd172, %p30;
	add.s64 	%rd174, %rd173, %rd171;
	mov.b64 	{%r147, %r152}, %rd174;
	mov.b32 	%r153, 16;
	// begin inline asm
	shfl.sync.down.b32 %r146, %r147, %r153, %r154, %r155;
	// end inline asm
	// begin inline asm
	shfl.sync.down.b32 %r151, %r152, %r153, %r154, %r155;
	// end inline asm
	mov.b64 	%rd175, {%r146, %r151};
	add.s32 	%r163, %r105, 16;
	setp.gt.s32 	%p31, %r163, %r154;
	selp.b64 	%rd176, 0, %rd175, %p31;
	add.s64 	%rd280, %rd176, %rd174;
	setp.ne.s32 	%p32, %r105, 0;
	@%p32 bra 	$L__BB10_19;
	shr.u32 	%r164, %r1, 2;
	and.b32  	%r165, %r164, 248;
	mov.u32 	%r166, _ZZN3cub18CUB_300001_SM_10006detail6reduce28DeviceReduceSingleTileKernelINS2_10policy_hubIlyN4cuda3std3__44plusIlEEE10Policy1000EPlSC_iS9_llNS7_10__identityEEEvT0_T1_T2_T3_T4_T6_E12temp_storage;
	add.s32 	%r167, %r166, %r165;
	st.shared.u64 	[%r167+16], %rd280;
$L__BB10_19:
	bar.sync 	0;
	setp.ne.s32 	%p33, %r1, 0;
	@%p33 bra 	$L__BB10_37;
	setp.gt.s32 	%p34, %r34, 32;
	ld.shared.u64 	%rd177, [_ZZN3cub18CUB_300001_SM_10006detail6reduce28DeviceReduceSingleTileKernelINS2_10policy_hubIlyN4cuda3std3__44plusIlEEE10Policy1000EPlSC_iS9_llNS7_10__identityEEEvT0_T1_T2_T3_T4_T6_E12temp_storage+24];
	selp.b64 	%rd178, %rd177, 0, %p34;
	add.s64 	%rd179, %rd178, %rd280;
	setp.gt.s32 	%p35, %r34, 64;
	ld.shared.u64 	%rd180, [_ZZN3cub18CUB_300001_SM_10006detail6reduce28DeviceReduceSingleTileKernelINS2_10policy_hubIlyN4cuda3std3__44plusIlEEE10Policy1000EPlSC_iS9_llNS7_10__identityEEEvT0_T1_T2_T3_T4_T6_E12temp_storage+32];
	selp.b64 	%rd181, %rd180, 0, %p35;
	add.s64 	%rd182, %rd179, %rd181;
	setp.gt.s32 	%p36, %r34, 96;
	ld.shared.u64 	%rd183, [_ZZN3cub18CUB_300001_SM_10006detail6reduce28DeviceReduceSingleTileKernelINS2_10policy_hubIlyN4cuda3std3__44plusIlEEE10Policy1000EPlSC_iS9_llNS7_10__identityEEEvT0_T1_T2_T3_T4_T6_E12temp_storage+40];
	selp.b64 	%rd184, %rd183, 0, %p36;
	add.s64 	%rd185, %rd182, %rd184;
	setp.gt.s32 	%p37, %r34, 128;
	ld.shared.u64 	%rd186, [_ZZN3cub18CUB_300001_SM_10006detail6reduce28DeviceReduceSingleTileKernelINS2_10policy_hubIlyN4cuda3std3__44plusIlEEE10Policy1000EPlSC_iS9_llNS7_10__identityEEEvT0_T1_T2_T3_T4_T6_E12temp_storage+48];
	selp.b64 	%rd187, %rd186, 0, %p37;
	add.s64 	%rd188, %rd185, %rd187;
	setp.gt.s32 	%p38, %r34, 160;
	ld.shared.u64 	%rd189, [_ZZN3cub18CUB_300001_SM_10006detail6reduce28DeviceReduceSingleTileKernelINS2_10policy_hubIlyN4cuda3std3__44plusIlEEE10Policy1000EPlSC_iS9_llNS7_10__identityEEEvT0_T1_T2_T3_T4_T6_E12temp_storage+56];
	selp.b64 	%rd190, %rd189, 0, %p38;
	add.s64 	%rd191, %rd188, %rd190;
	setp.gt.s32 	%p39, %r34, 192;
	ld.shared.u64 	%rd192, [_ZZN3cub18CUB_300001_SM_10006detail6reduce28DeviceReduceSingleTileKernelINS2_10policy_hubIlyN4cuda3std3__44plusIlEEE10Policy1000EPlSC_iS9_llNS7_10__identityEEEvT0_T1_T2_T3_T4_T6_E12temp_storage+64];
	selp.b64 	%rd193, %rd192, 0, %p39;
	add.s64 	%rd194, %rd191, %rd193;
	setp.gt.s32 	%p40, %r34, 224;
	ld.shared.u64 	%rd195, [_ZZN3cub18CUB_300001_SM_10006detail6reduce28DeviceReduceSingleTileKernelINS2_10policy_hubIlyN4cuda3std3__44plusIlEEE10Policy1000EPlSC_iS9_llNS7_10__identityEEEvT0_T1_T2_T3_T4_T6_E12temp_storage+72];
	selp.b64 	%rd196, %rd195, 0, %p40;
	add.s64 	%rd197, %rd194, %rd196;
	setp.gt.s32 	%p41, %r34, 256;
	ld.shared.u64 	%rd198, [_ZZN3cub18CUB_300001_SM_10006detail6reduce28DeviceReduceSingleTileKernelINS2_10policy_hubIlyN4cuda3std3__44plusIlEEE10Policy1000EPlSC_iS9_llNS7_10__identityEEEvT0_T1_T2_T3_T4_T6_E12temp_storage+80];
	selp.b64 	%rd199, %rd198, 0, %p41;
	add.s64 	%rd200, %rd197, %rd199;
	setp.gt.s32 	%p42, %r34, 288;
	ld.shared.u64 	%rd201, [_ZZN3cub18CUB_300001_SM_10006detail6reduce28DeviceReduceSingleTileKernelINS2_10policy_hubIlyN4cuda3std3__44plusIlEEE10Policy1000EPlSC_iS9_llNS7_10__identityEEEvT0_T1_T2_T3_T4_T6_E12temp_storage+88];
	selp.b64 	%rd202, %rd201, 0, %p42;
	add.s64 	%rd203, %rd200, %rd202;
	setp.gt.s32 	%p43, %r34, 320;
	ld.shared.u64 	%rd204, [_ZZN3cub18CUB_300001_SM_10006detail6reduce28DeviceReduceSingleTileKernelINS2_10policy_hubIlyN4cuda3std3__44plusIlEEE10Policy1000EPlSC_iS9_llNS7_10__identityEEEvT0_T1_T2_T3_T4_T6_E12temp_storage+96];
	selp.b64 	%rd205, %rd204, 0, %p43;
	add.s64 	%rd206, %rd203, %rd205;
	setp.gt.s32 	%p44, %r34, 352;
	ld.shared.u64 	%rd207, [_ZZN3cub18CUB_300001_SM_10006detail6reduce28DeviceReduceSingleTileKernelINS2_10policy_hubIlyN4cuda3std3__44plusIlEEE10Policy1000EPlSC_iS9_llNS7_10__identityEEEvT0_T1_T2_T3_T4_T6_E12temp_storage+104];
	selp.b64 	%rd208, %rd207, 0, %p44;
	add.s64 	%rd209, %rd206, %rd208;
	setp.gt.s32 	%p45, %r34, 384;
	ld.shared.u64 	%rd210, [_ZZN3cub18CUB_300001_SM_10006detail6reduce28DeviceReduceSingleTileKernelINS2_10policy_hubIlyN4cuda3std3__44plusIlEEE10Policy1000EPlSC_iS9_llNS7_10__identityEEEvT0_T1_T2_T3_T4_T6_E12temp_storage+112];
	selp.b64 	%rd211, %rd210, 0, %p45;
	add.s64 	%rd212, %rd209, %rd211;
	setp.gt.s32 	%p46, %r34, 416;
	ld.shared.u64 	%rd213, [_ZZN3cub18CUB_300001_SM_10006detail6reduce28DeviceReduceSingleTileKernelINS2_10policy_hubIlyN4cuda3std3__44plusIlEEE10Policy1000EPlSC_iS9_llNS7_10__identityEEEvT0_T1_T2_T3_T4_T6_E12temp_storage+120];
	selp.b64 	%rd214, %rd213, 0, %p46;
	add.s64 	%rd215, %rd212, %rd214;
	setp.gt.s32 	%p47, %r34, 448;
	ld.shared.u64 	%rd216, [_ZZN3cub18CUB_300001_SM_10006detail6reduce28DeviceReduceSingleTileKernelINS2_10policy_hubIlyN4cuda3std3__44plusIlEEE10Policy1000EPlSC_iS9_llNS7_10__identityEEEvT0_T1_T2_T3_T4_T6_E12temp_storage+128];
	selp.b64 	%rd217, %rd216, 0, %p47;
	add.s64 	%rd218, %rd215, %rd217;
	setp.gt.s32 	%p48, %r34, 480;
	ld.shared.u64 	%rd219, [_ZZN3cub18CUB_300001_SM_10006detail6reduce28DeviceReduceSingleTileKernelINS2_10policy_hubIlyN4cuda3std3__44plusIlEEE10Policy1000EPlSC_iS9_llNS7_10__identityEEEvT0_T1_T2_T3_T4_T6_E12temp_storage+136];
	selp.b64 	%rd220, %rd219, 0, %p48;
	add.s64 	%rd280, %rd218, %rd220;
	bra.uni 	$L__BB10_37;
$L__BB10_21:
	mov.u32 	%r13, %tid.x;
	mul.wide.u32 	%rd52, %r13, 8;
	add.s64 	%rd39, %rd35, %rd52;
	// begin inline asm
	ld.global.nc.u64 %rd38, [%rd39];
	// end inline asm
	add.s64 	%rd41, %rd39, 4096;
	// begin inline asm
	ld.global.nc.u64 %rd40, [%rd41];
	// end inline asm
	add.s64 	%rd43, %rd39, 8192;
	// begin inline asm
	ld.global.nc.u64 %rd42, [%rd43];
	// end inline asm
	add.s64 	%rd45, %rd39, 12288;
	// begin inline asm
	ld.global.nc.u64 %rd44, [%rd45];
	// end inline asm
	add.s64 	%rd47, %rd39, 16384;
	// begin inline asm
	ld.global.nc.u64 %rd46, [%rd47];
	// end inline asm
	add.s64 	%rd49, %rd39, 20480;
	// begin inline asm
	ld.global.nc.u64 %rd48, [%rd49];
	// end inline asm
	add.s64 	%rd51, %rd39, 24576;
	// begin inline asm
	ld.global.nc.u64 %rd50, [%rd51];
	// end inline asm
	add.s64 	%rd53, %rd40, %rd38;
	add.s64 	%rd54, %rd42, %rd53;
	add.s64 	%rd55, %rd44, %rd54;
	add.s64 	%rd56, %rd46, %rd55;
	add.s64 	%rd57, %rd48, %rd56;
	add.s64 	%rd279, %rd50, %rd57;
	setp.lt.u32 	%p3, %r34, 7168;
	mov.b32 	%r231, 3584;
	@%p3 bra 	$L__BB10_25;
	add.s32 	%r14, %r34, -3584;
	mov.b32 	%r231, 3584;
$L__BB10_23:
	add.s32 	%r37, %r231, %r13;
	mul.wide.u32 	%rd72, %r37, 8;
	add.s64 	%rd59, %rd35, %rd72;
	// begin inline asm
	ld.global.nc.u64 %rd58, [%rd59];
	// end inline asm
	add.s64 	%rd61, %rd59, 4096;
	// begin inline asm
	ld.global.nc.u64 %rd60, [%rd61];
	// end inline asm
	add.s64 	%rd63, %rd59, 8192;
	// begin inline asm
	ld.global.nc.u64 %rd62, [%rd63];
	// end inline asm
	add.s64 	%rd65, %rd59, 12288;
	// begin inline asm
	ld.global.nc.u64 %rd64, [%rd65];
	// end inline asm
	add.s64 	%rd67, %rd59, 16384;
	// begin inline asm
	ld.global.nc.u64 %rd66, [%rd67];
	// end inline asm
	add.s64 	%rd69, %rd59, 20480;
	// begin inline asm
	ld.global.nc.u64 %rd68, [%rd69];
	// end inline asm
	add.s64 	%rd71, %rd59, 24576;
	// begin inline asm
	ld.global.nc.u64 %rd70, [%rd71];
	// end inline asm
	add.s64 	%rd73, %rd58, %rd279;
	add.s64 	%rd74, %rd60, %rd73;
	add.s64 	%rd75, %rd62, %rd74;
	add.s64 	%rd76, %rd64, %rd75;
	add.s64 	%rd77, %rd66, %rd76;
	add.s64 	%rd78, %rd68, %rd77;
	add.s64 	%rd279, %rd70, %rd78;
	sub.s32 	%r38, %r34, %r231;
	setp.lt.s32 	%p4, %r38, 3584;
	@%p4 bra 	$L__BB10_33;
	add.s32 	%r231, %r231, 3584;
	setp.le.s32 	%p5, %r231, %r14;
	@%p5 bra 	$L__BB10_23;
$L__BB10_25:
	setp.le.s32 	%p6, %r34, %r231;
	@%p6 bra 	$L__BB10_33;
	sub.s32 	%r18, %r34, %r231;
	setp.ge.s32 	%p7, %r13, %r18;
	@%p7 bra 	$L__BB10_33;
	not.b32 	%r39, %r13;
	add.s32 	%r40, %r34, %r39;
	sub.s32 	%r19, %r40, %r231;
	and.b32  	%r41, %r19, 1536;
	setp.eq.s32 	%p8, %r41, 1536;
	mov.u32 	%r235, %r13;
	@%p8 bra 	$L__BB10_30;
	add.s32 	%r233, %r13, %r231;
	shr.u32 	%r42, %r19, 9;
	add.s32 	%r43, %r42, 1;
	and.b32  	%r44, %r43, 3;
	neg.s32 	%r232, %r44;
	mov.u32 	%r235, %r13;
$L__BB10_29:
	.pragma "nounroll";
	mul.wide.u32 	%rd82, %r233, 8;
	add.s64 	%rd81, %rd35, %rd82;
	// begin inline asm
	ld.global.nc.u64 %rd80, [%rd81];
	// end inline asm
	add.s64 	%rd279, %rd80, %rd279;
	add.s32 	%r235, %r235, 512;
	add.s32 	%r233, %r233, 512;
	add.s32 	%r232, %r232, 1;
	setp.ne.s32 	%p9, %r232, 0;
	@%p9 bra 	$L__BB10_29;
$L__BB10_30:
	setp.lt.u32 	%p10, %r19, 1536;
	@%p10 bra 	$L__BB10_33;
	cvt.u64.u32 	%rd83, %r235;
	cvt.u64.u32 	%rd84, %r231;
	add.s64 	%rd85, %rd83, %rd84;
	shl.b64 	%rd86, %rd85, 3;
	add.s64 	%rd87, %rd86, %rd35;
	add.s64 	%rd277, %rd87, 8192;
	add.s32 	%r236, %r235, %r231;
$L__BB10_32:
	mul.wide.u32 	%rd96, %r236, 8;
	add.s64 	%rd89, %rd35, %rd96;
	// begin inline asm
	ld.global.nc.u64 %rd88, [%rd89];
	// end inline asm
	add.s64 	%rd97, %rd88, %rd279;
	add.s64 	%rd91, %rd277, -4096;
	// begin inline asm
	ld.global.nc.u64 %rd90, [%rd91];
	// end inline asm
	add.s64 	%rd98, %rd90, %rd97;
	// begin inline asm
	ld.global.nc.u64 %rd92, [%rd277];
	// end inline asm
	add.s64 	%rd99, %rd92, %rd98;
	add.s64 	%rd95, %rd277, 4096;
	// begin inline asm
	ld.global.nc.u64 %rd94, [%rd95];
	// end inline asm
	add.s64 	%rd279, %rd94, %rd99;
	add.s32 	%r235, %r235, 2048;
	add.s64 	%rd277, %rd277, 16384;
	add.s32 	%r236, %r236, 2048;
	setp.lt.s32 	%p11, %r235, %r18;
	@%p11 bra 	$L__BB10_32;
$L__BB10_33:
	// begin inline asm
	mov.u32 %r45, %laneid;
	// end inline asm
	mov.b64 	{%r47, %r52}, %rd279;
	mov.b32 	%r53, 1;
	mov.b32 	%r94, 31;
	mov.b32 	%r95, -1;
	// begin inline asm
	shfl.sync.down.b32 %r46, %r47, %r53, %r94, %r95;
	// end inline asm
	// begin inline asm
	shfl.sync.down.b32 %r51, %r52, %r53, %r94, %r95;
	// end inline asm
	mov.b64 	%rd100, {%r46, %r51};
	setp.gt.s32 	%p12, %r45, 30;
	selp.b64 	%rd101, 0, %rd100, %p12;
	add.s64 	%rd102, %rd101, %rd279;
	mov.b64 	{%r57, %r62}, %rd102;
	mov.b32 	%r63, 2;
	// begin inline asm
	shfl.sync.down.b32 %r56, %r57, %r63, %r94, %r95;
	// end inline asm
	// begin inline asm
	shfl.sync.down.b32 %r61, %r62, %r63, %r94, %r95;
	// end inline asm
	mov.b64 	%rd103, {%r56, %r61};
	setp.gt.s32 	%p13, %r45, 29;
	selp.b64 	%rd104, 0, %rd103, %p13;
	add.s64 	%rd105, %rd104, %rd102;
	mov.b64 	{%r67, %r72}, %rd105;
	mov.b32 	%r73, 4;
	// begin inline asm
	shfl.sync.down.b32 %r66, %r67, %r73, %r94, %r95;
	// end inline asm
	// begin inline asm
	shfl.sync.down.b32 %r71, %r72, %r73, %r94, %r95;
	// end inline asm
	mov.b64 	%rd106, {%r66, %r71};
	setp.gt.s32 	%p14, %r45, 27;
	selp.b64 	%rd107, 0, %rd106, %p14;
	add.s64 	%rd108, %rd107, %rd105;
	mov.b64 	{%r77, %r82}, %rd108;
	mov.b32 	%r83, 8;
	// begin inline asm
	shfl.sync.down.b32 %r76, %r77, %r83, %r94, %r95;
	// end inline asm
	// begin inline asm
	shfl.sync.down.b32 %r81, %r82, %r83, %r94, %r95;
	// end inline asm
	mov.b64 	%rd109, {%r76, %r81};
	setp.gt.s32 	%p15, %r45, 23;
	selp.b64 	%rd110, 0, %rd109, %p15;
	add.s64 	%rd111, %rd110, %rd108;
	mov.b64 	{%r87, %r92}, %rd111;
	mov.b32 	%r93, 16;
	// begin inline asm
	shfl.sync.down.b32 %r86, %r87, %r93, %r94, %r95;
	// end inline asm
	// begin inline asm
	shfl.sync.down.b32 %r91, %r92, %r93, %r94, %r95;
	// end inline asm
	mov.b64 	%rd112, {%r86, %r91};
	setp.gt.s32 	%p16, %r45, 15;
	selp.b64 	%rd113, 0, %rd112, %p16;
	add.s64 	%rd280, %rd113, %rd111;
	setp.ne.s32 	%p17, %r45, 0;
	@%p17 bra 	$L__BB10_35;
	shr.u32 	%r96, %r13, 2;
	and.b32  	%r97, %r96, 248;
	mov.u32 	%r98, _ZZN3cub18CUB_300001_SM_10006detail6reduce28DeviceReduceSingleTileKernelINS2_10policy_hubIlyN4cuda3std3__44plusIlEEE10Policy1000EPlSC_iS9_llNS7_10__identityEEEvT0_T1_T2_T3_T4_T6_E12temp_storage;
	add.s32 	%r99, %r98, %r97;
	st.shared.u64 	[%r99+16], %rd280;
$L__BB10_35:
	bar.sync 	0;
	setp.ne.s32 	%p18, %r13, 0;
	@%p18 bra 	$L__BB10_37;
	ld.shared.u64 	%rd114, [_ZZN3cub18CUB_300001_SM_10006detail6reduce28DeviceReduceSingleTileKernelINS2_10policy_hubIlyN4cuda3std3__44plusIlEEE10Policy1000EPlSC_iS9_llNS7_10__identityEEEvT0_T1_T2_T3_T4_T6_E12temp_storage+24];
	add.s64 	%rd115, %rd114, %rd280;
	ld.shared.u64 	%rd116, [_ZZN3cub18CUB_300001_SM_10006detail6reduce28DeviceReduceSingleTileKernelINS2_10policy_hubIlyN4cuda3std3__44plusIlEEE10Policy1000EPlSC_iS9_llNS7_10__identityEEEvT0_T1_T2_T3_T4_T6_E12temp_storage+32];
	add.s64 	%rd117, %rd115, %rd116;
	ld.shared.u64 	%rd118, [_ZZN3cub18CUB_300001_SM_10006detail6reduce28DeviceReduceSingleTileKernelINS2_10policy_hubIlyN4cuda3std3__44plusIlEEE10Policy1000EPlSC_iS9_llNS7_10__identityEEEvT0_T1_T2_T3_T4_T6_E12temp_storage+40];
	add.s64 	%rd119, %rd117, %rd118;
	ld.shared.u64 	%rd120, [_ZZN3cub18CUB_300001_SM_10006detail6reduce28DeviceReduceSingleTileKernelINS2_10policy_hubIlyN4cuda3std3__44plusIlEEE10Policy1000EPlSC_iS9_llNS7_10__identityEEEvT0_T1_T2_T3_T4_T6_E12temp_storage+48];
	add.s64 	%rd121, %rd119, %rd120;
	ld.shared.u64 	%rd122, [_ZZN3cub18CUB_300001_SM_10006detail6reduce28DeviceReduceSingleTileKernelINS2_10policy_hubIlyN4cuda3std3__44plusIlEEE10Policy1000EPlSC_iS9_llNS7_10__identityEEEvT0_T1_T2_T3_T4_T6_E12temp_storage+56];
	add.s64 	%rd123, %rd121, %rd122;
	ld.shared.u64 	%rd124, [_ZZN3cub18CUB_300001_SM_10006detail6reduce28DeviceReduceSingleTileKernelINS2_10policy_hubIlyN4cuda3std3__44plusIlEEE10Policy1000EPlSC_iS9_llNS7_10__identityEEEvT0_T1_T2_T3_T4_T6_E12temp_storage+64];
	add.s64 	%rd125, %rd123, %rd124;
	ld.shared.u64 	%rd126, [_ZZN3cub18CUB_300001_SM_10006detail6reduce28DeviceReduceSingleTileKernelINS2_10policy_hubIlyN4cuda3std3__44plusIlEEE10Policy1000EPlSC_iS9_llNS7_10__identityEEEvT0_T1_T2_T3_T4_T6_E12temp_storage+72];
	add.s64 	%rd127, %rd125, %rd126;
	ld.shared.u64 	%rd128, [_ZZN3cub18CUB_300001_SM_10006detail6reduce28DeviceReduceSingleTileKernelINS2_10policy_hubIlyN4cuda3std3__44plusIlEEE10Policy1000EPlSC_iS9_llNS7_10__identityEEEvT0_T1_T2_T3_T4_T6_E12temp_storage+80];
	add.s64 	%rd129, %rd127, %rd128;
	ld.shared.u64 	%rd130, [_ZZN3cub18CUB_300001_SM_10006detail6reduce28DeviceReduceSingleTileKernelINS2_10policy_hubIlyN4cuda3std3__44plusIlEEE10Policy1000EPlSC_iS9_llNS7_10__identityEEEvT0_T1_T2_T3_T4_T6_E12temp_storage+88];
	add.s64 	%rd131, %rd129, %rd130;
	ld.shared.u64 	%rd132, [_ZZN3cub18CUB_300001_SM_10006detail6reduce28DeviceReduceSingleTileKernelINS2_10policy_hubIlyN4cuda3std3__44plusIlEEE10Policy1000EPlSC_iS9_llNS7_10__identityEEEvT0_T1_T2_T3_T4_T6_E12temp_storage+96];
	add.s64 	%rd133, %rd131, %rd132;
	ld.shared.u64 	%rd134, [_ZZN3cub18CUB_300001_SM_10006detail6reduce28DeviceReduceSingleTileKernelINS2_10policy_hubIlyN4cuda3std3__44plusIlEEE10Policy1000EPlSC_iS9_llNS7_10__identityEEEvT0_T1_T2_T3_T4_T6_E12temp_storage+104];
	add.s64 	%rd135, %rd133, %rd134;
	ld.shared.u64 	%rd136, [_ZZN3cub18CUB_300001_SM_10006detail6reduce28DeviceReduceSingleTileKernelINS2_10policy_hubIlyN4cuda3std3__44plusIlEEE10Policy1000EPlSC_iS9_llNS7_10__identityEEEvT0_T1_T2_T3_T4_T6_E12temp_storage+112];
	add.s64 	%rd137, %rd135, %rd136;
	ld.shared.u64 	%rd138, [_ZZN3cub18CUB_300001_SM_10006detail6reduce28DeviceReduceSingleTileKernelINS2_10policy_hubIlyN4cuda3std3__44plusIlEEE10Policy1000EPlSC_iS9_llNS7_10__identityEEEvT0_T1_T2_T3_T4_T6_E12temp_storage+120];
	add.s64 	%rd139, %rd137, %rd138;
	ld.shared.u64 	%rd140, [_ZZN3cub18CUB_300001_SM_10006detail6reduce28DeviceReduceSingleTileKernelINS2_10policy_hubIlyN4cuda3std3__44plusIlEEE10Policy1000EPlSC_iS9_llNS7_10__identityEEEvT0_T1_T2_T3_T4_T6_E12temp_storage+128];
	add.s64 	%rd141, %rd139, %rd140;
	ld.shared.u64 	%rd142, [_ZZN3cub18CUB_300001_SM_10006detail6reduce28DeviceReduceSingleTileKernelINS2_10policy_hubIlyN4cuda3std3__44plusIlEEE10Policy1000EPlSC_iS9_llNS7_10__identityEEEvT0_T1_T2_T3_T4_T6_E12temp_storage+136];
	add.s64 	%rd280, %rd141, %rd142;
$L__BB10_37:
	mov.u32 	%r223, %tid.x;
	setp.ne.s32 	%p56, %r223, 0;
	@%p56 bra 	$L__BB10_39;
	add.s64 	%rd264, %rd280, %rd36;
	st.global.u64 	[%rd1], %rd264;
$L__BB10_39:
	ret;

}
	// .globl	_ZN3cub18CUB_300001_SM_10006detail6reduce28DeviceReduceSingleTileKernelINS2_10policy_hubIdjN4cuda3std3__44plusIdEEE10Policy1000EN6thrust24THRUST_300001_SM_1000_NS6detail15normal_iteratorINSD_10device_ptrIdEEEEPdjS9_ddNS7_10__identityEEEvT0_T1_T2_T3_T4_T6_
.visible .entry _ZN3cub18CUB_300001_SM_10006detail6reduce28DeviceReduceSingleTileKernelINS2_10policy_hubIdjN4cuda3std3__44plusIdEEE10Policy1000EN6thrust24THRUST_300001_SM_1000_NS6detail15normal_iteratorINSD_10device_ptrIdEEEEPdjS9_ddNS7_10__identityEEEvT0_T1_T2_T3_T4_T6_(
	.param .align 8 .b8 _ZN3cub18CUB_300001_SM_10006detail6reduce28DeviceReduceSingleTileKernelINS2_10policy_hubIdjN4cuda3std3__44plusIdEEE10Policy1000EN6thrust24THRUST_300001_SM_1000_NS6detail15normal_iteratorINSD_10device_ptrIdEEEEPdjS9_ddNS7_10__identityEEEvT0_T1_T2_T3_T4_T6__param_0[8],
	.param .u64 .ptr .align 1 _ZN3cub18CUB_300001_SM_10006detail6reduce28DeviceReduceSingleTileKernelINS2_10policy_hubIdjN4cuda3std3__44plusIdEEE10Policy1000EN6thrust24THRUST_300001_SM_1000_NS6detail15normal_iteratorINSD_10device_ptrIdEEEEPdjS9_ddNS7_10__identityEEEvT0_T1_T2_T3_T4_T6__param_1,
	.param .u32 _ZN3cub18CUB_300001_SM_10006detail6reduce28DeviceReduceSingleTileKernelINS2_10policy_hubIdjN4cuda3std3__44plusIdEEE10Policy1000EN6thrust24THRUST_300001_SM_1000_NS6detail15normal_iteratorINSD_10device_ptrIdEEEEPdjS9_ddNS7_10__identityEEEvT0_T1_T2_T3_T4_T6__param_2,
	.param .align 1 .b8 _ZN3cub18CUB_300001_SM_10006detail6reduce28DeviceReduceSingleTileKernelINS2_10policy_hubIdjN4cuda3std3__44plusIdEEE10Policy1000EN6thrust24THRUST_300001_SM_1000_NS6detail15normal_iteratorINSD_10device_ptrIdEEEEPdjS9_ddNS7_10__identityEEEvT0_T1_T2_T3_T4_T6__param_3[1],
	.param .f64 _ZN3cub18CUB_300001_SM_10006detail6reduce28DeviceReduceSingleTileKernelINS2_10policy_hubIdjN4cuda3std3__44plusIdEEE10Policy1000EN6thrust24THRUST_300001_SM_1000_NS6detail15normal_iteratorINSD_10device_ptrIdEEEEPdjS9_ddNS7_10__identityEEEvT0_T1_T2_T3_T4_T6__param_4,
	.param .align 1 .b8 _ZN3cub18CUB_300001_SM_10006detail6reduce28DeviceReduceSingleTileKernelINS2_10policy_hubIdjN4cuda3std3__44plusIdEEE10Policy1000EN6thrust24THRUST_300001_SM_1000_NS6detail15normal_iteratorINSD_10device_ptrIdEEEEPdjS9_ddNS7_10__identityEEEvT0_T1_T2_T3_T4_T6__param_5[1]
)
.maxntid 640
.minnctapersm 1
{
	.reg .pred 	%p<71>;
	.reg .b32 	%r<288>;
	.reg .b64 	%rd<114>;
	.reg .b64 	%fd<380>;
	// demoted variable
	.shared .align 8 .b8 _ZZN3cub18CUB_300001_SM_10006detail6reduce28DeviceReduceSingleTileKernelINS2_10policy_hubIdjN4cuda3std3__44plusIdEEE10Policy1000EN6thrust24THRUST_300001_SM_1000_NS6detail15normal_iteratorINSD_10device_ptrIdEEEEPdjS9_ddNS7_10__identityEEEvT0_T1_T2_T3_T4_T6_E12temp_storage[192];
	ld.param.u64 	%rd9, [_ZN3cub18CUB_300001_SM_10006detail6reduce28DeviceReduceSingleTileKernelINS2_10policy_hubIdjN4cuda3std3__44plusIdEEE10Policy1000EN6thrust24THRUST_300001_SM_1000_NS6detail15normal_iteratorINSD_10device_ptrIdEEEEPdjS9_ddNS7_10__identityEEEvT0_T1_T2_T3_T4_T6__param_0];
	ld.param.u64 	%rd10, [_ZN3cub18CUB_300001_SM_10006detail6reduce28DeviceReduceSingleTileKernelINS2_10policy_hubIdjN4cuda3std3__44plusIdEEE10Policy1000EN6thrust24THRUST_300001_SM_1000_NS6detail15normal_iteratorINSD_10device_ptrIdEEEEPdjS9_ddNS7_10__identityEEEvT0_T1_T2_T3_T4_T6__param_1];
	ld.param.u32 	%r51, [_ZN3cub18CUB_300001_SM_10006detail6reduce28DeviceReduceSingleTileKernelINS2_10policy_hubIdjN4cuda3std3__44plusIdEEE10Policy1000EN6thrust24THRUST_300001_SM_1000_NS6detail15normal_iteratorINSD_10device_ptrIdEEEEPdjS9_ddNS7_10__identityEEEvT0_T1_T2_T3_T4_T6__param_2];
	ld.param.f64 	%fd42, [_ZN3cub18CUB_300001_SM_10006detail6reduce28DeviceReduceSingleTileKernelINS2_10policy_hubIdjN4cuda3std3__44plusIdEEE10Policy1000EN6thrust24THRUST_300001_SM_1000_NS6detail15normal_iteratorINSD_10device_ptrIdEEEEPdjS9_ddNS7_10__identityEEEvT0_T1_T2_T3_T4_T6__param_4];
	cvta.to.global.u64 	%rd1, %rd10;
	setp.ne.s32 	%p1, %r51, 0;
	@%p1 bra 	$L__BB11_3;
	mov.u32 	%r270, %tid.x;
	setp.ne.s32 	%p70, %r270, 0;
	@%p70 bra 	$L__BB11_52;
	st.global.f64 	[%rd1], %fd42;
	bra.uni 	$L__BB11_52;
$L__BB11_3:
	cvta.to.global.u64 	%rd2, %rd9;
	setp.gt.u32 	%p2, %r51, 5119;
	@%p2 bra 	$L__BB11_28;
	mov.u32 	%r1, %tid.x;
	setp.ge.u32 	%p24, %r1, %r51;
	mov.f64 	%fd367, 0d0000000000000000;
	mov.u32 	%r274, %r1;
	@%p24 bra 	$L__BB11_6;
	mul.wide.u32 	%rd83, %r1, 8;
	add.s64 	%rd84, %rd2, %rd83;
	ld.global.f64 	%fd367, [%rd84];
	add.s32 	%r274, %r1, 640;
$L__BB11_6:
	setp.ge.u32 	%p25, %r274, %r51;
	@%p25 bra 	$L__BB11_19;
	not.b32 	%r146, %r274;
	add.s32 	%r147, %r51, %r146;
	mul.hi.u32 	%r148, %r147, -858993459;
	shr.u32 	%r149, %r148, 9;
	add.s32 	%r4, %r149, 1;
	and.b32  	%r5, %r4, 15;
	setp.lt.u32 	%p26, %r147, 9600;
	@%p26 bra 	$L__BB11_10;
	and.b32  	%r150, %r4, 16777200;
	neg.s32 	%r272, %r150;
	mul.wide.u32 	%rd85, %r274, 8;
	add.s64 	%rd86, %rd85, %rd2;
	add.s64 	%rd112, %rd86, 40960;
$L__BB11_9:
	.pragma "nounroll";
	ld.global.f64 	%fd181, [%rd112+-40960];
	add.f64 	%fd182, %fd367, %fd181;
	ld.global.f64 	%fd183, [%rd112+-35840];
	add.f64 	%fd184, %fd182, %fd183;
	ld.global.f64 	%fd185, [%rd112+-30720];
	add.f64 	%fd186, %fd184, %fd185;
	ld.global.f64 	%fd187, [%rd112+-25600];
	add.f64 	%fd188, %fd186, %fd187;
	ld.global.f64 	%fd189, [%rd112+-20480];
	add.f64 	%fd190, %fd188, %fd189;
	ld.global.f64 	%fd191, [%rd112+-15360];
	add.f64 	%fd192, %fd190, %fd191;
	ld.global.f64 	%fd193, [%rd112+-10240];
	add.f64 	%fd194, %fd192, %fd193;
	ld.global.f64 	%fd195, [%rd112+-5120];
	add.f64 	%fd196, %fd194, %fd195;
	ld.global.f64 	%fd197, [%rd112];
	add.f64 	%fd198, %fd196, %fd197;
	ld.global.f64 	%fd199, [%rd112+5120];
	add.f64 	%fd200, %fd198, %fd199;
	ld.global.f64 	%fd201, [%rd112+10240];
	add.f64 	%fd202, %fd200, %fd201;
	ld.global.f64 	%fd203, [%rd112+15360];
	add.f64 	%fd204, %fd202, %fd203;
	ld.global.f64 	%fd205, [%rd112+20480];
	add.f64 	%fd206, %fd204, %fd205;
	ld.global.f64 	%fd207, [%rd112+25600];
	add.f64 	%fd208, %fd206, %fd207;
	ld.global.f64 	%fd209, [%rd112+30720];
	add.f64 	%fd210, %fd208, %fd209;
	ld.global.f64 	%fd211, [%rd112+35840];
	add.f64 	%fd367, %fd210, %fd211;
	add.s32 	%r274, %r274, 10240;
	add.s32 	%r272, %r272, 16;
	add.s64 	%rd112, %rd112, 81920;
	setp.ne.s32 	%p27, %r272, 0;
	@%p27 bra 	$L__BB11_9;
$L__BB11_10:
	setp.eq.s32 	%p28, %r5, 0;
	@%p28 bra 	$L__BB11_19;
	and.b32  	%r12, %r4, 7;
	setp.lt.u32 	%p29, %r5, 8;
	@%p29 bra 	$L__BB11_13;
	mul.wide.u32 	%rd87, %r274, 8;
	add.s64 	%rd88, %rd2, %rd87;
	ld.global.f64 	%fd213, [%rd88];
	add.f64 	%fd214, %fd367, %fd213;
	ld.global.f64 	%fd215, [%rd88+5120];
	add.f64 	%fd216, %fd214, %fd215;
	ld.global.f64 	%fd217, [%rd88+10240];
	add.f64 	%fd218, %fd216, %fd217;
	ld.global.f64 	%fd219, [%rd88+15360];
	add.f64 	%fd220, %fd218, %fd219;
	ld.global.f64 	%fd221, [%rd88+20480];
	add.f64 	%fd222, %fd220, %fd221;
	ld.global.f64 	%fd223, [%rd88+25600];
	add.f64 	%fd224, %fd222, %fd223;
	ld.global.f64 	%fd225, [%rd88+30720];
	add.f64 	%fd226, %fd224, %fd225;
	ld.global.f64 	%fd227, [%rd88+35840];
	add.f64 	%fd367, %fd226, %fd227;
	add.s32 	%r274, %r274, 5120;
$L__BB11_13:
	setp.eq.s32 	%p30, %r12, 0;
	@%p30 bra 	$L__BB11_19;
	and.b32  	%r15, %r4, 3;
	setp.lt.u32 	%p31, %r12, 4;
	@%p31 bra 	$L__BB11_16;
	mul.wide.u32 	%rd89, %r274, 8;
	add.s64 	%rd90, %rd2, %rd89;
	ld.global.f64 	%fd229, [%rd90];
	add.f64 	%fd230, %fd367, %fd229;
	ld.global.f64 	%fd231, [%rd90+5120];
	add.f64 	%fd232, %fd230, %fd231;
	ld.global.f64 	%fd233, [%rd90+10240];
	add.f64 	%fd234, %fd232, %fd233;
	ld.global.f64 	%fd235, [%rd90+15360];
	add.f64 	%fd367, %fd234, %fd235;
	add.s32 	%r274, %r274, 2560;
$L__BB11_16:
	setp.eq.s32 	%p32, %r15, 0;
	@%p32 bra 	$L__BB11_19;
	mul.wide.u32 	%rd91, %r274, 8;
	add.s64 	%rd113, %rd2, %rd91;
	neg.s32 	%r277, %r15;
$L__BB11_18:
	.pragma "nounroll";
	ld.global.f64 	%fd236, [%rd113];
	add.f64 	%fd367, %fd367, %fd236;
	add.s64 	%rd113, %rd113, 5120;
	add.s32 	%r277, %r277, 1;
	setp.ne.s32 	%p33, %r277, 0;
	@%p33 bra 	$L__BB11_18;
$L__BB11_19:
	setp.lt.u32 	%p34, %r51, 640;
	@%p34 bra 	$L__BB11_24;
	// begin inline asm
	mov.u32 %r214, %laneid;
	// end inline asm
	mov.b64 	%rd102, %fd367;
	mov.b64 	{%r216, %r221}, %rd102;
	mov.b32 	%r222, 1;
	mov.b32 	%r263, 31;
	mov.b32 	%r264, -1;
	// begin inline asm
	shfl.sync.down.b32 %r215, %r216, %r222, %r263, %r264;
	// end inline asm
	// begin inline asm
	shfl.sync.down.b32 %r220, %r221, %r222, %r263, %r264;
	// end inline asm
	mov.b64 	%rd103, {%r215, %r220};
	mov.b64 	%fd307, %rd103;
	setp.gt.s32 	%p62, %r214, 30;
	add.f64 	%fd308, %fd367, %fd307;
	selp.f64 	%fd309, %fd367, %fd308, %p62;
	mov.b64 	%rd104, %fd309;
	mov.b64 	{%r226, %r231}, %rd104;
	mov.b32 	%r232, 2;
	// begin inline asm
	shfl.sync.down.b32 %r225, %r226, %r232, %r263, %r264;
	// end inline asm
	// begin inline asm
	shfl.sync.down.b32 %r230, %r231, %r232, %r263, %r264;
	// end inline asm
	mov.b64 	%rd105, {%r225, %r230};
	mov.b64 	%fd310, %rd105;
	setp.gt.s32 	%p63, %r214, 29;
	add.f64 	%fd311, %fd309, %fd310;
	selp.f64 	%fd312, %fd309, %fd311, %p63;
	mov.b64 	%rd106, %fd312;
	mov.b64 	{%r236, %r241}, %rd106;
	mov.b32 	%r242, 4;
	// begin inline asm
	shfl.sync.down.b32 %r235, %r236, %r242, %r263, %r264;
	// end inline asm
	// begin inline asm
	shfl.sync.down.b32 %r240, %r241, %r242, %r263, %r264;
	// end inline asm
	mov.b64 	%rd107, {%r235, %r240};
	mov.b64 	%fd313, %rd107;
	setp.gt.s32 	%p64, %r214, 27;
	add.f64 	%fd314, %fd312, %fd313;
	selp.f64 	%fd315, %fd312, %fd314, %p64;
	mov.b64 	%rd108, %fd315;
	mov.b64 	{%r246, %r251}, %rd108;
	mov.b32 	%r252, 8;
	// begin inline asm
	shfl.sync.down.b32 %r245, %r246, %r252, %r263, %r264;
	// end inline asm
	// begin inline asm
	shfl.sync.down.b32 %r250, %r251, %r252, %r263, %r264;
	// end inline asm
	mov.b64 	%rd109, {%r245, %r250};
	mov.b64 	%fd316, %rd109;
	setp.gt.s32 	%p65, %r214, 23;
	add.f64 	%fd317, %fd315, %fd316;
	selp.f64 	%fd318, %fd315, %fd317, %p65;
	mov.b64 	%rd110, %fd318;
	mov.b64 	{%r256, %r261}, %rd110;
	mov.b32 	%r262, 16;
	// begin inline asm
	shfl.sync.down.b32 %r255, %r256, %r262, %r263, %r264;
	// end inline asm
	// begin inline asm
	shfl.sync.down.b32 %r260, %r261, %r262, %r263, %r264;
	// end inline asm
	mov.b64 	%rd111, {%r255, %r260};
	mov.b64 	%fd319, %rd111;
	setp.gt.s32 	%p66, %r214, 15;
	add.f64 	%fd16, %fd318, %fd319;
	selp.f64 	%fd379, %fd318, %fd16, %p66;
	setp.ne.s32 	%p67, %r214, 0;
	@%p67 bra 	$L__BB11_22;
	shr.u32 	%r265, %r1, 2;
	and.b32  	%r266, %r265, 248;
	mov.u32 	%r267, _ZZN3cub18CUB_300001_SM_10006detail6reduce28DeviceReduceSingleTileKernelINS2_10policy_hubIdjN4cuda3std3__44plusIdEEE10Policy1000EN6thrust24THRUST_300001_SM_1000_NS6detail15normal_iteratorINSD_10device_ptrIdEEEEPdjS9_ddNS7_10__identityEEEvT0_T1_T2_T3_T4_T6_E12temp_storage;
	add.s32 	%r268, %r267, %r266;
	st.shared.f64 	[%r268+24], %fd16;
$L__BB11_22:
	bar.sync 	0;
	setp.ne.s32 	%p68, %r1, 0;
	@%p68 bra 	$L__BB11_50;
	ld.shared.f64 	%fd320, [_ZZN3cub18CUB_300001_SM_10006detail6reduce28DeviceReduceSingleTileKernelINS2_10policy_hubIdjN4cuda3std3__44plusIdEEE10Policy1000EN6thrust24THRUST_300001_SM_1000_NS6detail15normal_iteratorINSD_10device_ptrIdEEEEPdjS9_ddNS7_10__identityEEEvT0_T1_T2_T3_T4_T6_E12temp_storage+32];
	add.f64 	%fd321, %fd379, %fd320;
	ld.shared.f64 	%fd322, [_ZZN3cub18CUB_300001_SM_10006detail6reduce28DeviceReduceSingleTileKernelINS2_10policy_hubIdjN4cuda3std3__44plusIdEEE10Policy1000EN6thrust24THRUST_300001_SM_1000_NS6detail15normal_iteratorINSD_10device_ptrIdEEEEPdjS9_ddNS7_10__identityEEEvT0_T1_T2_T3_T4_T6_E12temp_storage+40];
	add.f64 	%fd323, %fd321, %fd322;
	ld.shared.f64 	%fd324, [_ZZN3cub18CUB_300001_SM_10006detail6reduce28DeviceReduceSingleTileKernelINS2_10policy_hubIdjN4cuda3std3__44plusIdEEE10Policy1000EN6thrust24THRUST_300001_SM_1000_NS6detail15normal_iteratorINSD_10device_ptrIdEEEEPdjS9_ddNS7_10__identityEEEvT0_T1_T2_T3_T4_T6_E12temp_storage+48];
	add.f64 	%fd325, %fd323, %fd324;
	ld.shared.f64 	%fd326, [_ZZN3cub18CUB_300001_SM_10006detail6reduce28DeviceReduceSingleTileKernelINS2_10policy_hubIdjN4cuda3std3__44plusIdEEE10Policy1000EN6thrust24THRUST_300001_SM_1000_NS6detail15normal_iteratorINSD_10device_ptrIdEEEEPdjS9_ddNS7_10__identityEEEvT0_T1_T2_T3_T4_T6_E12temp_storage+56];
	add.f64 	%fd327, %fd325, %fd326;
	ld.shared.f64 	%fd328, [_ZZN3cub18CUB_300001_SM_10006detail6reduce28DeviceReduceSingleTileKernelINS2_10policy_hubIdjN4cuda3std3__44plusIdEEE10Policy1000EN6thrust24THRUST_300001_SM_1000_NS6detail15normal_iteratorINSD_10device_ptrIdEEEEPdjS9_ddNS7_10__identityEEEvT0_T1_T2_T3_T4_T6_E12temp_storage+64];
	add.f64 	%fd329, %fd327, %fd328;
	ld.shared.f64 	%fd330, [_ZZN3cub18CUB_300001_SM_10006detail6reduce28DeviceReduceSingleTileKernelINS2_10policy_hubIdjN4cuda3std3__44plusIdEEE10Policy1000EN6thrust24THRUST_300001_SM_1000_NS6detail15normal_iteratorINSD_10device_ptrIdEEEEPdjS9_ddNS7_10__identityEEEvT0_T1_T2_T3_T4_T6_E12temp_storage+72];
	add.f64 	%fd331, %fd329, %fd330;
	ld.shared.f64 	%fd332, [_ZZN3cub18CUB_300001_SM_10006detail6reduce28DeviceReduceSingleTileKernelINS2_10policy_hubIdjN4cuda3std3__44plusIdEEE10Policy1000EN6thrust24THRUST_300001_SM_1000_NS6detail15normal_iteratorINSD_10device_ptrIdEEEEPdjS9_ddNS7_10__identityEEEvT0_T1_T2_T3_T4_T6_E12temp_storage+80];
	add.f64 	%fd333, %fd331, %fd332;
	ld.shared.f64 	%fd334, [_ZZN3cub18CUB_300001_SM_10006detail6reduce28DeviceReduceSingleTileKernelINS2_10policy_hubIdjN4cuda3std3__44plusIdEEE10Policy1000EN6thrust24THRUST_300001_SM_1000_NS6detail15normal_iteratorINSD_10device_ptrIdEEEEPdjS9_ddNS7_10__identityEEEvT0_T1_T2_T3_T4_T6_E12temp_storage+88];
	add.f64 	%fd335, %fd333, %fd334;
	ld.shared.f64 	%fd336, [_ZZN3cub18CUB_300001_SM_10006detail6reduce28DeviceReduceSingleTileKernelINS2_10policy_hubIdjN4cuda3std3__44plusIdEEE10Policy1000EN6thrust24THRUST_300001_SM_1000_NS6detail15normal_iteratorINSD_10device_ptrIdEEEEPdjS9_ddNS7_10__identityEEEvT0_T1_T2_T3_T4_T6_E12temp_storage+96];
	add.f64 	%fd337, %fd335, %fd336;
	ld.shared.f64 	%fd338, [_ZZN3cub18CUB_300001_SM_10006detail6reduce28DeviceReduceSingleTileKernelINS2_10policy_hubIdjN4cuda3std3__44plusIdEEE10Policy1000EN6thrust24THRUST_300001_SM_1000_NS6detail15normal_iteratorINSD_10device_ptrIdEEEEPdjS9_ddNS7_10__identityEEEvT0_T1_T2_T3_T4_T6_E12temp_storage+104];
	add.f64 	%fd339, %fd337, %fd338;
	ld.shared.f64 	%fd340, [_ZZN3cub18CUB_300001_SM_10006detail6reduce28DeviceReduceSingleTileKernelINS2_10policy_hubIdjN4cuda3std3__44plusIdEEE10Policy1000EN6thrust24THRUST_300001_SM_1000_NS6detail15normal_iteratorINSD_10device_ptrIdEEEEPdjS9_ddNS7_10__identityEEEvT0_T1_T2_T3_T4_T6_E12temp_storage+112];
	add.f64 	%fd341, %fd339, %fd340;
	ld.shared.f64 	%fd342, [_ZZN3cub18CUB_300001_SM_10006detail6reduce28DeviceReduceSingleTileKernelINS2_10policy_hubIdjN4cuda3std3__44plusIdEEE10Policy1000EN6thrust24THRUST_300001_SM_1000_NS6detail15normal_iteratorINSD_10device_ptrIdEEEEPdjS9_ddNS7_10__identityEEEvT0_T1_T2_T3_T4_T6_E12temp_storage+120];
	add.f64 	%fd343, %fd341, %fd342;
	ld.shared.f64 	%fd344, [_ZZN3cub18CUB_300001_SM_10006detail6reduce28DeviceReduceSingleTileKernelINS2_10policy_hubIdjN4cuda3std3__44plusIdEEE10Policy1000EN6thrust24THRUST_300001_SM_1000_NS6detail15normal_iteratorINSD_10device_ptrIdEEEEPdjS9_ddNS7_10__identityEEEvT0_T1_T2_T3_T4_T6_E12temp_storage+128];
	add.f64 	%fd345, %fd343, %fd344;
	ld.shared.f64 	%fd346, [_ZZN3cub18CUB_300001_SM_10006detail6reduce28DeviceReduceSingleTileKernelINS2_10policy_hubIdjN4cuda3std3__44plusIdEEE10Policy1000EN6thrust24THRUST_300001_SM_1000_NS6detail15normal_iteratorINSD_10device_ptrIdEEEEPdjS9_ddNS7_10__identityEEEvT0_T1_T2_T3_T4_T6_E12temp_storage+136];
	add.f64 	%fd347, %fd345, %fd346;
	ld.shared.f64 	%fd348, [_ZZN3cub18CUB_300001_SM_10006detail6reduce28DeviceReduceSingleTileKernelINS2_10policy_hubIdjN4cuda3std3__44plusIdEEE10Policy1000EN6thrust24THRUST_300001_SM_1000_NS6detail15normal_iteratorINSD_10device_ptrIdEEEEPdjS9_ddNS7_10__identityEEEvT0_T1_T2_T3_T4_T6_E12temp_storage+144];
	add.f64 	%fd349, %fd347, %fd348;
	ld.shared.f64 	%fd350, [_ZZN3cub18CUB_300001_SM_10006detail6reduce28DeviceReduceSingleTileKernelINS2_10policy_hubIdjN4cuda3std3__44plusIdEEE10Policy1000EN6thrust24THRUST_300001_SM_1000_NS6detail15normal_iteratorINSD_10device_ptrIdEEEEPdjS9_ddNS7_10__identityEEEvT0_T1_T2_T3_T4_T6_E12temp_storage+152];
	add.f64 	%fd351, %fd349, %fd350;
	ld.shared.f64 	%fd352, [_ZZN3cub18CUB_300001_SM_10006detail6reduce28DeviceReduceSingleTileKernelINS2_10policy_hubIdjN4cuda3std3__44plusIdEEE10Policy1000EN6thrust24THRUST_300001_SM_1000_NS6detail15normal_iteratorINSD_10device_ptrIdEEEEPdjS9_ddNS7_10__identityEEEvT0_T1_T2_T3_T4_T6_E12temp_storage+160];
	add.f64 	%fd353, %fd351, %fd352;
	ld.shared.f64 	%fd354, [_ZZN3cub18CUB_300001_SM_10006detail6reduce28DeviceReduceSingleTileKernelINS2_10policy_hubIdjN4cuda3std3__44plusIdEEE10Policy1000EN6thrust24THRUST_300001_SM_1000_NS6detail15normal_iteratorINSD_10device_ptrIdEEEEPdjS9_ddNS7_10__identityEEEvT0_T1_T2_T3_T4_T6_E12temp_storage+168];
	add.f64 	%fd355, %fd353, %fd354;
	ld.shared.f64 	%fd356, [_ZZN3cub18CUB_300001_SM_10006detail6reduce28DeviceReduceSingleTileKernelINS2_10policy_hubIdjN4cuda3std3__44plusIdEEE10Policy1000EN6thrust24THRUST_300001_SM_1000_NS6detail15normal_iteratorINSD_10device_ptrIdEEEEPdjS9_ddNS7_10__identityEEEvT0_T1_T2_T3_T4_T6_E12temp_storage+176];
	add.f64 	%fd379, %fd355, %fd356;
	bra.uni 	$L__BB11_50;
$L__BB11_24:
	// begin inline asm
	mov.u32 %r151, %laneid;
	// end inline asm
	and.b32  	%r202, %r1, 992;
	add.s32 	%r203, %r202, 32;
	setp.gt.u32 	%p35, %r203, %r51;
	not.b32 	%r204, %r202;
	add.s32 	%r205, %r51, %r204;
	selp.b32 	%r200, %r205, 31, %p35;
	mov.b64 	%rd92, %fd367;
	mov.b64 	{%r153, %r158}, %rd92;
	mov.b32 	%r159, 1;
	mov.b32 	%r201, -1;
	// begin inline asm
	shfl.sync.down.b32 %r152, %r153, %r159, %r200, %r201;
	// end inline asm
	// begin inline asm
	shfl.sync.down.b32 %r157, %r158, %r159, %r200, %r201;
	// end inline asm
	mov.b64 	%rd93, {%r152, %r157};
	mov.b64 	%fd237, %rd93;
	setp.lt.s32 	%p36, %r151, %r200;
	add.f64 	%fd238, %fd367, %fd237;
	selp.f64 	%fd239, %fd238, %fd367, %p36;
	mov.b64 	%rd94, %fd239;
	mov.b64 	{%r163, %r168}, %rd94;
	mov.b32 	%r169, 2;
	// begin inline asm
	shfl.sync.down.b32 %r162, %r163, %r169, %r200, %r201;
	// end inline asm
	// begin inline asm
	shfl.sync.down.b32 %r167, %r168, %r169, %r200, %r201;
	// end inline asm
	mov.b64 	%rd95, {%r162, %r167};
	mov.b64 	%fd240, %rd95;
	add.s32 	%r206, %r151, 2;
	setp.gt.s32 	%p37, %r206, %r200;
	add.f64 	%fd241, %fd239, %fd240;
	selp.f64 	%fd242, %fd239, %fd241, %p37;
	mov.b64 	%rd96, %fd242;
	mov.b64 	{%r173, %r178}, %rd96;
	mov.b32 	%r179, 4;
	// begin inline asm
	shfl.sync.down.b32 %r172, %r173, %r179, %r200, %r201;
	// end inline asm
	// begin inline asm
	shfl.sync.down.b32 %r177, %r178, %r179, %r200, %r201;
	// end inline asm
	mov.b64 	%rd97, {%r172, %r177};
	mov.b64 	%fd243, %rd97;
	add.s32 	%r207, %r151, 4;
	setp.gt.s32 	%p38, %r207, %r200;
	add.f64 	%fd244, %fd242, %fd243;
	selp.f64 	%fd245, %fd242, %fd244, %p38;
	mov.b64 	%rd98, %fd245;
	mov.b64 	{%r183, %r188}, %rd98;
	mov.b32 	%r189, 8;
	// begin inline asm
	shfl.sync.down.b32 %r182, %r183, %r189, %r200, %r201;
	// end inline asm
	// begin inline asm
	shfl.sync.down.b32 %r187, %r188, %r189, %r200, %r201;
	// end inline asm
	mov.b64 	%rd99, {%r182, %r187};
	mov.b64 	%fd246, %rd99;
	add.s32 	%r208, %r151, 8;
	setp.gt.s32 	%p39, %r208, %r200;
	add.f64 	%fd247, %fd245, %fd246;
	selp.f64 	%fd248, %fd245, %fd247, %p39;
	mov.b64 	%rd100, %fd248;
	mov.b64 	{%r193, %r198}, %rd100;
	mov.b32 	%r199, 16;
	// begin inline asm
	shfl.sync.down.b32 %r192, %r193, %r199, %r200, %r201;
	// end inline asm
	// begin inline asm
	shfl.sync.down.b32 %r197, %r198, %r199, %r200, %r201;
	// end inline asm
	mov.b64 	%rd101, {%r192, %r197};
	mov.b64 	%fd249, %rd101;
	add.s32 	%r209, %r151, 16;
	setp.gt.s32 	%p40, %r209, %r200;
	add.f64 	%fd250, %fd248, %fd249;
	selp.f64 	%fd379, %fd248, %fd250, %p40;
	setp.ne.s32 	%p41, %r151, 0;
	@%p41 bra 	$L__BB11_26;
	shr.u32 	%r210, %r1, 2;
	and.b32  	%r211, %r210, 248;
	mov.u32 	%r212, _ZZN3cub18CUB_300001_SM_10006detail6reduce28DeviceReduceSingleTileKernelINS2_10policy_hubIdjN4cuda3std3__44plusIdEEE10Policy1000EN6thrust24THRUST_300001_SM_1000_NS6detail15normal_iteratorINSD_10device_ptrIdEEEEPdjS9_ddNS7_10__identityEEEvT0_T1_T2_T3_T4_T6_E12temp_storage;
	add.s32 	%r213, %r212, %r211;
	st.shared.f64 	[%r213+24], %fd379;
$L__BB11_26:
	bar.sync 	0;
	setp.ne.s32 	%p42, %r1, 0;
	@%p42 bra 	$L__BB11_50;
	setp.gt.u32 	%p43, %r51, 32;
	ld.shared.f64 	%fd251, [_ZZN3cub18CUB_300001_SM_10006detail6reduce28DeviceReduceSingleTileKernelINS2_10policy_hubIdjN4cuda3std3__44plusIdEEE10Policy1000EN6thrust24THRUST_300001_SM_1000_NS6detail15normal_iteratorINSD_10device_ptrIdEEEEPdjS9_ddNS7_10__identityEEEvT0_T1_T2_T3_T4_T6_E12temp_storage+32];
	add.f64 	%fd252, %fd379, %fd251;
	selp.f64 	%fd253, %fd252, %fd379, %p43;
	setp.gt.u32 	%p44, %r51, 64;
	ld.shared.f64 	%fd254, [_ZZN3cub18CUB_300001_SM_10006detail6reduce28DeviceReduceSingleTileKernelINS2_10policy_hubIdjN4cuda3std3__44plusIdEEE10Policy1000EN6thrust24THRUST_300001_SM_1000_NS6detail15normal_iteratorINSD_10device_ptrIdEEEEPdjS9_ddNS7_10__identityEEEvT0_T1_T2_T3_T4_T6_E12temp_storage+40];
	add.f64 	%fd255, %fd254, %fd253;
	selp.f64 	%fd256, %fd255, %fd253, %p44;
	setp.gt.u32 	%p45, %r51, 96;
	ld.shared.f64 	%fd257, [_ZZN3cub18CUB_300001_SM_10006detail6reduce28DeviceReduceSingleTileKernelINS2_10policy_hubIdjN4cuda3std3__44plusIdEEE10Policy1000EN6thrust24THRUST_300001_SM_1000_NS6detail15normal_iteratorINSD_10device_ptrIdEEEEPdjS9_ddNS7_10__identityEEEvT0_T1_T2_T3_T4_T6_E12temp_storage+48];
	add.f64 	%fd258, %fd257, %fd256;
	selp.f64 	%fd259, %fd258, %fd256, %p45;
	setp.gt.u32 	%p46, %r51, 128;
	ld.shared.f64 	%fd260, [_ZZN3cub18CUB_300001_SM_10006detail6reduce28DeviceReduceSingleTileKernelINS2_10policy_hubIdjN4cuda3std3__44plusIdEEE10Policy1000EN6thrust24THRUST_300001_SM_1000_NS6detail15normal_iteratorINSD_10device_ptrIdEEEEPdjS9_ddNS7_10__identityEEEvT0_T1_T2_T3_T4_T6_E12temp_storage+56];
	add.f64 	%fd261, %fd260, %fd259;
	selp.f64 	%fd262, %fd261, %fd259, %p46;
	setp.gt.u32 	%p47, %r51, 160;
	ld.shared.f64 	%fd263, [_ZZN3cub18CUB_300001_SM_10006detail6reduce28DeviceReduceSingleTileKernelINS2_10policy_hubIdjN4cuda3std3__44plusIdEEE10Policy1000EN6thrust24THRUST_300001_SM_1000_NS6detail15normal_iteratorINSD_10device_ptrIdEEEEPdjS9_ddNS7_10__identityEEEvT0_T1_T2_T3_T4_T6_E12temp_storage+64];
	add.f64 	%fd264, %fd263, %fd262;
	selp.f64 	%fd265, %fd264, %fd262, %p47;
	setp.gt.u32 	%p48, %r51, 192;
	ld.shared.f64 	%fd266, [_ZZN3cub18CUB_300001_SM_10006detail6reduce28DeviceReduceSingleTileKernelINS2_10policy_hubIdjN4cuda3std3__44plusIdEEE10Policy1000EN6thrust24THRUST_300001_SM_1000_NS6detail15normal_iteratorINSD_10device_ptrIdEEEEPdjS9_ddNS7_10__identityEEEvT0_T1_T2_T3_T4_T6_E12temp_storage+72];
	add.f64 	%fd267, %fd266, %fd265;
	selp.f64 	%fd268, %fd267, %fd265, %p48;
	setp.gt.u32 	%p49, %r51, 224;
	ld.shared.f64 	%fd269, [_ZZN3cub18CUB_300001_SM_10006detail6reduce28DeviceReduceSingleTileKernelINS2_10policy_hubIdjN4cuda3std3__44plusIdEEE10Policy1000EN6thrust24THRUST_300001_SM_1000_NS6detail15normal_iteratorINSD_10device_ptrIdEEEEPdjS9_ddNS7_10__identityEEEvT0_T1_T2_T3_T4_T6_E12temp_storage+80];
	add.f64 	%fd270, %fd269, %fd268;
	selp.f64 	%fd271, %fd270, %fd268, %p49;
	setp.gt.u32 	%p50, %r51, 256;
	ld.shared.f64 	%fd272, [_ZZN3cub18CUB_300001_SM_10006detail6reduce28DeviceReduceSingleTileKernelINS2_10policy_hubIdjN4cuda3std3__44plusIdEEE10Policy1000EN6thrust24THRUST_300001_SM_1000_NS6detail15normal_iteratorINSD_10device_ptrIdEEEEPdjS9_ddNS7_10__identityEEEvT0_T1_T2_T3_T4_T6_E12temp_storage+88];
	add.f64 	%fd273, %fd272, %fd271;
	selp.f64 	%fd274, %fd273, %fd271, %p50;
	setp.gt.u32 	%p51, %r51, 288;
	ld.shared.f64 	%fd275, [_ZZN3cub18CUB_300001_SM_10006detail6reduce28DeviceReduceSingleTileKernelINS2_10policy_hubIdjN4cuda3std3__44plusIdEEE10Policy1000EN6thrust24THRUST_300001_SM_1000_NS6detail15normal_iteratorINSD_10device_ptrIdEEEEPdjS9_ddNS7_10__identityEEEvT0_T1_T2_T3_T4_T6_E12temp_storage+96];
	add.f64 	%fd276, %fd275, %fd274;
	selp.f64 	%fd277, %fd276, %fd274, %p51;
	setp.gt.u32 	%p52, %r51, 320;
	ld.shared.f64 	%fd278, [_ZZN3cub18CUB_300001_SM_10006detail6reduce28DeviceReduceSingleTileKernelINS2_10policy_hubIdjN4cuda3std3__44plusIdEEE10Policy1000EN6thrust24THRUST_300001_SM_1000_NS6detail15normal_iteratorINSD_10device_ptrIdEEEEPdjS9_ddNS7_10__identityEEEvT0_T1_T2_T3_T4_T6_E12temp_storage+104];
	add.f64 	%fd279, %fd278, %fd277;
	selp.f64 	%fd280, %fd279, %fd277, %p52;
	setp.gt.u32 	%p53, %r51, 352;
	ld.shared.f64 	%fd281, [_ZZN3cub18CUB_300001_SM_10006detail6reduce28DeviceReduceSingleTileKernelINS2_10policy_hubIdjN4cuda3std3__44plusIdEEE10Policy1000EN6thrust24THRUST_300001_SM_1000_NS6detail15normal_iteratorINSD_10device_ptrIdEEEEPdjS9_ddNS7_10__identityEEEvT0_T1_T2_T3_T4_T6_E12temp_storage+112];
	add.f64 	%fd282, %fd281, %fd280;
	selp.f64 	%fd283, %fd282, %fd280, %p53;
	setp.gt.u32 	%p54, %r51, 384;
	ld.shared.f64 	%fd284, [_ZZN3cub18CUB_300001_SM_10006detail6reduce28DeviceReduceSingleTileKernelINS2_10policy_hubIdjN4cuda3std3__44plusIdEEE10Policy1000EN6thrust24THRUST_300001_SM_1000_NS6detail15normal_iteratorINSD_10device_ptrIdEEEEPdjS9_ddNS7_10__identityEEEvT0_T1_T2_T3_T4_T6_E12temp_storage+120];
	add.f64 	%fd285, %fd284, %fd283;
	selp.f64 	%fd286, %fd285, %fd283, %p54;
	setp.gt.u32 	%p55, %r51, 416;
	ld.shared.f64 	%fd287, [_ZZN3cub18CUB_300001_SM_10006detail6reduce28DeviceReduceSingleTileKernelINS2_10policy_hubIdjN4cuda3std3__44plusIdEEE10Policy1000EN6thrust24THRUST_300001_SM_1000_NS6detail15normal_iteratorINSD_10device_ptrIdEEEEPdjS9_ddNS7_10__identityEEEvT0_T1_T2_T3_T4_T6_E12temp_storage+128];
	add.f64 	%fd288, %fd287, %fd286;
	selp.f64 	%fd289, %fd288, %fd286, %p55;
	setp.gt.u32 	%p56, %r51, 448;
	ld.shared.f64 	%fd290, [_ZZN3cub18CUB_300001_SM_10006detail6reduce28DeviceReduceSingleTileKernelINS2_10policy_hubIdjN4cuda3std3__44plusIdEEE10Policy1000EN6thrust24THRUST_300001_SM_1000_NS6detail15normal_iteratorINSD_10device_ptrIdEEEEPdjS9_ddNS7_10__identityEEEvT0_T1_T2_T3_T4_T6_E12temp_storage+136];
	add.f64 	%fd291, %fd290, %fd289;
	selp.f64 	%fd292, %fd291, %fd289, %p56;
	setp.gt.u32 	%p57, %r51, 480;
	ld.shared.f64 	%fd293, [_ZZN3cub18CUB_300001_SM_10006detail6reduce28DeviceReduceSingleTileKernelINS2_10policy_hubIdjN4cuda3std3__44plusIdEEE10Policy1000EN6thrust24THRUST_300001_SM_1000_NS6detail15normal_iteratorINSD_10device_ptrIdEEEEPdjS9_ddNS7_10__identityEEEvT0_T1_T2_T3_T4_T6_E12temp_storage+144];
	add.f64 	%fd294, %fd293, %fd292;
	selp.f64 	%fd295, %fd294, %fd292, %p57;
	setp.gt.u32 	%p58, %r51, 512;
	ld.shared.f64 	%fd296, [_ZZN3cub18CUB_300001_SM_10006detail6reduce28DeviceReduceSingleTileKernelINS2_10policy_hubIdjN4cuda3std3__44plusIdEEE10Policy1000EN6thrust24THRUST_300001_SM_1000_NS6detail15normal_iteratorINSD_10device_ptrIdEEEEPdjS9_ddNS7_10__identityEEEvT0_T1_T2_T3_T4_T6_E12temp_storage+152];
	add.f64 	%fd297, %fd296, %fd295;
	selp.f64 	%fd298, %fd297, %fd295, %p58;
	setp.gt.u32 	%p59, %r51, 544;
	ld.shared.f64 	%fd299, [_ZZN3cub18CUB_300001_SM_10006detail6reduce28DeviceReduceSingleTileKernelINS2_10policy_hubIdjN4cuda3std3__44plusIdEEE10Policy1000EN6thrust24THRUST_300001_SM_1000_NS6detail15normal_iteratorINSD_10device_ptrIdEEEEPdjS9_ddNS7_10__identityEEEvT0_T1_T2_T3_T4_T6_E12temp_storage+160];
	add.f64 	%fd300, %fd299, %fd298;
	selp.f64 	%fd301, %fd300, %fd298, %p59;
	setp.gt.u32 	%p60, %r51, 576;
	ld.shared.f64 	%fd302, [_ZZN3cub18CUB_300001_SM_10006detail6reduce28DeviceReduceSingleTileKernelINS2_10policy_hubIdjN4cuda3std3__44plusIdEEE10Policy1000EN6thrust24THRUST_300001_SM_1000_NS6detail15normal_iteratorINSD_10device_ptrIdEEEEPdjS9_ddNS7_10__identityEEEvT0_T1_T2_T3_T4_T6_E12temp_storage+168];
	add.f64 	%fd303, %fd302, %fd301;
	selp.f64 	%fd304, %fd303, %fd301, %p60;
	setp.gt.u32 	%p61, %r51, 608;
	ld.shared.f64 	%fd305, [_ZZN3cub18CUB_300001_SM_10006detail6reduce28DeviceReduceSingleTileKernelINS2_10policy_hubIdjN4cuda3std3__44plusIdEEE10Policy1000EN6thrust24THRUST_300001_SM_1000_NS6detail15normal_iteratorINSD_10device_ptrIdEEEEPdjS9_ddNS7_10__identityEEEvT0_T1_T2_T3_T4_T6_E12temp_storage+176];
	add.f64 	%fd306, %fd305, %fd304;
	selp.f64 	%fd379, %fd306, %fd304, %p61;
	bra.uni 	$L__BB11_50;
$L__BB11_28:
	mov.u32 	%r21, %tid.x;
	mul.wide.u32 	%rd11, %r21, 8;
	add.s64 	%rd12, %rd2, %rd11;
	ld.global.f64 	%fd43, [%rd12];
	ld.global.f64 	%fd44, [%rd12+5120];
	ld.global.f64 	%fd45, [%rd12+10240];
	ld.global.f64 	%fd46, [%rd12+15360];
	ld.global.f64 	%fd47, [%rd12+20480];
	ld.global.f64 	%fd48, [%rd12+25600];
	ld.global.f64 	%fd49, [%rd12+30720];
	ld.global.f64 	%fd50, [%rd12+35840];
	add.f64 	%fd51, %fd43, %fd44;
	add.f64 	%fd52, %fd51, %fd45;
	add.f64 	%fd53, %fd52, %fd46;
	add.f64 	%fd54, %fd53, %fd47;
	add.f64 	%fd55, %fd54, %fd48;
	add.f64 	%fd56, %fd55, %fd49;
	add.f64 	%fd378, %fd56, %fd50;
	add.s32 	%r22, %r51, -5120;
	setp.lt.u32 	%p3, %r22, 5120;
	mov.b32 	%r279, 5120;
	@%p3 bra 	$L__BB11_32;
	mov.b32 	%r279, 5120;
$L__BB11_30:
	add.s32 	%r54, %r21, %r279;
	mul.wide.u32 	%rd13, %r54, 8;
	add.s64 	%rd14, %rd2, %rd13;
	ld.global.f64 	%fd57, [%rd14];
	ld.global.f64 	%fd58, [%rd14+5120];
	ld.global.f64 	%fd59, [%rd14+10240];
	ld.global.f64 	%fd60, [%rd14+15360];
	ld.global.f64 	%fd61, [%rd14+20480];
	ld.global.f64 	%fd62, [%rd14+25600];
	ld.global.f64 	%fd63, [%rd14+30720];
	ld.global.f64 	%fd64, [%rd14+35840];
	add.f64 	%fd65, %fd378, %fd57;
	add.f64 	%fd66, %fd65, %fd58;
	add.f64 	%fd67, %fd66, %fd59;
	add.f64 	%fd68, %fd67, %fd60;
	add.f64 	%fd69, %fd68, %fd61;
	add.f64 	%fd70, %fd69, %fd62;
	add.f64 	%fd71, %fd70, %fd63;
	add.f64 	%fd378, %fd71, %fd64;
	sub.s32 	%r55, %r51, %r279;
	setp.lt.u32 	%p4, %r55, 5120;
	@%p4 bra 	$L__BB11_46;
	add.s32 	%r279, %r279, 5120;
	setp.le.u32 	%p5, %r279, %r22;
	@%p5 bra 	$L__BB11_30;
$L__BB11_32:
	setp.le.u32 	%p6, %r51, %r279;
	sub.s32 	%r56, %r51, %r279;
	setp.ge.s32 	%p7, %r21, %r56;
	or.pred  	%p8, %p6, %p7;
	@%p8 bra 	$L__BB11_46;
	not.b32 	%r58, %r21;
	add.s32 	%r59, %r51, %r58;
	sub.s32 	%r60, %r59, %r279;
	mul.hi.u32 	%r61, %r60, -858993459;
	shr.u32 	%r62, %r61, 9;
	add.s32 	%r26, %r62, 1;
	and.b32  	%r27, %r26, 15;
	setp.lt.u32 	%p9, %r60, 9600;
	mov.u32 	%r284, %r21;
	@%p9 bra 	$L__BB11_37;
	or.b32  	%r282, %r21, 5120;
	add.s32 	%r281, %r21, %r279;
	and.b32  	%r63, %r26, 16777200;
	neg.s32 	%r280, %r63;
$L__BB11_35:
	.pragma "nounroll";
	mul.wide.u32 	%rd15, %r281, 8;
	add.s64 	%rd16, %rd2, %rd15;
	ld.global.f64 	%fd73, [%rd16];
	add.f64 	%fd74, %fd378, %fd73;
	add.s32 	%r64, %r281, 640;
	mul.wide.u32 	%rd17, %r64, 8;
	add.s64 	%rd18, %rd2, %rd17;
	ld.global.f64 	%fd75, [%rd18];
	add.f64 	%fd76, %fd74, %fd75;
	add.s32 	%r65, %r281, 1280;
	mul.wide.u32 	%rd19, %r65, 8;
	add.s64 	%rd20, %rd2, %rd19;
	ld.global.f64 	%fd77, [%rd20];
	add.f64 	%fd78, %fd76, %fd77;
	add.s32 	%r66, %r281, 1920;
	mul.wide.u32 	%rd21, %r66, 8;
	add.s64 	%rd22, %rd2, %rd21;
	ld.global.f64 	%fd79, [%rd22];
	add.f64 	%fd80, %fd78, %fd79;
	add.s32 	%r67, %r281, 2560;
	mul.wide.u32 	%rd23, %r67, 8;
	add.s64 	%rd24, %rd2, %rd23;
	ld.global.f64 	%fd81, [%rd24];
	add.f64 	%fd82, %fd80, %fd81;
	add.s32 	%r68, %r281, 3200;
	mul.wide.u32 	%rd25, %r68, 8;
	add.s64 	%rd26, %rd2, %rd25;
	ld.global.f64 	%fd83, [%rd26];
	add.f64 	%fd84, %fd82, %fd83;
	add.s32 	%r69, %r281, 3840;
	mul.wide.u32 	%rd27, %r69, 8;
	add.s64 	%rd28, %rd2, %rd27;
	ld.global.f64 	%fd85, [%rd28];
	add.f64 	%fd86, %fd84, %fd85;
	add.s32 	%r70, %r281, 4480;
	mul.wide.u32 	%rd29, %r70, 8;
	add.s64 	%rd30, %rd2, %rd29;
	ld.global.f64 	%fd87, [%rd30];
	add.f64 	%fd88, %fd86, %fd87;
	add.s32 	%r71, %r281, 5120;
	mul.wide.u32 	%rd31, %r71, 8;
	add.s64 	%rd32, %rd2, %rd31;
	ld.global.f64 	%fd89, [%rd32];
	add.f64 	%fd90, %fd88, %fd89;
	add.s32 	%r72, %r281, 5760;
	mul.wide.u32 	%rd33, %r72, 8;
	add.s64 	%rd34, %rd2, %rd33;
	ld.global.f64 	%fd91, [%rd34];
	add.f64 	%fd92, %fd90, %fd91;
	add.s32 	%r73, %r281, 6400;
	mul.wide.u32 	%rd35, %r73, 8;
	add.s64 	%rd36, %rd2, %rd35;
	ld.global.f64 	%fd93, [%rd36];
	add.f64 	%fd94, %fd92, %fd93;
	add.s32 	%r74, %r281, 7040;
	mul.wide.u32 	%rd37, %r74, 8;
	add.s64 	%rd38, %rd2, %rd37;
	ld.global.f64 	%fd95, [%rd38];
	add.f64 	%fd96, %fd94, %fd95;
	add.s32 	%r75, %r281, 7680;
	mul.wide.u32 	%rd39, %r75, 8;
	add.s64 	%rd40, %rd2, %rd39;
	ld.global.f64 	%fd97, [%rd40];
	add.f64 	%fd98, %fd96, %fd97;
	add.s32 	%r76, %r281, 8320;
	mul.wide.u32 	%rd41, %r76, 8;
	add.s64 	%rd42, %rd2, %rd41;
	ld.global.f64 	%fd99, [%rd42];
	add.f64 	%fd100, %fd98, %fd99;
	add.s32 	%r77, %r281, 8960;
	mul.wide.u32 	%rd43, %r77, 8;
	add.s64 	%rd44, %rd2, %rd43;
	ld.global.f64 	%fd101, [%rd44];
	add.f64 	%fd102, %fd100, %fd101;
	add.s32 	%r78, %r281, 9600;
	mul.wide.u32 	%rd45, %r78, 8;
	add.s64 	%rd46, %rd2, %rd45;
	ld.global.f64 	%fd103, [%rd46];
	add.f64 	%fd378, %fd102, %fd103;
	add.s32 	%r282, %r282, 10240;
	add.s32 	%r281, %r281, 10240;
	add.s32 	%r280, %r280, 16;
	setp.ne.s32 	%p10, %r280, 0;
	@%p10 bra 	$L__BB11_35;
	add.s32 	%r284, %r282, -5120;
$L__BB11_37:
	setp.eq.s32 	%p11, %r27, 0;
	@%p11 bra 	$L__BB11_46;
	and.b32  	%r39, %r26, 7;
	setp.lt.u32 	%p12, %r27, 8;
	@%p12 bra 	$L__BB11_40;
	add.s32 	%r79, %r284, %r279;
	mul.wide.u32 	%rd47, %r79, 8;
	add.s64 	%rd48, %rd2, %rd47;
	ld.global.f64 	%fd105, [%rd48];
	add.f64 	%fd106, %fd378, %fd105;
	add.s32 	%r80, %r79, 640;
	mul.wide.u32 	%rd49, %r80, 8;
	add.s64 	%rd50, %rd2, %rd49;
	ld.global.f64 	%fd107, [%rd50];
	add.f64 	%fd108, %fd106, %fd107;
	add.s32 	%r81, %r79, 1280;
	mul.wide.u32 	%rd51, %r81, 8;
	add.s64 	%rd52, %rd2, %rd51;
	ld.global.f64 	%fd109, [%rd52];
	add.f64 	%fd110, %fd108, %fd109;
	add.s32 	%r82, %r79, 1920;
	mul.wide.u32 	%rd53, %r82, 8;
	add.s64 	%rd54, %rd2, %rd53;
	ld.global.f64 	%fd111, [%rd54];
	add.f64 	%fd112, %fd110, %fd111;
	add.s32 	%r83, %r79, 2560;
	mul.wide.u32 	%rd55, %r83, 8;
	add.s64 	%rd56, %rd2, %rd55;
	ld.global.f64 	%fd113, [%rd56];
	add.f64 	%fd114, %fd112, %fd113;
	add.s32 	%r84, %r79, 3200;
	mul.wide.u32 	%rd57, %r84, 8;
	add.s64 	%rd58, %rd2, %rd57;
	ld.global.f64 	%fd115, [%rd58];
	add.f64 	%fd116, %fd114, %fd115;
	add.s32 	%r85, %r79, 3840;
	mul.wide.u32 	%rd59, %r85, 8;
	add.s64 	%rd60, %rd2, %rd59;
	ld.global.f64 	%fd117, [%rd60];
	add.f64 	%fd118, %fd116, %fd117;
	add.s32 	%r86, %r79, 4480;
	mul.wide.u32 	%rd61, %r86, 8;
	add.s64 	%rd62, %rd2, %rd61;
	ld.global.f64 	%fd119, [%rd62];
	add.f64 	%fd378, %fd118, %fd119;
	add.s32 	%r284, %r284, 5120;
$L__BB11_40:
	setp.eq.s32 	%p13, %r39, 0;
	@%p13 bra 	$L__BB11_46;
	and.b32  	%r42, %r26, 3;
	setp.lt.u32 	%p14, %r39, 4;
	@%p14 bra 	$L__BB11_43;
	add.s32 	%r87, %r284, %r279;
	mul.wide.u32 	%rd63, %r87, 8;
	add.s64 	%rd64, %rd2, %rd63;
	ld.global.f64 	%fd121, [%rd64];
	add.f64 	%fd122, %fd378, %fd121;
	add.s32 	%r88, %r87, 640;
	mul.wide.u32 	%rd65, %r88, 8;
	add.s64 	%rd66, %rd2, %rd65;
	ld.global.f64 	%fd123, [%rd66];
	add.f64 	%fd124, %fd122, %fd123;
	add.s32 	%r89, %r87, 1280;
	mul.wide.u32 	%rd67, %r89, 8;
	add.s64 	%rd68, %rd2, %rd67;
	ld.global.f64 	%fd125, [%rd68];
	add.f64 	%fd126, %fd124, %fd125;
	add.s32 	%r90, %r87, 1920;
	mul.wide.u32 	%rd69, %r90, 8;
	add.s64 	%rd70, %rd2, %rd69;
	ld.global.f64 	%fd127, [%rd70];
	add.f64 	%fd378, %fd126, %fd127;
	add.s32 	%r284, %r284, 2560;
$L__BB11_43:
	setp.eq.s32 	%p15, %r42, 0;
	@%p15 bra 	$L__BB11_46;
	add.s32 	%r287, %r284, %r279;
	neg.s32 	%r286, %r42;
$L__BB11_45:
	.pragma "nounroll";
	mul.wide.u32 	%rd71, %r287, 8;
	add.s64 	%rd72, %rd2, %rd71;
	ld.global.f64 	%fd128, [%rd72];
	add.f64 	%fd378, %fd378, %fd128;
	add.s32 	%r287, %r287, 640;
	add.s32 	%r286, %r286, 1;
	setp.ne.s32 	%p16, %r286, 0;
	@%p16 bra 	$L__BB11_45;
$L__BB11_46:
	// begin inline asm
	mov.u32 %r91, %laneid;
	// end inline asm
	mov.b64 	%rd73, %fd378;
	mov.b64 	{%r93, %r98}, %rd73;
	mov.b32 	%r99, 1;
	mov.b32 	%r140, 31;
	mov.b32 	%r141, -1;
	// begin inline asm
	shfl.sync.down.b32 %r92, %r93, %r99, %r140, %r141;
	// end inline asm
	// begin inline asm
	shfl.sync.down.b32 %r97, %r98, %r99, %r140, %r141;
	// end inline asm
	mov.b64 	%rd74, {%r92, %r97};
	mov.b64 	%fd129, %rd74;
	setp.gt.s32 	%p17, %r91, 30;
	add.f64 	%fd130, %fd378, %fd129;
	selp.f64 	%fd131, %fd378, %fd130, %p17;
	mov.b64 	%rd75, %fd131;
	mov.b64 	{%r103, %r108}, %rd75;
	mov.b32 	%r109, 2;
	// begin inline asm
	shfl.sync.down.b32 %r102, %r103, %r109, %r140, %r141;
	// end inline asm
	// begin inline asm
	shfl.sync.down.b32 %r107, %r108, %r109, %r140, %r141;
	// end inline asm
	mov.b64 	%rd76, {%r102, %r107};
	mov.b64 	%fd132, %rd76;
	setp.gt.s32 	%p18, %r91, 29;
	add.f64 	%fd133, %fd131, %fd132;
	selp.f64 	%fd134, %fd131, %fd133, %p18;
	mov.b64 	%rd77, %fd134;
	mov.b64 	{%r113, %r118}, %rd77;
	mov.b32 	%r119, 4;
	// begin inline asm
	shfl.sync.down.b32 %r112, %r113, %r119, %r140, %r141;
	// end inline asm
	// begin inline asm
	shfl.sync.down.b32 %r117, %r118, %r119, %r140, %r141;
	// end inline asm
	mov.b64 	%rd78, {%r112, %r117};
	mov.b64 	%fd135, %rd78;
	setp.gt.s32 	%p19, %r91, 27;
	add.f64 	%fd136, %fd134, %fd135;
	selp.f64 	%fd137, %fd134, %fd136, %p19;
	mov.b64 	%rd79, %fd137;
	mov.b64 	{%r123, %r128}, %rd79;
	mov.b32 	%r129, 8;
	// begin inline asm
	shfl.sync.down.b32 %r122, %r123, %r129, %r140, %r141;
	// end inline asm
	// begin inline asm
	shfl.sync.down.b32 %r127, %r128, %r129, %r140, %r141;
	// end inline asm
	mov.b64 	%rd80, {%r122, %r127};
	mov.b64 	%fd138, %rd80;
	setp.gt.s32 	%p20, %r91, 23;
	add.f64 	%fd139, %fd137, %fd138;
	selp.f64 	%fd140, %fd137, %fd139, %p20;
	mov.b64 	%rd81, %fd140;
	mov.b64 	{%r133, %r138}, %rd81;
	mov.b32 	%r139, 16;
	// begin inline asm
	shfl.sync.down.b32 %r132, %r133, %r139, %r140, %r141;
	// end inline asm
	// begin inline asm
	shfl.sync.down.b32 %r137, %r138, %r139, %r140, %r141;
	// end inline asm
	mov.b64 	%rd82, {%r132, %r137};
	mov.b64 	%fd141, %rd82;
	setp.gt.s32 	%p21, %r91, 15;
	add.f64 	%fd38, %fd140, %fd141;
	selp.f64 	%fd379, %fd140, %fd38, %p21;
	setp.ne.s32 	%p22, %r91, 0;
	@%p22 bra 	$L__BB11_48;
	shr.u32 	%r142, %r21, 2;
	and.b32  	%r143, %r142, 248;
	mov.u32 	%r144, _ZZN3cub18CUB_300001_SM_10006detail6reduce28DeviceReduceSingleTileKernelINS2_10policy_hubIdjN4cuda3std3__44plusIdEEE10Policy1000EN6thrust24THRUST_300001_SM_1000_NS6detail15normal_iteratorINSD_10device_ptrIdEEEEPdjS9_ddNS7_10__identityEEEvT0_T1_T2_T3_T4_T6_E12temp_storage;
	add.s32 	%r145, %r144, %r143;
	st.shared.f64 	[%r145+24], %fd38;
$L__BB11_48:
	bar.sync 	0;
	setp.ne.s32 	%p23, %r21, 0;
	@%p23 bra 	$L__BB11_50;
	ld.shared.f64 	%fd142, [_ZZN3cub18CUB_300001_SM_10006detail6reduce28DeviceReduceSingleTileKernelINS2_10policy_hubIdjN4cuda3std3__44plusIdEEE10Policy1000EN6thrust24THRUST_300001_SM_1000_NS6detail15normal_iteratorINSD_10device_ptrIdEEEEPdjS9_ddNS7_10__identityEEEvT0_T1_T2_T3_T4_T6_E12temp_storage+32];
	add.f64 	%fd143, %fd379, %fd142;
	ld.shared.f64 	%fd144, [_ZZN3cub18CUB_300001_SM_10006detail6reduce28DeviceReduceSingleTileKernelINS2_10policy_hubIdjN4cuda3std3__44plusIdEEE10Policy1000EN6thrust24THRUST_300001_SM_1000_NS6detail15normal_iteratorINSD_10device_ptrIdEEEEPdjS9_ddNS7_10__identityEEEvT0_T1_T2_T3_T4_T6_E12temp_storage+40];
	add.f64 	%fd145, %fd143, %fd144;
	ld.shared.f64 	%fd146, [_ZZN3cub18CUB_300001_SM_10006detail6reduce28DeviceReduceSingleTileKernelINS2_10policy_hubIdjN4cuda3std3__44plusIdEEE10Policy1000EN6thrust24THRUST_300001_SM_1000_NS6detail15normal_iteratorINSD_10device_ptrIdEEEEPdjS9_ddNS7_10__identityEEEvT0_T1_T2_T3_T4_T6_E12temp_storage+48];
	add.f64 	%fd147, %fd145, %fd146;
	ld.shared.f64 	%fd148, [_ZZN3cub18CUB_300001_SM_10006detail6reduce28DeviceReduceSingleTileKernelINS2_10policy_hubIdjN4cuda3std3__44plusIdEEE10Policy1000EN6thrust24THRUST_300001_SM_1000_NS6detail15normal_iteratorINSD_10device_ptrIdEEEEPdjS9_ddNS7_10__identityEEEvT0_T1_T2_T3_T4_T6_E12temp_storage+56];
	add.f64 	%fd149, %fd147, %fd148;
	ld.shared.f64 	%fd150, [_ZZN3cub18CUB_300001_SM_10006detail6reduce28DeviceReduceSingleTileKernelINS2_10policy_hubIdjN4cuda3std3__44plusIdEEE10Policy1000EN6thrust24THRUST_300001_SM_1000_NS6detail15normal_iteratorINSD_10device_ptrIdEEEEPdjS9_ddNS7_10__identityEEEvT0_T1_T2_T3_T4_T6_E12temp_storage+64];
	add.f64 	%fd151, %fd149, %fd150;
	ld.shared.f64 	%fd152, [_ZZN3cub18CUB_300001_SM_10006detail6reduce28DeviceReduceSingleTileKernelINS2_10policy_hubIdjN4cuda3std3__44plusIdEEE10Policy1000EN6thrust24THRUST_300001_SM_1000_NS6detail15normal_iteratorINSD_10device_ptrIdEEEEPdjS9_ddNS7_10__identityEEEvT0_T1_T2_T3_T4_T6_E12temp_storage+72];
	add.f64 	%fd153, %fd151, %fd152;
	ld.shared.f64 	%fd154, [_ZZN3cub18CUB_300001_SM_10006detail6reduce28DeviceReduceSingleTileKernelINS2_10policy_hubIdjN4cuda3std3__44plusIdEEE10Policy1000EN6thrust24THRUST_300001_SM_1000_NS6detail15normal_iteratorINSD_10device_ptrIdEEEEPdjS9_ddNS7_10__identityEEEvT0_T1_T2_T3_T4_T6_E12temp_storage+80];
	add.f64 	%fd155, %fd153, %fd154;
	ld.shared.f64 	%fd156, [_ZZN3cub18CUB_300001_SM_10006detail6reduce28DeviceReduceSingleTileKernelINS2_10policy_hubIdjN4cuda3std3__44plusIdEEE10Policy1000EN6thrust24THRUST_300001_SM_1000_NS6detail15normal_iteratorINSD_10device_ptrIdEEEEPdjS9_ddNS7_10__identityEEEvT0_T1_T2_T3_T4_T6_E12temp_storage+88];
	add.f64 	%fd157, %fd155, %fd156;
	ld.shared.f64 	%fd158, [_ZZN3cub18CUB_300001_SM_10006detail6reduce28DeviceReduceSingleTileKernelINS2_10policy_hubIdjN4cuda3std3__44plusIdEEE10Policy1000EN6thrust24THRUST_300001_SM_1000_NS6detail15normal_iteratorINSD_10device_ptrIdEEEEPdjS9_ddNS7_10__identityEEEvT0_T1_T2_T3_T4_T6_E12temp_storage+96];
	add.f64 	%fd159, %fd157, %fd158;
	ld.shared.f64 	%fd160, [_ZZN3cub18CUB_300001_SM_10006detail6reduce28DeviceReduceSingleTileKernelINS2_10policy_hubIdjN4cuda3std3__44plusIdEEE10Policy1000EN6thrust24THRUST_300001_SM_1000_NS6detail15normal_iteratorINSD_10device_ptrIdEEEEPdjS9_ddNS7_10__identityEEEvT0_T1_T2_T3_T4_T6_E12temp_storage+104];
	add.f64 	%fd161, %fd159, %fd160;
	ld.shared.f64 	%fd162, [_ZZN3cub18CUB_300001_SM_10006detail6reduce28DeviceReduceSingleTileKernelINS2_10policy_hubIdjN4cuda3std3__44plusIdEEE10Policy1000EN6thrust24THRUST_300001_SM_1000_NS6detail15normal_iteratorINSD_10device_ptrIdEEEEPdjS9_ddNS7_10__identityEEEvT0_T1_T2_T3_T4_T6_E12temp_storage+112];
	add.f64 	%fd163, %fd161, %fd162;
	ld.shared.f64 	%fd164, [_ZZN3cub18CUB_300001_SM_10006detail6reduce28DeviceReduceSingleTileKernelINS2_10policy_hubIdjN4cuda3std3__44plusIdEEE10Policy1000EN6thrust24THRUST_300001_SM_1000_NS6detail15normal_iteratorINSD_10device_ptrIdEEEEPdjS9_ddNS7_10__identityEEEvT0_T1_T2_T3_T4_T6_E12temp_storage+120];
	add.f64 	%fd165, %fd163, %fd164;
	ld.shared.f64 	%fd166, [_ZZN3cub18CUB_300001_SM_10006detail6reduce28DeviceReduceSingleTileKernelINS2_10policy_hubIdjN4cuda3std3__44plusIdEEE10Policy1000EN6thrust24THRUST_300001_SM_1000_NS6detail15normal_iteratorINSD_10device_ptrIdEEEEPdjS9_ddNS7_10__identityEEEvT0_T1_T2_T3_T4_T6_E12temp_storage+128];
	add.f64 	%fd167, %fd165, %fd166;
	ld.shared.f64 	%fd168, [_ZZN3cub18CUB_300001_SM_10006detail6reduce28DeviceReduceSingleTileKernelINS2_10policy_hubIdjN4cuda3std3__44plusIdEEE10Policy1000EN6thrust24THRUST_300001_SM_1000_NS6detail15normal_iteratorINSD_10device_ptrIdEEEEPdjS9_ddNS7_10__identityEEEvT0_T1_T2_T3_T4_T6_E12temp_storage+136];
	add.f64 	%fd169, %fd167, %fd168;
	ld.shared.f64 	%fd170, [_ZZN3cub18CUB_300001_SM_10006detail6reduce28DeviceReduceSingleTileKernelINS2_10policy_hubIdjN4cuda3std3__44plusIdEEE10Policy1000EN6thrust24THRUST_300001_SM_1000_NS6detail15normal_iteratorINSD_10device_ptrIdEEEEPdjS9_ddNS7_10__identityEEEvT0_T1_T2_T3_T4_T6_E12temp_storage+144];
	add.f64 	%fd171, %fd169, %fd170;
	ld.shared.f64 	%fd172, [_ZZN3cub18CUB_300001_SM_10006detail6reduce28DeviceReduceSingleTileKernelINS2_10policy_hubIdjN4cuda3std3__44plusIdEEE10Policy1000EN6thrust24THRUST_300001_SM_1000_NS6detail15normal_iteratorINSD_10device_ptrIdEEEEPdjS9_ddNS7_10__identityEEEvT0_T1_T2_T3_T4_T6_E12temp_storage+152];
	add.f64 	%fd173, %fd171, %fd172;
	ld.shared.f64 	%fd174, [_ZZN3cub18CUB_300001_SM_10006detail6reduce28DeviceReduceSingleTileKernelINS2_10policy_hubIdjN4cuda3std3__44plusIdEEE10Policy1000EN6thrust24THRUST_300001_SM_1000_NS6detail15normal_iteratorINSD_10device_ptrIdEEEEPdjS9_ddNS7_10__identityEEEvT0_T1_T2_T3_T4_T6_E12temp_storage+160];
	add.f64 	%fd175, %fd173, %fd174;
	ld.shared.f64 	%fd176, [_ZZN3cub18CUB_300001_SM_10006detail6reduce28DeviceReduceSingleTileKernelINS2_10policy_hubIdjN4cuda3std3__44plusIdEEE10Policy1000EN6thrust24THRUST_300001_SM_1000_NS6detail15normal_iteratorINSD_10device_ptrIdEEEEPdjS9_ddNS7_10__identityEEEvT0_T1_T2_T3_T4_T6_E12temp_storage+168];
	add.f64 	%fd177, %fd175, %fd176;
	ld.shared.f64 	%fd178, [_ZZN3cub18CUB_300001_SM_10006detail6reduce28DeviceReduceSingleTileKernelINS2_10policy_hubIdjN4cuda3std3__44plusIdEEE10Policy1000EN6thrust24THRUST_300001_SM_1000_NS6detail15normal_iteratorINSD_10device_ptrIdEEEEPdjS9_ddNS7_10__identityEEEvT0_T1_T2_T3_T4_T6_E12temp_storage+176];
	add.f64 	%fd379, %fd177, %fd178;
$L__BB11_50:
	mov.u32 	%r269, %tid.x;
	setp.ne.s32 	%p69, %r269, 0;
	@%p69 bra 	$L__BB11_52;
	add.f64 	%fd357, %fd42, %fd379;
	st.global.f64 	[%rd1], %fd357;
$L__BB11_52:
	ret;

}
	// .globl	_ZN3cub18CUB_300001_SM_10006detail6reduce18DeviceReduceKernelINS2_10policy_hubIdjN4cuda3std3__44plusIdEEE10Policy1000EN6thrust24THRUST_300001_SM_1000_NS6detail15normal_iteratorINSD_10device_ptrIdEEEEjS9_dNS7_10__identityEEEvT0_PT3_T1_NS0_13GridEvenShareISN_EET2_T4_
.visible .entry _ZN3cub18CUB_300001_SM_10006detail6reduce18DeviceReduceKernelINS2_10policy_hubIdjN4cuda3std3__44plusIdEEE10Policy1000EN6thrust24THRUST_300001_SM_1000_NS6detail15normal_iteratorINSD_10device_ptrIdEEEEjS9_dNS7_10__identityEEEvT0_PT3_T1_NS0_13GridEvenShareISN_EET2_T4_(
	.param .align 8 .b8 _ZN3cub18CUB_300001_SM_10006detail6reduce18DeviceReduceKernelINS2_10policy_hubIdjN4cuda3std3__44plusIdEEE10Policy1000EN6thrust24THRUST_300001_SM_1000_NS6detail15normal_iteratorINSD_10device_ptrIdEEEEjS9_dNS7_10__identityEEEvT0_PT3_T1_NS0_13GridEvenShareISN_EET2_T4__param_0[8],
	.param .u64 .ptr .align 1 _ZN3cub18CUB_300001_SM_10006detail6reduce18DeviceReduceKernelINS2_10policy_hubIdjN4cuda3std3__44plusIdEEE10Policy1000EN6thrust24THRUST_300001_SM_1000_NS6detail15normal_iteratorINSD_10device_ptrIdEEEEjS9_dNS7_10__identityEEEvT0_PT3_T1_NS0_13GridEvenShareISN_EET2_T4__param_1,
	.param .u32 _ZN3cub18CUB_300001_SM_10006detail6reduce18DeviceReduceKernelINS2_10policy_hubIdjN4cuda3std3__44plusIdEEE10Policy1000EN6thrust24THRUST_300001_SM_1000_NS6detail15normal_iteratorINSD_10device_ptrIdEEEEjS9_dNS7_10__identityEEEvT0_PT3_T1_NS0_13GridEvenShareISN_EET2_T4__param_2,
	.param .align 4 .b8 _ZN3cub18CUB_300001_SM_10006detail6reduce18DeviceReduceKernelINS2_10policy_hubIdjN4cuda3std3__44plusIdEEE10Policy1000EN6thrust24THRUST_300001_SM_1000_NS6detail15normal_iteratorINSD_10device_ptrIdEEEEjS9_dNS7_10__identityEEEvT0_PT3_T1_NS0_13GridEvenShareISN_EET2_T4__param_3[40],
	.param .align 1 .b8 _ZN3cub18CUB_300001_SM_10006detail6reduce18DeviceReduceKernelINS2_10policy_hubIdjN4cuda3std3__44plusIdEEE10Policy1000EN6thrust24THRUST_300001_SM_1000_NS6detail15normal_iteratorINSD_10device_ptrIdEEEEjS9_dNS7_10__identityEEEvT0_PT3_T1_NS0_13GridEvenShareISN_EET2_T4__param_4[1],
	.param .align 1 .b8 _ZN3cub18CUB_300001_SM_10006detail6reduce18DeviceReduceKernelINS2_10policy_hubIdjN4cuda3std3__44plusIdEEE10Policy1000EN6thrust24THRUST_300001_SM_1000_NS6detail15normal_iteratorINSD_10device_ptrIdEEEEjS9_dNS7_10__identityEEEvT0_PT3_T1_NS0_13GridEvenShareISN_EET2_T4__param_5[1]
)
.maxntid 640
{
	.reg .pred 	%p<69>;
	.reg .b16 	%rs<4>;
	.reg .b32 	%r<356>;
	.reg .b64 	%rd<160>;
	.reg .b64 	%fd<376>;
	// demoted variable
	.shared .align 8 .b8 _ZZN3cub18CUB_300001_SM_10006detail6reduce18DeviceReduceKernelINS2_10policy_hubIdjN4cuda3std3__44plusIdEEE10Policy1000EN6thrust24THRUST_300001_SM_1000_NS6detail15normal_iteratorINSD_10device_ptrIdEEEEjS9_dNS7_10__identityEEEvT0_PT3_T1_NS0_13GridEvenShareISN_EET2_T4_E12temp_storage[192];
	ld.param.u32 	%r1, [_ZN3cub18CUB_300001_SM_10006detail6reduce18DeviceReduceKernelINS2_10policy_hubIdjN4cuda3std3__44plusIdEEE10Policy1000EN6thrust24THRUST_300001_SM_1000_NS6detail15normal_iteratorINSD_10device_ptrIdEEEEjS9_dNS7_10__identityEEEvT0_PT3_T1_NS0_13GridEvenShareISN_EET2_T4__param_3+20];
	ld.param.u32 	%r2, [_ZN3cub18CUB_300001_SM_10006detail6reduce18DeviceReduceKernelINS2_10policy_hubIdjN4cuda3std3__44plusIdEEE10Policy1000EN6thrust24THRUST_300001_SM_1000_NS6detail15normal_iteratorINSD_10device_ptrIdEEEEjS9_dNS7_10__identityEEEvT0_PT3_T1_NS0_13GridEvenShareISN_EET2_T4__param_3+24];
	ld.param.u64 	%rd3, [_ZN3cub18CUB_300001_SM_10006detail6reduce18DeviceReduceKernelINS2_10policy_hubIdjN4cuda3std3__44plusIdEEE10Policy1000EN6thrust24THRUST_300001_SM_1000_NS6detail15normal_iteratorINSD_10device_ptrIdEEEEjS9_dNS7_10__identityEEEvT0_PT3_T1_NS0_13GridEvenShareISN_EET2_T4__param_0];
	cvta.to.global.u64 	%rd1, %rd3;
	mov.u32 	%r3, %ctaid.x;
	mul.lo.s32 	%r4, %r2, 5120;
	mul.lo.s32 	%r347, %r3, 5120;
	sub.s32 	%r6, %r1, %r347;
	setp.gt.u32 	%p1, %r6, 5119;
	@%p1 bra 	$L__BB12_26;
	mov.u32 	%r7, %tid.x;
	setp.ge.u32 	%p23, %r7, %r6;
	mov.f64 	%fd364, 0d0000000000000000;
	mov.u32 	%r338, %r7;
	@%p23 bra 	$L__BB12_3;
	add.s32 	%r181, %r347, %r7;
	mul.wide.u32 	%rd76, %r181, 8;
	add.s64 	%rd77, %rd1, %rd76;
	ld.global.f64 	%fd364, [%rd77];
	add.s32 	%r338, %r7, 640;
$L__BB12_3:
	setp.ge.u32 	%p24, %r338, %r6;
	@%p24 bra 	$L__BB12_17;
	not.b32 	%r182, %r338;
	add.s32 	%r183, %r1, %r182;
	sub.s32 	%r184, %r183, %r347;
	mul.hi.u32 	%r185, %r184, -858993459;
	shr.u32 	%r186, %r185, 9;
	add.s32 	%r10, %r186, 1;
	and.b32  	%r11, %r10, 15;
	setp.lt.u32 	%p25, %r184, 9600;
	@%p25 bra 	$L__BB12_8;
	add.s32 	%r337, %r338, 5120;
	add.s32 	%r336, %r338, %r347;
	and.b32  	%r187, %r10, 16777200;
	neg.s32 	%r335, %r187;
$L__BB12_6:
	.pragma "nounroll";
	mul.wide.u32 	%rd78, %r336, 8;
	add.s64 	%rd79, %rd1, %rd78;
	ld.global.f64 	%fd179, [%rd79];
	add.f64 	%fd180, %fd364, %fd179;
	add.s32 	%r188, %r336, 640;
	mul.wide.u32 	%rd80, %r188, 8;
	add.s64 	%rd81, %rd1, %rd80;
	ld.global.f64 	%fd181, [%rd81];
	add.f64 	%fd182, %fd180, %fd181;
	add.s32 	%r189, %r336, 1280;
	mul.wide.u32 	%rd82, %r189, 8;
	add.s64 	%rd83, %rd1, %rd82;
	ld.global.f64 	%fd183, [%rd83];
	add.f64 	%fd184, %fd182, %fd183;
	add.s32 	%r190, %r336, 1920;
	mul.wide.u32 	%rd84, %r190, 8;
	add.s64 	%rd85, %rd1, %rd84;
	ld.global.f64 	%fd185, [%rd85];
	add.f64 	%fd186, %fd184, %fd185;
	add.s32 	%r191, %r336, 2560;
	mul.wide.u32 	%rd86, %r191, 8;
	add.s64 	%rd87, %rd1, %rd86;
	ld.global.f64 	%fd187, [%rd87];
	add.f64 	%fd188, %fd186, %fd187;
	add.s32 	%r192, %r336, 3200;
	mul.wide.u32 	%rd88, %r192, 8;
	add.s64 	%rd89, %rd1, %rd88;
	ld.global.f64 	%fd189, [%rd89];
	add.f64 	%fd190, %fd188, %fd189;
	add.s32 	%r193, %r336, 3840;
	mul.wide.u32 	%rd90, %r193, 8;
	add.s64 	%rd91, %rd1, %rd90;
	ld.global.f64 	%fd191, [%rd91];
	add.f64 	%fd192, %fd190, %fd191;
	add.s32 	%r194, %r336, 4480;
	mul.wide.u32 	%rd92, %r194, 8;
	add.s64 	%rd93, %rd1, %rd92;
	ld.global.f64 	%fd193, [%rd93];
	add.f64 	%fd194, %fd192, %fd193;
	add.s32 	%r195, %r336, 5120;
	mul.wide.u32 	%rd94, %r195, 8;
	add.s64 	%rd95, %rd1, %rd94;
	ld.global.f64 	%fd195, [%rd95];
	add.f64 	%fd196, %fd194, %fd195;
	add.s32 	%r196, %r336, 5760;
	mul.wide.u32 	%rd96, %r196, 8;
	add.s64 	%rd97, %rd1, %rd96;
	ld.global.f64 	%fd197, [%rd97];
	add.f64 	%fd198, %fd196, %fd197;
	add.s32 	%r197, %r336, 6400;
	mul.wide.u32 	%rd98, %r197, 8;
	add.s64 	%rd99, %rd1, %rd98;
	ld.global.f64 	%fd199, [%rd99];
	add.f64 	%fd200, %fd198, %fd199;
	add.s32 	%r198, %r336, 7040;
	mul.wide.u32 	%rd100, %r198, 8;
	add.s64 	%rd101, %rd1, %rd100;
	ld.global.f64 	%fd201, [%rd101];
	add.f64 	%fd202, %fd200, %fd201;
	add.s32 	%r199, %r336, 7680;
	mul.wide.u32 	%rd102, %r199, 8;
	add.s64 	%rd103, %rd1, %rd102;
	ld.global.f64 	%fd203, [%rd103];
	add.f64 	%fd204, %fd202, %fd203;
	add.s32 	%r200, %r336, 8320;
	mul.wide.u32 	%rd104, %r200, 8;
	add.s64 	%rd105, %rd1, %rd104;
	ld.global.f64 	%fd205, [%rd105];
	add.f64 	%fd206, %fd204, %fd205;
	add.s32 	%r201, %r336, 8960;
	mul.wide.u32 	%rd106, %r201, 8;
	add.s64 	%rd107, %rd1, %rd106;
	ld.global.f64 	%fd207, [%rd107];
	add.f64 	%fd208, %fd206, %fd207;
	add.s32 	%r202, %r336, 9600;
	mul.wide.u32 	%rd108, %r202, 8;
	add.s64 	%rd109, %rd1, %rd108;
	ld.global.f64 	%fd209, [%rd109];
	add.f64 	%fd364, %fd208, %fd209;
	add.s32 	%r337, %r337, 10240;
	add.s32 	%r336, %r336, 10240;
	add.s32 	%r335, %r335, 16;
	setp.ne.s32 	%p26, %r335, 0;
	@%p26 bra 	$L__BB12_6;
	add.s32 	%r338, %r337, -5120;
$L__BB12_8:
	setp.eq.s32 	%p27, %r11, 0;
	@%p27 bra 	$L__BB12_17;
	and.b32  	%r23, %r10, 7;
	setp.lt.u32 	%p28, %r11, 8;
	@%p28 bra 	$L__BB12_11;
	add.s32 	%r203, %r338, %r347;
	mul.wide.u32 	%rd110, %r203, 8;
	add.s64 	%rd111, %rd1, %rd110;
	ld.global.f64 	%fd211, [%rd111];
	add.f64 	%fd212, %fd364, %fd211;
	add.s32 	%r204, %r203, 640;
	mul.wide.u32 	%rd112, %r204, 8;
	add.s64 	%rd113, %rd1, %rd112;
	ld.global.f64 	%fd213, [%rd113];
	add.f64 	%fd214, %fd212, %fd213;
	add.s32 	%r205, %r203, 1280;
	mul.wide.u32 	%rd114, %r205, 8;
	add.s64 	%rd115, %rd1, %rd114;
	ld.global.f64 	%fd215, [%rd115];
	add.f64 	%fd216, %fd214, %fd215;
	add.s32 	%r206, %r203, 1920;
	mul.wide.u32 	%rd116, %r206, 8;
	add.s64 	%rd117, %rd1, %rd116;
	ld.global.f64 	%fd217, [%rd117];
	add.f64 	%fd218, %fd216, %fd217;
	add.s32 	%r207, %r203, 2560;
	mul.wide.u32 	%rd118, %r207, 8;
	add.s64 	%rd119, %rd1, %rd118;
	ld.global.f64 	%fd219, [%rd119];
	add.f64 	%fd220, %fd218, %fd219;
	add.s32 	%r208, %r203, 3200;
	mul.wide.u32 	%rd120, %r208, 8;
	add.s64 	%rd121, %rd1, %rd120;
	ld.global.f64 	%fd221, [%rd121];
	add.f64 	%fd222, %fd220, %fd221;
	add.s32 	%r209, %r203, 3840;
	mul.wide.u32 	%rd122, %r209, 8;
	add.s64 	%rd123, %rd1, %rd122;
	ld.global.f64 	%fd223, [%rd123];
	add.f64 	%fd224, %fd222, %fd223;
	add.s32 	%r210, %r203, 4480;
	mul.wide.u32 	%rd124, %r210, 8;
	add.s64 	%rd125, %rd1, %rd124;
	ld.global.f64 	%fd225, [%rd125];
	add.f64 	%fd364, %fd224, %fd225;
	add.s32 	%r338, %r338, 5120;
$L__BB12_11:
	setp.eq.s32 	%p29, %r23, 0;
	@%p29 bra 	$L__BB12_17;
	and.b32  	%r26, %r10, 3;
	setp.lt.u32 	%p30, %r23, 4;
	@%p30 bra 	$L__BB12_14;
	add.s32 	%r211, %r338, %r347;
	mul.wide.u32 	%rd126, %r211, 8;
	add.s64 	%rd127, %rd1, %rd126;
	ld.global.f64 	%fd227, [%rd127];
	add.f64 	%fd228, %fd364, %fd227;
	add.s32 	%r212, %r211, 640;
	mul.wide.u32 	%rd128, %r212, 8;
	add.s64 	%rd129, %rd1, %rd128;
	ld.global.f64 	%fd229, [%rd129];
	add.f64 	%fd230, %fd228, %fd229;
	add.s32 	%r213, %r211, 1280;
	mul.wide.u32 	%rd130, %r213, 8;
	add.s64 	%rd131, %rd1, %rd130;
	ld.global.f64 	%fd231, [%rd131];
	add.f64 	%fd232, %fd230, %fd231;
	add.s32 	%r214, %r211, 1920;
	mul.wide.u32 	%rd132, %r214, 8;
	add.s64 	%rd133, %rd1, %rd132;
	ld.global.f64 	%fd233, [%rd133];
	add.f64 	%fd364, %fd232, %fd233;
	add.s32 	%r338, %r338, 2560;
$L__BB12_14:
	setp.eq.s32 	%p31, %r26, 0;
	@%p31 bra 	$L__BB12_17;
	add.s32 	%r342, %r338, %r347;
	neg.s32 	%r341, %r26;
$L__BB12_16:
	.pragma "nounroll";
	mul.wide.u32 	%rd134, %r342, 8;
	add.s64 	%rd135, %rd1, %rd134;
	ld.global.f64 	%fd234, [%rd135];
	add.f64 	%fd364, %fd364, %fd234;
	add.s32 	%r342, %r342, 640;
	add.s32 	%r341, %r341, 1;
	setp.ne.s32 	%p32, %r341, 0;
	@%p32 bra 	$L__BB12_16;
$L__BB12_17:
	setp.lt.u32 	%p33, %r6, 640;
	@%p33 bra 	$L__BB12_22;
	// begin inline asm
	mov.u32 %r278, %laneid;
	// end inline asm
	mov.b64 	%rd146, %fd364;
	mov.b64 	{%r280, %r285}, %rd146;
	mov.b32 	%r286, 1;
	mov.b32 	%r327, 31;
	mov.b32 	%r328, -1;
	// begin inline asm
	shfl.sync.down.b32 %r279, %r280, %r286, %r327, %r328;
	// end inline asm
	// begin inline asm
	shfl.sync.down.b32 %r284, %r285, %r286, %r327, %r328;
	// end inline asm
	mov.b64 	%rd147, {%r279, %r284};
	mov.b64 	%fd305, %rd147;
	setp.gt.s32 	%p61, %r278, 30;
	add.f64 	%fd306, %fd364, %fd305;
	selp.f64 	%fd307, %fd364, %fd306, %p61;
	mov.b64 	%rd148, %fd307;
	mov.b64 	{%r290, %r295}, %rd148;
	mov.b32 	%r296, 2;
	// begin inline asm
	shfl.sync.down.b32 %r289, %r290, %r296, %r327, %r328;
	// end inline asm
	// begin inline asm
	shfl.sync.down.b32 %r294, %r295, %r296, %r327, %r328;
	// end inline asm
	mov.b64 	%rd149, {%r289, %r294};
	mov.b64 	%fd308, %rd149;
	setp.gt.s32 	%p62, %r278, 29;
	add.f64 	%fd309, %fd307, %fd308;
	selp.f64 	%fd310, %fd307, %fd309, %p62;
	mov.b64 	%rd150, %fd310;
	mov.b64 	{%r300, %r305}, %rd150;
	mov.b32 	%r306, 4;
	// begin inline asm
	shfl.sync.down.b32 %r299, %r300, %r306, %r327, %r328;
	// end inline asm
	// begin inline asm
	shfl.sync.down.b32 %r304, %r305, %r306, %r327, %r328;
	// end inline asm
	mov.b64 	%rd151, {%r299, %r304};
	mov.b64 	%fd311, %rd151;
	setp.gt.s32 	%p63, %r278, 27;
	add.f64 	%fd312, %fd310, %fd311;
	selp.f64 	%fd313, %fd310, %fd312, %p63;
	mov.b64 	%rd152, %fd313;
	mov.b64 	{%r310, %r315}, %rd152;
	mov.b32 	%r316, 8;
	// begin inline asm
	shfl.sync.down.b32 %r309, %r310, %r316, %r327, %r328;
	// end inline asm
	// begin inline asm
	shfl.sync.down.b32 %r314, %r315, %r316, %r327, %r328;
	// end inline asm
	mov.b64 	%rd153, {%r309, %r314};
	mov.b64 	%fd314, %rd153;
	setp.gt.s32 	%p64, %r278, 23;
	add.f64 	%fd315, %fd313, %fd314;
	selp.f64 	%fd316, %fd313, %fd315, %p64;
	mov.b64 	%rd154, %fd316;
	mov.b64 	{%r320, %r325}, %rd154;
	mov.b32 	%r326, 16;
	// begin inline asm
	shfl.sync.down.b32 %r319, %r320, %r326, %r327, %r328;
	// end inline asm
	// begin inline asm
	shfl.sync.down.b32 %r324, %r325, %r326, %r327, %r328;
	// end inline asm
	mov.b64 	%rd155, {%r319, %r324};
	mov.b64 	%fd317, %rd155;
	setp.gt.s32 	%p65, %r278, 15;
	add.f64 	%fd16, %fd316, %fd317;
	selp.f64 	%fd375, %fd316, %fd16, %p65;
	setp.ne.s32 	%p66, %r278, 0;
	@%p66 bra 	$L__BB12_20;
	shr.u32 	%r329, %r7, 2;
	and.b32  	%r330, %r329, 248;
	mov.u32 	%r331, _ZZN3cub18CUB_300001_SM_10006detail6reduce18DeviceReduceKernelINS2_10policy_hubIdjN4cuda3std3__44plusIdEEE10Policy1000EN6thrust24THRUST_300001_SM_1000_NS6detail15normal_iteratorINSD_10device_ptrIdEEEEjS9_dNS7_10__identityEEEvT0_PT3_T1_NS0_13GridEvenShareISN_EET2_T4_E12temp_storage;
	add.s32 	%r332, %r331, %r330;
	st.shared.f64 	[%r332+24], %fd16;
$L__BB12_20:
	bar.sync 	0;
	setp.ne.s32 	%p67, %r7, 0;
	@%p67 bra 	$L__BB12_48;
	ld.shared.f64 	%fd318, [_ZZN3cub18CUB_300001_SM_10006detail6reduce18DeviceReduceKernelINS2_10policy_hubIdjN4cuda3std3__44plusIdEEE10Policy1000EN6thrust24THRUST_300001_SM_1000_NS6detail15normal_iteratorINSD_10device_ptrIdEEEEjS9_dNS7_10__identityEEEvT0_PT3_T1_NS0_13GridEvenShareISN_EET2_T4_E12temp_storage+32];
	add.f64 	%fd319, %fd375, %fd318;
	ld.shared.f64 	%fd320, [_ZZN3cub18CUB_300001_SM_10006detail6reduce18DeviceReduceKernelINS2_10policy_hubIdjN4cuda3std3__44plusIdEEE10Policy1000EN6thrust24THRUST_300001_SM_1000_NS6detail15normal_iteratorINSD_10device_ptrIdEEEEjS9_dNS7_10__identityEEEvT0_PT3_T1_NS0_13GridEvenShareISN_EET2_T4_E12temp_storage+40];
	add.f64 	%fd321, %fd319, %fd320;
	ld.shared.f64 	%fd322, [_ZZN3cub18CUB_300001_SM_10006detail6reduce18DeviceReduceKernelINS2_10policy_hubIdjN4cuda3std3__44plusIdEEE10Policy1000EN6thrust24THRUST_300001_SM_1000_NS6detail15normal_iteratorINSD_10device_ptrIdEEEEjS9_dNS7_10__identityEEEvT0_PT3_T1_NS0_13GridEvenShareISN_EET2_T4_E12temp_storage+48];
	add.f64 	%fd323, %fd321, %fd322;
	ld.shared.f64 	%fd324, [_ZZN3cub18CUB_300001_SM_10006detail6reduce18DeviceReduceKernelINS2_10policy_hubIdjN4cuda3std3__44plusIdEEE10Policy1000EN6thrust24THRUST_300001_SM_1000_NS6detail15normal_iteratorINSD_10device_ptrIdEEEEjS9_dNS7_10__identityEEEvT0_PT3_T1_NS0_13GridEvenShareISN_EET2_T4_E12temp_storage+56];
	add.f64 	%fd325, %fd323, %fd324;
	ld.shared.f64 	%fd326, [_ZZN3cub18CUB_300001_SM_10006detail6reduce18DeviceReduceKernelINS2_10policy_hubIdjN4cuda3std3__44plusIdEEE10Policy1000EN6thrust24THRUST_300001_SM_1000_NS6detail15normal_iteratorINSD_10device_ptrIdEEEEjS9_dNS7_10__identityEEEvT0_PT3_T1_NS0_13GridEvenShareISN_EET2_T4_E12temp_storage+64];
	add.f64 	%fd327, %fd325, %fd326;
	ld.shared.f64 	%fd328, [_ZZN3cub18CUB_300001_SM_10006detail6reduce18DeviceReduceKernelINS2_10policy_hubIdjN4cuda3std3__44plusIdEEE10Policy1000EN6thrust24THRUST_300001_SM_1000_NS6detail15normal_iteratorINSD_10device_ptrIdEEEEjS9_dNS7_10__identityEEEvT0_PT3_T1_NS0_13GridEvenShareISN_EET2_T4_E12temp_storage+72];
	add.f64 	%fd329, %fd327, %fd328;
	ld.shared.f64 	%fd330, [_ZZN3cub18CUB_300001_SM_10006detail6reduce18DeviceReduceKernelINS2_10policy_hubIdjN4cuda3std3__44plusIdEEE10Policy1000EN6thrust24THRUST_300001_SM_1000_NS6detail15normal_iteratorINSD_10device_ptrIdEEEEjS9_dNS7_10__identityEEEvT0_PT3_T1_NS0_13GridEvenShareISN_EET2_T4_E12temp_storage+80];
	add.f64 	%fd331, %fd329, %fd330;
	ld.shared.f64 	%fd332, [_ZZN3cub18CUB_300001_SM_10006detail6reduce18DeviceReduceKernelINS2_10policy_hubIdjN4cuda3std3__44plusIdEEE10Policy1000EN6thrust24THRUST_300001_SM_1000_NS6detail15normal_iteratorINSD_10device_ptrIdEEEEjS9_dNS7_10__identityEEEvT0_PT3_T1_NS0_13GridEvenShareISN_EET2_T4_E12temp_storage+88];
	add.f64 	%fd333, %fd331, %fd332;
	ld.shared.f64 	%fd334, [_ZZN3cub18CUB_300001_SM_10006detail6reduce18DeviceReduceKernelINS2_10policy_hubIdjN4cuda3std3__44plusIdEEE10Policy1000EN6thrust24THRUST_300001_SM_1000_NS6detail15normal_iteratorINSD_10device_ptrIdEEEEjS9_dNS7_10__identityEEEvT0_PT3_T1_NS0_13GridEvenShareISN_EET2_T4_E12temp_storage+96];
	add.f64 	%fd335, %fd333, %fd334;
	ld.shared.f64 	%fd336, [_ZZN3cub18CUB_300001_SM_10006detail6reduce18DeviceReduceKernelINS2_10policy_hubIdjN4cuda3std3__44plusIdEEE10Policy1000EN6thrust24THRUST_300001_SM_1000_NS6detail15normal_iteratorINSD_10device_ptrIdEEEEjS9_dNS7_10__identityEEEvT0_PT3_T1_NS0_13GridEvenShareISN_EET2_T4_E12temp_storage+104];
	add.f64 	%fd337, %fd335, %fd336;
	ld.shared.f64 	%fd338, [_ZZN3cub18CUB_300001_SM_10006detail6reduce18DeviceReduceKernelINS2_10policy_hubIdjN4cuda3std3__44plusIdEEE10Policy1000EN6thrust24THRUST_300001_SM_1000_NS6detail15normal_iteratorINSD_10device_ptrIdEEEEjS9_dNS7_10__identityEEEvT0_PT3_T1_NS0_13GridEvenShareISN_EET2_T4_E12temp_storage+112];
	add.f64 	%fd339, %fd337, %fd338;
	ld.shared.f64 	%fd340, [_ZZN3cub18CUB_300001_SM_10006detail6reduce18DeviceReduceKernelINS2_10policy_hubIdjN4cuda3std3__44plusIdEEE10Policy1000EN6thrust24THRUST_300001_SM_1000_NS6detail15normal_iteratorINSD_10device_ptrIdEEEEjS9_dNS7_10__identityEEEvT0_PT3_T1_NS0_13GridEvenShareISN_EET2_T4_E12temp_storage+120];
	add.f64 	%fd341, %fd339, %fd340;
	ld.shared.f64 	%fd342, [_ZZN3cub18CUB_300001_SM_10006detail6reduce18DeviceReduceKernelINS2_10policy_hubIdjN4cuda3std3__44plusIdEEE10Policy1000EN6thrust24THRUST_300001_SM_1000_NS6detail15normal_iteratorINSD_10device_ptrIdEEEEjS9_dNS7_10__identityEEEvT0_PT3_T1_NS0_13GridEvenShareISN_EET2_T4_E12temp_storage+128];
	add.f64 	%fd343, %fd341, %fd342;
	ld.shared.f64 	%fd344, [_ZZN3cub18CUB_300001_SM_10006detail6reduce18DeviceReduceKernelINS2_10policy_hubIdjN4cuda3std3__44plusIdEEE10Policy1000EN6thrust24THRUST_300001_SM_1000_NS6detail15normal_iteratorINSD_10device_ptrIdEEEEjS9_dNS7_10__identityEEEvT0_PT3_T1_NS0_13GridEvenShareISN_EET2_T4_E12temp_storage+136];
	add.f64 	%fd345, %fd343, %fd344;
	ld.shared.f64 	%fd346, [_ZZN3cub18CUB_300001_SM_10006detail6reduce18DeviceReduceKernelINS2_10policy_hubIdjN4cuda3std3__44plusIdEEE10Policy1000EN6thrust24THRUST_300001_SM_1000_NS6detail15normal_iteratorINSD_10device_ptrIdEEEEjS9_dNS7_10__identityEEEvT0_PT3_T1_NS0_13GridEvenShareISN_EET2_T4_E12temp_storage+144];
	add.f64 	%fd347, %fd345, %fd346;
	ld.shared.f64 	%fd348, [_ZZN3cub18CUB_300001_SM_10006detail6reduce18DeviceReduceKernelINS2_10policy_hubIdjN4cuda3std3__44plusIdEEE10Policy1000EN6thrust24THRUST_300001_SM_1000_NS6detail15normal_iteratorINSD_10device_ptrIdEEEEjS9_dNS7_10__identityEEEvT0_PT3_T1_NS0_13GridEvenShareISN_EET2_T4_E12temp_storage+152];
	add.f64 	%fd349, %fd347, %fd348;
	ld.shared.f64 	%fd350, [_ZZN3cub18CUB_300001_SM_10006detail6reduce18DeviceReduceKernelINS2_10policy_hubIdjN4cuda3std3__44plusIdEEE10Policy1000EN6thrust24THRUST_300001_SM_1000_NS6detail15normal_iteratorINSD_10device_ptrIdEEEEjS9_dNS7_10__identityEEEvT0_PT3_T1_NS0_13GridEvenShareISN_EET2_T4_E12temp_storage+160];
	add.f64 	%fd351, %fd349, %fd350;
	ld.shared.f64 	%fd352, [_ZZN3cub18CUB_300001_SM_10006detail6reduce18DeviceReduceKernelINS2_10policy_hubIdjN4cuda3std3__44plusIdEEE10Policy1000EN6thrust24THRUST_300001_SM_1000_NS6detail15normal_iteratorINSD_10device_ptrIdEEEEjS9_dNS7_10__identityEEEvT0_PT3_T1_NS0_13GridEvenShareISN_EET2_T4_E12temp_storage+168];
	add.f64 	%fd353, %fd351, %fd352;
	ld.shared.f64 	%fd354, [_ZZN3cub18CUB_300001_SM_10006detail6reduce18DeviceReduceKernelINS2_10policy_hubIdjN4cuda3std3__44plusIdEEE10Policy1000EN6thrust24THRUST_300001_SM_1000_NS6detail15normal_iteratorINSD_10device_ptrIdEEEEjS9_dNS7_10__identityEEEvT0_PT3_T1_NS0_13GridEvenShareISN_EET2_T4_E12temp_storage+176];
	add.f64 	%fd375, %fd353, %fd354;
	bra.uni 	$L__BB12_48;
$L__BB12_22:
	// begin inline asm
	mov.u32 %r215, %laneid;
	// end inline asm
	and.b32  	%r266, %r7, 992;
	add.s32 	%r267, %r266, 32;
	setp.gt.u32 	%p34, %r267, %r6;
	not.b32 	%r268, %r266;
	add.s32 	%r269, %r6, %r268;
	selp.b32 	%r264, %r269, 31, %p34;
	mov.b64 	%rd136, %fd364;
	mov.b64 	{%r217, %r222}, %rd136;
	mov.b32 	%r223, 1;
	mov.b32 	%r265, -1;
	// begin inline asm
	shfl.sync.down.b32 %r216, %r217, %r223, %r264, %r265;
	// end inline asm
	// begin inline asm
	shfl.sync.down.b32 %r221, %r222, %r223, %r264, %r265;
	// end inline asm
	mov.b64 	%rd137, {%r216, %r221};
	mov.b64 	%fd235, %rd137;
	setp.lt.s32 	%p35, %r215, %r264;
	add.f64 	%fd236, %fd364, %fd235;
	selp.f64 	%fd237, %fd236, %fd364, %p35;
	mov.b64 	%rd138, %fd237;
	mov.b64 	{%r227, %r232}, %rd138;
	mov.b32 	%r233, 2;
	// begin inline asm
	shfl.sync.down.b32 %r226, %r227, %r233, %r264, %r265;
	// end inline asm
	// begin inline asm
	shfl.sync.down.b32 %r231, %r232, %r233, %r264, %r265;
	// end inline asm
	mov.b64 	%rd139, {%r226, %r231};
	mov.b64 	%fd238, %rd139;
	add.s32 	%r270, %r215, 2;
	setp.gt.s32 	%p36, %r270, %r264;
	add.f64 	%fd239, %fd237, %fd238;
	selp.f64 	%fd240, %fd237, %fd239, %p36;
	mov.b64 	%rd140, %fd240;
	mov.b64 	{%r237, %r242}, %rd140;
	mov.b32 	%r243, 4;
	// begin inline asm
	shfl.sync.down.b32 %r236, %r237, %r243, %r264, %r265;
	// end inline asm
	// begin inline asm
	shfl.sync.down.b32 %r241, %r242, %r243, %r264, %r265;
	// end inline asm
	mov.b64 	%rd141, {%r236, %r241};
	mov.b64 	%fd241, %rd141;
	add.s32 	%r271, %r215, 4;
	setp.gt.s32 	%p37, %r271, %r264;
	add.f64 	%fd242, %fd240, %fd241;
	selp.f64 	%fd243, %fd240, %fd242, %p37;
	mov.b64 	%rd142, %fd243;
	mov.b64 	{%r247, %r252}, %rd142;
	mov.b32 	%r253, 8;
	// begin inline asm
	shfl.sync.down.b32 %r246, %r247, %r253, %r264, %r265;
	// end inline asm
	// begin inline asm
	shfl.sync.down.b32 %r251, %r252, %r253, %r264, %r265;
	// end inline asm
	mov.b64 	%rd143, {%r246, %r251};
	mov.b64 	%fd244, %rd143;
	add.s32 	%r272, %r215, 8;
	setp.gt.s32 	%p38, %r272, %r264;
	add.f64 	%fd245, %fd243, %fd244;
	selp.f64 	%fd246, %fd243, %fd245, %p38;
	mov.b64 	%rd144, %fd246;
	mov.b64 	{%r257, %r262}, %rd144;
	mov.b32 	%r263, 16;
	// begin inline asm
	shfl.sync.down.b32 %r256, %r257, %r263, %r264, %r265;
	// end inline asm
	// begin inline asm
	shfl.sync.down.b32 %r261, %r262, %r263, %r264, %r265;
	// end inline asm
	mov.b64 	%rd145, {%r256, %r261};
	mov.b64 	%fd247, %rd145;
	add.s32 	%r273, %r215, 16;
	setp.gt.s32 	%p39, %r273, %r264;
	add.f64 	%fd248, %fd246, %fd247;
	selp.f64 	%fd375, %fd246, %fd248, %p39;
	setp.ne.s32 	%p40, %r215, 0;
	@%p40 bra 	$L__BB12_24;
	shr.u32 	%r274, %r7, 2;
	and.b32  	%r275, %r274, 248;
	mov.u32 	%r276, _ZZN3cub18CUB_300001_SM_10006detail6reduce18DeviceReduceKernelINS2_10policy_hubIdjN4cuda3std3__44plusIdEEE10Policy1000EN6thrust24THRUST_300001_SM_1000_NS6detail15normal_iteratorINSD_10device_ptrIdEEEEjS9_dNS7_10__identityEEEvT0_PT3_T1_NS0_13GridEvenShareISN_EET2_T4_E12temp_storage;
	add.s32 	%r277, %r276, %r275;
	st.shared.f64 	[%r277+24], %fd375;
$L__BB12_24:
	bar.sync 	0;
	setp.ne.s32 	%p41, %r7, 0;
	@%p41 bra 	$L__BB12_48;
	setp.gt.u32 	%p42, %r6, 32;
	ld.shared.f64 	%fd249, [_ZZN3cub18CUB_300001_SM_10006detail6reduce18DeviceReduceKernelINS2_10policy_hubIdjN4cuda3std3__44plusIdEEE10Policy1000EN6thrust24THRUST_300001_SM_1000_NS6detail15normal_iteratorINSD_10device_ptrIdEEEEjS9_dNS7_10__identityEEEvT0_PT3_T1_NS0_13GridEvenShareISN_EET2_T4_E12temp_storage+32];
	add.f64 	%fd250, %fd375, %fd249;
	selp.f64 	%fd251, %fd250, %fd375, %p42;
	setp.gt.u32 	%p43, %r6, 64;
	ld.shared.f64 	%fd252, [_ZZN3cub18CUB_300001_SM_10006detail6reduce18DeviceReduceKernelINS2_10policy_hubIdjN4cuda3std3__44plusIdEEE10Policy1000EN6thrust24THRUST_300001_SM_1000_NS6detail15normal_iteratorINSD_10device_ptrIdEEEEjS9_dNS7_10__identityEEEvT0_PT3_T1_NS0_13GridEvenShareISN_EET2_T4_E12temp_storage+40];
	add.f64 	%fd253, %fd252, %fd251;
	selp.f64 	%fd254, %fd253, %fd251, %p43;
	setp.gt.u32 	%p44, %r6, 96;
	ld.shared.f64 	%fd255, [_ZZN3cub18CUB_300001_SM_10006detail6reduce18DeviceReduceKernelINS2_10policy_hubIdjN4cuda3std3__44plusIdEEE10Policy1000EN6thrust24THRUST_300001_SM_1000_NS6detail15normal_iteratorINSD_10device_ptrIdEEEEjS9_dNS7_10__identityEEEvT0_PT3_T1_NS0_13GridEvenShareISN_EET2_T4_E12temp_storage+48];
	add.f64 	%fd256, %fd255, %fd254;
	selp.f64 	%fd257, %fd256, %fd254, %p44;
	setp.gt.u32 	%p45, %r6, 128;
	ld.shared.f64 	%fd258, [_ZZN3cub18CUB_300001_SM_10006detail6reduce18DeviceReduceKernelINS2_10policy_hubIdjN4cuda3std3__44plusIdEEE10Policy1000EN6thrust24THRUST_300001_SM_1000_NS6detail15normal_iteratorINSD_10device_ptrIdEEEEjS9_dNS7_10__identityEEEvT0_PT3_T1_NS0_13GridEvenShareISN_EET2_T4_E12temp_storage+56];
	add.f64 	%fd259, %fd258, %fd257;
	selp.f64 	%fd260, %fd259, %fd257, %p45;
	setp.gt.u32 	%p46, %r6, 160;
	ld.shared.f64 	%fd261, [_ZZN3cub18CUB_300001_SM_10006detail6reduce18DeviceReduceKernelINS2_10policy_hubIdjN4cuda3std3__44plusIdEEE10Policy1000EN6thrust24THRUST_300001_SM_1000_NS6detail15normal_iteratorINSD_10device_ptrIdEEEEjS9_dNS7_10__identityEEEvT0_PT3_T1_NS0_13GridEvenShareISN_EET2_T4_E12temp_storage+64];
	add.f64 	%fd262, %fd261, %fd260;
	selp.f64 	%fd263, %fd262, %fd260, %p46;
	setp.gt.u32 	%p47, %r6, 192;
	ld.shared.f64 	%fd264, [_ZZN3cub18CUB_300001_SM_10006detail6reduce18DeviceReduceKernelINS2_10policy_hubIdjN4cuda3std3__44plusIdEEE10Policy1000EN6thrust24THRUST_300001_SM_1000_NS6detail15normal_iteratorINSD_10device_ptrIdEEEEjS9_dNS7_10__identityEEEvT0_PT3_T1_NS0_13GridEvenShareISN_EET2_T4_E12temp_storage+72];
	add.f64 	%fd265, %fd264, %fd263;
	selp.f64 	%fd266, %fd265, %fd263, %p47;
	setp.gt.u32 	%p48, %r6, 224;
	ld.shared.f64 	%fd267, [_ZZN3cub18CUB_300001_SM_10006detail6reduce18DeviceReduceKernelINS2_10policy_hubIdjN4cuda3std3__44plusIdEEE10Policy1000EN6thrust24THRUST_300001_SM_1000_NS6detail15normal_iteratorINSD_10device_ptrIdEEEEjS9_dNS7_10__identityEEEvT0_PT3_T1_NS0_13GridEvenShareISN_EET2_T4_E12temp_storage+80];
	add.f64 	%fd268, %fd267, %fd266;
	selp.f64 	%fd269, %fd268, %fd266, %p48;
	setp.gt.u32 	%p49, %r6, 256;
	ld.shared.f64 	%fd270, [_ZZN3cub18CUB_300001_SM_10006detail6reduce18DeviceReduceKernelINS2_10policy_hubIdjN4cuda3std3__44plusIdEEE10Policy1000EN6thrust24THRUST_300001_SM_1000_NS6detail15normal_iteratorINSD_10device_ptrIdEEEEjS9_dNS7_10__identityEEEvT0_PT3_T1_NS0_13GridEvenShareISN_EET2_T4_E12temp_storage+88];
	add.f64 	%fd271, %fd270, %fd269;
	selp.f64 	%fd272, %fd271, %fd269, %p49;
	setp.gt.u32 	%p50, %r6, 288;
	ld.shared.f64 	%fd273, [_ZZN3cub18CUB_300001_SM_10006detail6reduce18DeviceReduceKernelINS2_10policy_hubIdjN4cuda3std3__44plusIdEEE10Policy1000EN6thrust24THRUST_300001_SM_1000_NS6detail15normal_iteratorINSD_10device_ptrIdEEEEjS9_dNS7_10__identityEEEvT0_PT3_T1_NS0_13GridEvenShareISN_EET2_T4_E12temp_storage+96];
	add.f64 	%fd274, %fd273, %fd272;
	selp.f64 	%fd275, %fd274, %fd272, %p50;
	setp.gt.u32 	%p51, %r6, 320;
	ld.shared.f64 	%fd276, [_ZZN3cub18CUB_300001_SM_10006detail6reduce18DeviceReduceKernelINS2_10policy_hubIdjN4cuda3std3__44plusIdEEE10Policy1000EN6thrust24THRUST_300001_SM_1000_NS6detail15normal_iteratorINSD_10device_ptrIdEEEEjS9_dNS7_10__identityEEEvT0_PT3_T1_NS0_13GridEvenShareISN_EET2_T4_E12temp_storage+104];
	add.f64 	%fd277, %fd276, %fd275;
	selp.f64 	%fd278, %fd277, %fd275, %p51;
	setp.gt.u32 	%p52, %r6, 352;
	ld.shared.f64 	%fd279, [_ZZN3cub18CUB_300001_SM_10006detail6reduce18DeviceReduceKernelINS2_10policy_hubIdjN4cuda3std3__44plusIdEEE10Policy1000EN6thrust24THRUST_300001_SM_1000_NS6detail15normal_iteratorINSD_10device_ptrIdEEEEjS9_dNS7_10__identityEEEvT0_PT3_T1_NS0_13GridEvenShareISN_EET2_T4_E12temp_storage+112];
	add.f64 	%fd280, %fd279, %fd278;
	selp.f64 	%fd281, %fd280, %fd278, %p52;
	setp.gt.u32 	%p53, %r6, 384;
	ld.shared.f64 	%fd282, [_ZZN3cub18CUB_300001_SM_10006detail6reduce18DeviceReduceKernelINS2_10policy_hubIdjN4cuda3std3__44plusIdEEE10Policy1000EN6thrust24THRUST_300001_SM_1000_NS6detail15normal_iteratorINSD_10device_ptrIdEEEEjS9_dNS7_10__identityEEEvT0_PT3_T1_NS0_13GridEvenShareISN_EET2_T4_E12temp_storage+120];
	add.f64 	%fd283, %fd282, %fd281;
	selp.f64 	%fd284, %fd283, %fd281, %p53;
	setp.gt.u32 	%p54, %r6, 416;
	ld.shared.f64 	%fd285, [_ZZN3cub18CUB_300001_SM_10006detail6reduce18DeviceReduceKernelINS2_10policy_hubIdjN4cuda3std3__44plusIdEEE10Policy1000EN6thrust24THRUST_300001_SM_1000_NS6detail15normal_iteratorINSD_10device_ptrIdEEEEjS9_dNS7_10__identityEEEvT0_PT3_T1_NS0_13GridEvenShareISN_EET2_T4_E12temp_storage+128];
	add.f64 	%fd286, %fd285, %fd284;
	selp.f64 	%fd287, %fd286, %fd284, %p54;
	setp.gt.u32 	%p55, %r6, 448;
	ld.shared.f64 	%fd288, [_ZZN3cub18CUB_300001_SM_10006detail6reduce18DeviceReduceKernelINS2_10policy_hubIdjN4cuda3std3__44plusIdEEE10Policy1000EN6thrust24THRUST_300001_SM_1000_NS6detail15normal_iteratorINSD_10device_ptrIdEEEEjS9_dNS7_10__identityEEEvT0_PT3_T1_NS0_13GridEvenShareISN_EET2_T4_E12temp_storage+136];
	add.f64 	%fd289, %fd288, %fd287;
	selp.f64 	%fd290, %fd289, %fd287, %p55;
	setp.gt.u32 	%p56, %r6, 480;
	ld.shared.f64 	%fd291, [_ZZN3cub18CUB_300001_SM_10006detail6reduce18DeviceReduceKernelINS2_10policy_hubIdjN4cuda3std3__44plusIdEEE10Policy1000EN6thrust24THRUST_300001_SM_1000_NS6detail15normal_iteratorINSD_10device_ptrIdEEEEjS9_dNS7_10__identityEEEvT0_PT3_T1_NS0_13GridEvenShareISN_EET2_T4_E12temp_storage+144];
	add.f64 	%fd292, %fd291, %fd290;
	selp.f64 	%fd293, %fd292, %fd290, %p56;
	setp.gt.u32 	%p57, %r6, 512;
	ld.shared.f64 	%fd294, [_ZZN3cub18CUB_300001_SM_10006detail6reduce18DeviceReduceKernelINS2_10policy_hubIdjN4cuda3std3__44plusIdEEE10Policy1000EN6thrust24THRUST_300001_SM_1000_NS6detail15normal_iteratorINSD_10device_ptrIdEEEEjS9_dNS7_10__identityEEEvT0_PT3_T1_NS0_13GridEvenShareISN_EET2_T4_E12temp_storage+152];
	add.f64 	%fd295, %fd294, %fd293;
	selp.f64 	%fd296, %fd295, %fd293, %p57;
	setp.gt.u32 	%p58, %r6, 544;
	ld.shared.f64 	%fd297, [_ZZN3cub18CUB_300001_SM_10006detail6reduce18DeviceReduceKernelINS2_10policy_hubIdjN4cuda3std3__44plusIdEEE10Policy1000EN6thrust24THRUST_300001_SM_1000_NS6detail15normal_iteratorINSD_10device_ptrIdEEEEjS9_dNS7_10__identityEEEvT0_PT3_T1_NS0_13GridEvenShareISN_EET2_T4_E12temp_storage+160];
	add.f64 	%fd298, %fd297, %fd296;
	selp.f64 	%fd299, %fd298, %fd296, %p58;
	setp.gt.u32 	%p59, %r6, 576;
	ld.shared.f64 	%fd300, [_ZZN3cub18CUB_300001_SM_10006detail6reduce18DeviceReduceKernelINS2_10policy_hubIdjN4cuda3std3__44plusIdEEE10Policy1000EN6thrust24THRUST_300001_SM_1000_NS6detail15normal_iteratorINSD_10device_ptrIdEEEEjS9_dNS7_10__identityEEEvT0_PT3_T1_NS0_13GridEvenShareISN_EET2_T4_E12temp_storage+168];
	add.f64 	%fd301, %fd300, %fd299;
	selp.f64 	%fd302, %fd301, %fd299, %p59;
	setp.gt.u32 	%p60, %r6, 608;
	ld.shared.f64 	%fd303, [_ZZN3cub18CUB_300001_SM_10006detail6reduce18DeviceReduceKernelINS2_10policy_hubIdjN4cuda3std3__44plusIdEEE10Policy1000EN6thrust24THRUST_300001_SM_1000_NS6detail15normal_iteratorINSD_10device_ptrIdEEEEjS9_dNS7_10__identityEEEvT0_PT3_T1_NS0_13GridEvenShareISN_EET2_T4_E12temp_storage+176];
	add.f64 	%fd304, %fd303, %fd302;
	selp.f64 	%fd375, %fd304, %fd302, %p60;
	bra.uni 	$L__BB12_48;
$L__BB12_26:
	mov.u32 	%r35, %tid.x;
	add.s32 	%r72, %r347, %r35;
	mul.wide.u32 	%rd4, %r72, 8;
	add.s64 	%rd5, %rd1, %rd4;
	ld.global.f64 	%fd41, [%rd5];
	ld.global.f64 	%fd42, [%rd5+5120];
	ld.global.f64 	%fd43, [%rd5+10240];
	ld.global.f64 	%fd44, [%rd5+15360];
	ld.global.f64 	%fd45, [%rd5+20480];
	ld.global.f64 	%fd46, [%rd5+25600];
	ld.global.f64 	%fd47, [%rd5+30720];
	ld.global.f64 	%fd48, [%rd5+35840];
	add.f64 	%fd49, %fd41, %fd42;
	add.f64 	%fd50, %fd49, %fd43;
	add.f64 	%fd51, %fd50, %fd44;
	add.f64 	%fd52, %fd51, %fd45;
	add.f64 	%fd53, %fd52, %fd46;
	add.f64 	%fd54, %fd53, %fd47;
	add.f64 	%fd374, %fd54, %fd48;
	setp.lt.u32 	%p2, %r6, %r4;
	@%p2 bra 	$L__BB12_44;
	add.s32 	%r36, %r4, %r347;
	not.b32 	%r74, %r35;
	add.s32 	%r75, %r74, %r1;
	sub.s32 	%r76, %r75, %r4;
	sub.s32 	%r344, %r76, %r347;
	add.s32 	%r77, %r36, %r35;
	add.s32 	%r343, %r77, 5120;
	mov.b32 	%r346, 0;
	mov.u32 	%r345, %r36;
$L__BB12_28:
	mad.lo.s32 	%r347, %r2, 5120, %r347;
	add.s32 	%r78, %r1, -5120;
	setp.gt.u32 	%p3, %r347, %r78;
	@%p3 bra 	$L__BB12_30;
	add.s32 	%r79, %r35, %r347;
	mul.wide.u32 	%rd6, %r79, 8;
	add.s64 	%rd7, %rd1, %rd6;
	ld.global.f64 	%fd55, [%rd7];
	ld.global.f64 	%fd56, [%rd7+5120];
	ld.global.f64 	%fd57, [%rd7+10240];
	ld.global.f64 	%fd58, [%rd7+15360];
	ld.global.f64 	%fd59, [%rd7+20480];
	ld.global.f64 	%fd60, [%rd7+25600];
	ld.global.f64 	%fd61, [%rd7+30720];
	ld.global.f64 	%fd62, [%rd7+35840];
	add.f64 	%fd63, %fd374, %fd55;
	add.f64 	%fd64, %fd63, %fd56;
	add.f64 	%fd65, %fd64, %fd57;
	add.f64 	%fd66, %fd65, %fd58;
	add.f64 	%fd67, %fd66, %fd59;
	add.f64 	%fd68, %fd67, %fd60;
	add.f64 	%fd69, %fd68, %fd61;
	add.f64 	%fd374, %fd69, %fd62;
	sub.s32 	%r80, %r1, %r347;
	mul.lo.s32 	%r81, %r2, 5120;
	setp.lt.u32 	%p4, %r80, %r81;
	add.s32 	%r346, %r346, 1;
	add.s32 	%r345, %r345, %r81;
	sub.s32 	%r344, %r344, %r81;
	add.s32 	%r343, %r343, %r81;
	@%p4 bra 	$L__BB12_44;
	bra.uni 	$L__BB12_28;
$L__BB12_30:
	setp.le.u32 	%p5, %r1, %r347;
	sub.s32 	%r82, %r1, %r347;
	setp.ge.s32 	%p6, %r35, %r82;
	or.pred  	%p7, %p5, %p6;
	@%p7 bra 	$L__BB12_44;
	not.b32 	%r84, %r35;
	add.s32 	%r85, %r1, %r84;
	sub.s32 	%r86, %r85, %r36;
	mul.lo.s32 	%r87, %r2, %r346;
	mad.lo.s32 	%r88, %r87, -5120, %r86;
	mul.hi.u32 	%r89, %r88, -858993459;
	shr.u32 	%r90, %r89, 9;
	add.s32 	%r49, %r90, 1;
	and.b32  	%r50, %r49, 15;
	setp.lt.u32 	%p8, %r88, 9600;
	mov.u32 	%r352, %r35;
	@%p8 bra 	$L__BB12_35;
	or.b32  	%r350, %r35, 5120;
	mul.hi.u32 	%r91, %r344, -858993459;
	shr.u32 	%r92, %r91, 9;
	add.s32 	%r93, %r92, 1;
	and.b32  	%r94, %r93, 16777200;
	neg.s32 	%r348, %r94;
$L__BB12_33:
	.pragma "nounroll";
	add.s32 	%r95, %r343, -5120;
	mul.wide.u32 	%rd8, %r95, 8;
	add.s64 	%rd9, %rd1, %rd8;
	ld.global.f64 	%fd71, [%rd9];
	add.f64 	%fd72, %fd374, %fd71;
	add.s32 	%r96, %r343, -4480;
	mul.wide.u32 	%rd10, %r96, 8;
	add.s64 	%rd11, %rd1, %rd10;
	ld.global.f64 	%fd73, [%rd11];
	add.f64 	%fd74, %fd72, %fd73;
	add.s32 	%r97, %r343, -3840;
	mul.wide.u32 	%rd12, %r97, 8;
	add.s64 	%rd13, %rd1, %rd12;
	ld.global.f64 	%fd75, [%rd13];
	add.f64 	%fd76, %fd74, %fd75;
	add.s32 	%r98, %r343, -3200;
	mul.wide.u32 	%rd14, %r98, 8;
	add.s64 	%rd15, %rd1, %rd14;
	ld.global.f64 	%fd77, [%rd15];
	add.f64 	%fd78, %fd76, %fd77;
	add.s32 	%r99, %r343, -2560;
	mul.wide.u32 	%rd16, %r99, 8;
	add.s64 	%rd17, %rd1, %rd16;
	ld.global.f64 	%fd79, [%rd17];
	add.f64 	%fd80, %fd78, %fd79;
	add.s32 	%r100, %r343, -1920;
	mul.wide.u32 	%rd18, %r100, 8;
	add.s64 	%rd19, %rd1, %rd18;
	ld.global.f64 	%fd81, [%rd19];
	add.f64 	%fd82, %fd80, %fd81;
	add.s32 	%r101, %r343, -1280;
	mul.wide.u32 	%rd20, %r101, 8;
	add.s64 	%rd21, %rd1, %rd20;
	ld.global.f64 	%fd83, [%rd21];
	add.f64 	%fd84, %fd82, %fd83;
	add.s32 	%r102, %r343, 4480;
	add.s32 	%r103, %r343, -640;
	mul.wide.u32 	%rd22, %r103, 8;
	add.s64 	%rd23, %rd1, %rd22;
	ld.global.f64 	%fd85, [%rd23];
	add.f64 	%fd86, %fd84, %fd85;
	mul.wide.u32 	%rd24, %r343, 8;
	add.s64 	%rd25, %rd1, %rd24;
	ld.global.f64 	%fd87, [%rd25];
	add.f64 	%fd88, %fd86, %fd87;
	add.s32 	%r104, %r343, 640;
	mul.wide.u32 	%rd26, %r104, 8;
	add.s64 	%rd27, %rd1, %rd26;
	ld.global.f64 	%fd89, [%rd27];
	add.f64 	%fd90, %fd88, %fd89;
	add.s32 	%r105, %r343, 1280;
	mul.wide.u32 	%rd28, %r105, 8;
	add.s64 	%rd29, %rd1, %rd28;
	ld.global.f64 	%fd91, [%rd29];
	add.f64 	%fd92, %fd90, %fd91;
	add.s32 	%r106, %r343, 1920;
	mul.wide.u32 	%rd30, %r106, 8;
	add.s64 	%rd31, %rd1, %rd30;
	ld.global.f64 	%fd93, [%rd31];
	add.f64 	%fd94, %fd92, %fd93;
	add.s32 	%r107, %r343, 2560;
	mul.wide.u32 	%rd32, %r107, 8;
	add.s64 	%rd33, %rd1, %rd32;
	ld.global.f64 	%fd95, [%rd33];
	add.f64 	%fd96, %fd94, %fd95;
	add.s32 	%r108, %r343, 3200;
	mul.wide.u32 	%rd34, %r108, 8;
	add.s64 	%rd35, %rd1, %rd34;
	ld.global.f64 	%fd97, [%rd35];
	add.f64 	%fd98, %fd96, %fd97;
	add.s32 	%r109, %r343, 3840;
	mul.wide.u32 	%rd36, %r109, 8;
	add.s64 	%rd37, %rd1, %rd36;
	ld.global.f64 	%fd99, [%rd37];
	add.f64 	%fd100, %fd98, %fd99;
	mul.wide.u32 	%rd38, %r102, 8;
	add.s64 	%rd39, %rd1, %rd38;
	ld.global.f64 	%fd101, [%rd39];
	add.f64 	%fd374, %fd100, %fd101;
	add.s32 	%r350, %r350, 10240;
	add.s32 	%r343, %r343, 10240;
	add.s32 	%r348, %r348, 16;
	setp.ne.s32 	%p9, %r348, 0;
	@%p9 bra 	$L__BB12_33;
	add.s32 	%r352, %r350, -5120;
$L__BB12_35:
	setp.eq.s32 	%p10, %r50, 0;
	@%p10 bra 	$L__BB12_44;
	and.b32  	%r61, %r49, 7;
	setp.lt.u32 	%p11, %r50, 8;
	@%p11 bra 	$L__BB12_38;
	add.s32 	%r110, %r352, %r347;
	mul.wide.u32 	%rd40, %r110, 8;
	add.s64 	%rd41, %rd1, %rd40;
	ld.global.f64 	%fd103, [%rd41];
	add.f64 	%fd104, %fd374, %fd103;
	add.s32 	%r111, %r110, 640;
	mul.wide.u32 	%rd42, %r111, 8;
	add.s64 	%rd43, %rd1, %rd42;
	ld.global.f64 	%fd105, [%rd43];
	add.f64 	%fd106, %fd104, %fd105;
	add.s32 	%r112, %r110, 1280;
	mul.wide.u32 	%rd44, %r112, 8;
	add.s64 	%rd45, %rd1, %rd44;
	ld.global.f64 	%fd107, [%rd45];
	add.f64 	%fd108, %fd106, %fd107;
	add.s32 	%r113, %r110, 1920;
	mul.wide.u32 	%rd46, %r113, 8;
	add.s64 	%rd47, %rd1, %rd46;
	ld.global.f64 	%fd109, [%rd47];
	add.f64 	%fd110, %fd108, %fd109;
	add.s32 	%r114, %r110, 2560;
	mul.wide.u32 	%rd48, %r114, 8;
	add.s64 	%rd49, %rd1, %rd48;
	ld.global.f64 	%fd111, [%rd49];
	add.f64 	%fd112, %fd110, %fd111;
	add.s32 	%r115, %r110, 3200;
	mul.wide.u32 	%rd50, %r115, 8;
	add.s64 	%rd51, %rd1, %rd50;
	ld.global.f64 	%fd113, [%rd51];
	add.f64 	%fd114, %fd112, %fd113;
	add.s32 	%r116, %r110, 3840;
	mul.wide.u32 	%rd52, %r116, 8;
	add.s64 	%rd53, %rd1, %rd52;
	ld.global.f64 	%fd115, [%rd53];
	add.f64 	%fd116, %fd114, %fd115;
	add.s32 	%r117, %r110, 4480;
	mul.wide.u32 	%rd54, %r117, 8;
	add.s64 	%rd55, %rd1, %rd54;
	ld.global.f64 	%fd117, [%rd55];
	add.f64 	%fd374, %fd116, %fd117;
	add.s32 	%r352, %r352, 5120;
$L__BB12_38:
	setp.eq.s32 	%p12, %r61, 0;
	@%p12 bra 	$L__BB12_44;
	setp.lt.u32 	%p13, %r61, 4;
	@%p13 bra 	$L__BB12_41;
	add.s32 	%r118, %r352, %r347;
	mul.wide.u32 	%rd56, %r118, 8;
	add.s64 	%rd57, %rd1, %rd56;
	ld.global.f64 	%fd119, [%rd57];
	add.f64 	%fd120, %fd374, %fd119;
	add.s32 	%r119, %r118, 640;
	mul.wide.u32 	%rd58, %r119, 8;
	add.s64 	%rd59, %rd1, %rd58;
	ld.global.f64 	%fd121, [%rd59];
	add.f64 	%fd122, %fd120, %fd121;
	add.s32 	%r120, %r118, 1280;
	mul.wide.u32 	%rd60, %r120, 8;
	add.s64 	%rd61, %rd1, %rd60;
	ld.global.f64 	%fd123, [%rd61];
	add.f64 	%fd124, %fd122, %fd123;
	add.s32 	%r121, %r118, 1920;
	mul.wide.u32 	%rd62, %r121, 8;
	add.s64 	%rd63, %rd1, %rd62;
	ld.global.f64 	%fd125, [%rd63];
	add.f64 	%fd374, %fd124, %fd125;
	add.s32 	%r352, %r352, 2560;
$L__BB12_41:
	and.b32  	%r122, %r49, 3;
	setp.eq.s32 	%p14, %r122, 0;
	@%p14 bra 	$L__BB12_44;
	add.s32 	%r355, %r352, %r345;
	mul.hi.u32 	%r123, %r344, -858993459;
	cvt.u16.u32 	%rs1, %r123;
	shr.u16 	%rs2, %rs1, 9;
	add.s16 	%rs3, %rs2, 1;
	cvt.u32.u16 	%r124, %rs3;
	and.b32  	%r125, %r124, 3;
	neg.s32 	%r354, %r125;
$L__BB12_43:
	.pragma "nounroll";
	mul.wide.u32 	%rd64, %r355, 8;
	add.s64 	%rd65, %rd1, %rd64;
	ld.global.f64 	%fd126, [%rd65];
	add.f64 	%fd374, %fd374, %fd126;
	add.s32 	%r355, %r355, 640;
	add.s32 	%r354, %r354, 1;
	setp.ne.s32 	%p15, %r354, 0;
	@%p15 bra 	$L__BB12_43;
$L__BB12_44:
	// begin inline asm
	mov.u32 %r126, %laneid;
	// end inline asm
	mov.b64 	%rd66, %fd374;
	mov.b64 	{%r128, %r133}, %rd66;
	mov.b32 	%r134, 1;
	mov.b32 	%r175, 31;
	mov.b32 	%r176, -1;
	// begin inline asm
	shfl.sync.down.b32 %r127, %r128, %r134, %r175, %r176;
	// end inline asm
	// begin inline asm
	shfl.sync.down.b32 %r132, %r133, %r134, %r175, %r176;
	// end inline asm
	mov.b64 	%rd67, {%r127, %r132};
	mov.b64 	%fd127, %rd67;
	setp.gt.s32 	%p16, %r126, 30;
	add.f64 	%fd128, %fd374, %fd127;
	selp.f64 	%fd129, %fd374, %fd128, %p16;
	mov.b64 	%rd68, %fd129;
	mov.b64 	{%r138, %r143}, %rd68;
	mov.b32 	%r144, 2;
	// begin inline asm
	shfl.sync.down.b32 %r137, %r138, %r144, %r175, %r176;
	// end inline asm
	// begin inline asm
	shfl.sync.down.b32 %r142, %r143, %r144, %r175, %r176;
	// end inline asm
	mov.b64 	%rd69, {%r137, %r142};
	mov.b64 	%fd130, %rd69;
	setp.gt.s32 	%p17, %r126, 29;
	add.f64 	%fd131, %fd129, %fd130;
	selp.f64 	%fd132, %fd129, %fd131, %p17;
	mov.b64 	%rd70, %fd132;
	mov.b64 	{%r148, %r153}, %rd70;
	mov.b32 	%r154, 4;
	// begin inline asm
	shfl.sync.down.b32 %r147, %r148, %r154, %r175, %r176;
	// end inline asm
	// begin inline asm
	shfl.sync.down.b32 %r152, %r153, %r154, %r175, %r176;
	// end inline asm
	mov.b64 	%rd71, {%r147, %r152};
	mov.b64 	%fd133, %rd71;
	setp.gt.s32 	%p18, %r126, 27;
	add.f64 	%fd134, %fd132, %fd133;
	selp.f64 	%fd135, %fd132, %fd134, %p18;
	mov.b64 	%rd72, %fd135;
	mov.b64 	{%r158, %r163}, %rd72;
	mov.b32 	%r164, 8;
	// begin inline asm
	shfl.sync.down.b32 %r157, %r158, %r164, %r175, %r176;
	// end inline asm
	// begin inline asm
	shfl.sync.down.b32 %r162, %r163, %r164, %r175, %r176;
	// end inline asm
	mov.b64 	%rd73, {%r157, %r162};
	mov.b64 	%fd136, %rd73;
	setp.gt.s32 	%p19, %r126, 23;
	add.f64 	%fd137, %fd135, %fd136;
	selp.f64 	%fd138, %fd135, %fd137, %p19;
	mov.b64 	%rd74, %fd138;
	mov.b64 	{%r168, %r173}, %rd74;
	mov.b32 	%r174, 16;
	// begin inline asm
	shfl.sync.down.b32 %r167, %r168, %r174, %r175, %r176;
	// end inline asm
	// begin inline asm
	shfl.sync.down.b32 %r172, %r173, %r174, %r175, %r176;
	// end inline asm
	mov.b64 	%rd75, {%r167, %r172};
	mov.b64 	%fd139, %rd75;
	setp.gt.s32 	%p20, %r126, 15;
	add.f64 	%fd37, %fd138, %fd139;
	selp.f64 	%fd375, %fd138, %fd37, %p20;
	setp.ne.s32 	%p21, %r126, 0;
	@%p21 bra 	$L__BB12_46;
	shr.u32 	%r177, %r35, 2;
	and.b32  	%r178, %r177, 248;
	mov.u32 	%r179, _ZZN3cub18CUB_300001_SM_10006detail6reduce18DeviceReduceKernelINS2_10policy_hubIdjN4cuda3std3__44plusIdEEE10Policy1000EN6thrust24THRUST_300001_SM_1000_NS6detail15normal_iteratorINSD_10device_ptrIdEEEEjS9_dNS7_10__identityEEEvT0_PT3_T1_NS0_13GridEvenShareISN_EET2_T4_E12temp_storage;
	add.s32 	%r180, %r179, %r178;
	st.shared.f64 	[%r180+24], %fd37;
$L__BB12_46:
	bar.sync 	0;
	setp.ne.s32 	%p22, %r35, 0;
	@%p22 bra 	$L__BB12_48;
	ld.shared.f64 	%fd140, [_ZZN3cub18CUB_300001_SM_10006detail6reduce18DeviceReduceKernelINS2_10policy_hubIdjN4cuda3std3__44plusIdEEE10Policy1000EN6thrust24THRUST_300001_SM_1000_NS6detail15normal_iteratorINSD_10device_ptrIdEEEEjS9_dNS7_10__identityEEEvT0_PT3_T1_NS0_13GridEvenShareISN_EET2_T4_E12temp_storage+32];
	add.f64 	%fd141, %fd375, %fd140;
	ld.shared.f64 	%fd142, [_ZZN3cub18CUB_300001_SM_10006detail6reduce18DeviceReduceKernelINS2_10policy_hubIdjN4cuda3std3__44plusIdEEE10Policy1000EN6thrust24THRUST_300001_SM_1000_NS6detail15normal_iteratorINSD_10device_ptrIdEEEEjS9_dNS7_10__identityEEEvT0_PT3_T1_NS0_13GridEvenShareISN_EET2_T4_E12temp_storage+40];
	add.f64 	%fd143, %fd141, %fd142;
	ld.shared.f64 	%fd144, [_ZZN3cub18CUB_300001_SM_10006detail6reduce18DeviceReduceKernelINS2_10policy_hubIdjN4cuda3std3__44plusIdEEE10Policy1000EN6thrust24THRUST_300001_SM_1000_NS6detail15normal_iteratorINSD_10device_ptrIdEEEEjS9_dNS7_10__identityEEEvT0_PT3_T1_NS0_13GridEvenShareISN_EET2_T4_E12temp_storage+48];
	add.f64 	%fd145, %fd143, %fd144;
	ld.shared.f64 	%fd146, [_ZZN3cub18CUB_300001_SM_10006detail6reduce18DeviceReduceKernelINS2_10policy_hubIdjN4cuda3std3__44plusIdEEE10Policy1000EN6thrust24THRUST_300001_SM_1000_NS6detail15normal_iteratorINSD_10device_ptrIdEEEEjS9_dNS7_10__identityEEEvT0_PT3_T1_NS0_13GridEvenShareISN_EET2_T4_E12temp_storage+56];
	add.f64 	%fd147, %fd145, %fd146;
	ld.shared.f64 	%fd148, [_ZZN3cub18CUB_300001_SM_10006detail6reduce18DeviceReduceKernelINS2_10policy_hubIdjN4cuda3std3__44plusIdEEE10Policy1000EN6thrust24THRUST_300001_SM_1000_NS6detail15normal_iteratorINSD_10device_ptrIdEEEEjS9_dNS7_10__identityEEEvT0_PT3_T1_NS0_13GridEvenShareISN_EET2_T4_E12temp_storage+64];
	add.f64 	%fd149, %fd147, %fd148;
	ld.shared.f64 	%fd150, [_ZZN3cub18CUB_300001_SM_10006detail6reduce18DeviceReduceKernelINS2_10policy_hubIdjN4cuda3std3__44plusIdEEE10Policy1000EN6thrust24THRUST_300001_SM_1000_NS6detail15normal_iteratorINSD_10device_ptrIdEEEEjS9_dNS7_10__identityEEEvT0_PT3_T1_NS0_13GridEvenShareISN_EET2_T4_E12temp_storage+72];
	add.f64 	%fd151, %fd149, %fd150;
	ld.shared.f64 	%fd152, [_ZZN3cub18CUB_300001_SM_10006detail6reduce18DeviceReduceKernelINS2_10policy_hubIdjN4cuda3std3__44plusIdEEE10Policy1000EN6thrust24THRUST_300001_SM_1000_NS6detail15normal_iteratorINSD_10device_ptrIdEEEEjS9_dNS7_10__identityEEEvT0_PT3_T1_NS0_13GridEvenShareISN_EET2_T4_E12temp_storage+80];
	add.f64 	%fd153, %fd151, %fd152;
	ld.shared.f64 	%fd154, [_ZZN3cub18CUB_300001_SM_10006detail6reduce18DeviceReduceKernelINS2_10policy_hubIdjN4cuda3std3__44plusIdEEE10Policy1000EN6thrust24THRUST_300001_SM_1000_NS6detail15normal_iteratorINSD_10device_ptrIdEEEEjS9_dNS7_10__identityEEEvT0_PT3_T1_NS0_13GridEvenShareISN_EET2_T4_E12temp_storage+88];
	add.f64 	%fd155, %fd153, %fd154;
	ld.shared.f64 	%fd156, [_ZZN3cub18CUB_300001_SM_10006detail6reduce18DeviceReduceKernelINS2_10policy_hubIdjN4cuda3std3__44plusIdEEE10Policy1000EN6thrust24THRUST_300001_SM_1000_NS6detail15normal_iteratorINSD_10device_ptrIdEEEEjS9_dNS7_10__identityEEEvT0_PT3_T1_NS0_13GridEvenShareISN_EET2_T4_E12temp_storage+96];
	add.f64 	%fd157, %fd155, %fd156;
	ld.shared.f64 	%fd158, [_ZZN3cub18CUB_300001_SM_10006detail6reduce18DeviceReduceKernelINS2_10policy_hubIdjN4cuda3std3__44plusIdEEE10Policy1000EN6thrust24THRUST_300001_SM_1000_NS6detail15normal_iteratorINSD_10device_ptrIdEEEEjS9_dNS7_10__identityEEEvT0_PT3_T1_NS0_13GridEvenShareISN_EET2_T4_E12temp_storage+104];
	add.f64 	%fd159, %fd157, %fd158;
	ld.shared.f64 	%fd160, [_ZZN3cub18CUB_300001_SM_10006detail6reduce18DeviceReduceKernelINS2_10policy_hubIdjN4cuda3std3__44plusIdEEE10Policy1000EN6thrust24THRUST_300001_SM_1000_NS6detail15normal_iteratorINSD_10device_ptrIdEEEEjS9_dNS7_10__identityEEEvT0_PT3_T1_NS0_13GridEvenShareISN_EET2_T4_E12temp_storage+112];
	add.f64 	%fd161, %fd159, %fd160;
	ld.shared.f64 	%fd162, [_ZZN3cub18CUB_300001_SM_10006detail6reduce18DeviceReduceKernelINS2_10policy_hubIdjN4cuda3std3__44plusIdEEE10Policy1000EN6thrust24THRUST_300001_SM_1000_NS6detail15normal_iteratorINSD_10device_ptrIdEEEEjS9_dNS7_10__identityEEEvT0_PT3_T1_NS0_13GridEvenShareISN_EET2_T4_E12temp_storage+120];
	add.f64 	%fd163, %fd161, %fd162;
	ld.shared.f64 	%fd164, [_ZZN3cub18CUB_300001_SM_10006detail6reduce18DeviceReduceKernelINS2_10policy_hubIdjN4cuda3std3__44plusIdEEE10Policy1000EN6thrust24THRUST_300001_SM_1000_NS6detail15normal_iteratorINSD_10device_ptrIdEEEEjS9_dNS7_10__identityEEEvT0_PT3_T1_NS0_13GridEvenShareISN_EET2_T4_E12temp_storage+128];
	add.f64 	%fd165, %fd163, %fd164;
	ld.shared.f64 	%fd166, [_ZZN3cub18CUB_300001_SM_10006detail6reduce18DeviceReduceKernelINS2_10policy_hubIdjN4cuda3std3__44plusIdEEE10Policy1000EN6thrust24THRUST_300001_SM_1000_NS6detail15normal_iteratorINSD_10device_ptrIdEEEEjS9_dNS7_10__identityEEEvT0_PT3_T1_NS0_13GridEvenShareISN_EET2_T4_E12temp_storage+136];
	add.f64 	%fd167, %fd165, %fd166;
	ld.shared.f64 	%fd168, [_ZZN3cub18CUB_300001_SM_10006detail6reduce18DeviceReduceKernelINS2_10policy_hubIdjN4cuda3std3__44plusIdEEE10Policy1000EN6thrust24THRUST_300001_SM_1000_NS6detail15normal_iteratorINSD_10device_ptrIdEEEEjS9_dNS7_10__identityEEEvT0_PT3_T1_NS0_13GridEvenShareISN_EET2_T4_E12temp_storage+144];
	add.f64 	%fd169, %fd167, %fd168;
	ld.shared.f64 	%fd170, [_ZZN3cub18CUB_300001_SM_10006detail6reduce18DeviceReduceKernelINS2_10policy_hubIdjN4cuda3std3__44plusIdEEE10Policy1000EN6thrust24THRUST_300001_SM_1000_NS6detail15normal_iteratorINSD_10device_ptrIdEEEEjS9_dNS7_10__identityEEEvT0_PT3_T1_NS0_13GridEvenShareISN_EET2_T4_E12temp_storage+152];
	add.f64 	%fd171, %fd169, %fd170;
	ld.shared.f64 	%fd172, [_ZZN3cub18CUB_300001_SM_10006detail6reduce18DeviceReduceKernelINS2_10policy_hubIdjN4cuda3std3__44plusIdEEE10Policy1000EN6thrust24THRUST_300001_SM_1000_NS6detail15normal_iteratorINSD_10device_ptrIdEEEEjS9_dNS7_10__identityEEEvT0_PT3_T1_NS0_13GridEvenShareISN_EET2_T4_E12temp_storage+160];
	add.f64 	%fd173, %fd171, %fd172;
	ld.shared.f64 	%fd174, [_ZZN3cub18CUB_300001_SM_10006detail6reduce18DeviceReduceKernelINS2_10policy_hubIdjN4cuda3std3__44plusIdEEE10Policy1000EN6thrust24THRUST_300001_SM_1000_NS6detail15normal_iteratorINSD_10device_ptrIdEEEEjS9_dNS7_10__identityEEEvT0_PT3_T1_NS0_13GridEvenShareISN_EET2_T4_E12temp_storage+168];
	add.f64 	%fd175, %fd173, %fd174;
	ld.shared.f64 	%fd176, [_ZZN3cub18CUB_300001_SM_10006detail6reduce18DeviceReduceKernelINS2_10policy_hubIdjN4cuda3std3__44plusIdEEE10Policy1000EN6thrust24THRUST_300001_SM_1000_NS6detail15normal_iteratorINSD_10device_ptrIdEEEEjS9_dNS7_10__identityEEEvT0_PT3_T1_NS0_13GridEvenShareISN_EET2_T4_E12temp_storage+176];
	add.f64 	%fd375, %fd175, %fd176;
$L__BB12_48:
	mov.u32 	%r333, %tid.x;
	setp.ne.s32 	%p68, %r333, 0;
	@%p68 bra 	$L__BB12_50;
	ld.param.u64 	%rd159, [_ZN3cub18CUB_300001_SM_10006detail6reduce18DeviceReduceKernelINS2_10policy_hubIdjN4cuda3std3__44plusIdEEE10Policy1000EN6thrust24THRUST_300001_SM_1000_NS6detail15normal_iteratorINSD_10device_ptrIdEEEEjS9_dNS7_10__identityEEEvT0_PT3_T1_NS0_13GridEvenShareISN_EET2_T4__param_1];
	cvta.to.global.u64 	%rd156, %rd159;
	mul.wide.u32 	%rd157, %r3, 8;
	add.s64 	%rd158, %rd156, %rd157;
	st.global.f64 	[%rd158], %fd375;
$L__BB12_50:
	ret;

}
	// .globl	_ZN3cub18CUB_300001_SM_10006detail6reduce28DeviceReduceSingleTileKernelINS2_10policy_hubIdjN4cuda3std3__44plusIdEEE10Policy1000EPdSC_iS9_ddNS7_10__identityEEEvT0_T1_T2_T3_T4_T6_
.visible .entry _ZN3cub18CUB_300001_SM_10006detail6reduce28DeviceReduceSingleTileKernelINS2_10policy_hubIdjN4cuda3std3__44plusIdEEE10Policy1000EPdSC_iS9_ddNS7_10__identityEEEvT0_T1_T2_T3_T4_T6_(
	.param .u64 .ptr .align 1 _ZN3cub18CUB_300001_SM_10006detail6reduce28DeviceReduceSingleTileKernelINS2_10policy_hubIdjN4cuda3std3__44plusIdEEE10Policy1000EPdSC_iS9_ddNS7_10__identityEEEvT0_T1_T2_T3_T4_T6__param_0,
	.param .u64 .ptr .align 1 _ZN3cub18CUB_300001_SM_10006detail6reduce28DeviceReduceSingleTileKernelINS2_10policy_hubIdjN4cuda3std3__44plusIdEEE10Policy1000EPdSC_iS9_ddNS7_10__identityEEEvT0_T1_T2_T3_T4_T6__param_1,
	.param .u32 _ZN3cub18CUB_300001_SM_10006detail6reduce28DeviceReduceSingleTileKernelINS2_10policy_hubIdjN4cuda3std3__44plusIdEEE10Policy1000EPdSC_iS9_ddNS7_10__identityEEEvT0_T1_T2_T3_T4_T6__param_2,
	.param .align 1 .b8 _ZN3cub18CUB_300001_SM_10006detail6reduce28DeviceReduceSingleTileKernelINS2_10policy_hubIdjN4cuda3std3__44plusIdEEE10Policy1000EPdSC_iS9_ddNS7_10__identityEEEvT0_T1_T2_T3_T4_T6__param_3[1],
	.param .f64 _ZN3cub18CUB_300001_SM_10006detail6reduce28DeviceReduceSingleTileKernelINS2_10policy_hubIdjN4cuda3std3__44plusIdEEE10Policy1000EPdSC_iS9_ddNS7_10__identityEEEvT0_T1_T2_T3_T4_T6__param_4,
	.param .align 1 .b8 _ZN3cub18CUB_300001_SM_10006detail6reduce28DeviceReduceSingleTileKernelINS2_10policy_hubIdjN4cuda3std3__44plusIdEEE10Policy1000EPdSC_iS9_ddNS7_10__identityEEEvT0_T1_T2_T3_T4_T6__param_5[1]
)
.maxntid 640
.minnctapersm 1
{
	.reg .pred 	%p<62>;
	.reg .b32 	%r<239>;
	.reg .b64 	%rd<109>;
	.reg .b64 	%fd<264>;
	// demoted variable
	.shared .align 8 .b8 _ZZN3cub18CUB_300001_SM_10006detail6reduce28DeviceReduceSingleTileKernelINS2_10policy_hubIdjN4cuda3std3__44plusIdEEE10Policy1000EPdSC_iS9_ddNS7_10__identityEEEvT0_T1_T2_T3_T4_T6_E12temp_storage[192];
	ld.param.u64 	%rd9, [_ZN3cub18CUB_300001_SM_10006detail6reduce28DeviceReduceSingleTileKernelINS2_10policy_hubIdjN4cuda3std3__44plusIdEEE10Policy1000EPdSC_iS9_ddNS7_10__identityEEEvT0_T1_T2_T3_T4_T6__param_0];
	ld.param.u64 	%rd10, [_ZN3cub18CUB_300001_SM_10006detail6reduce28DeviceReduceSingleTileKernelINS2_10policy_hubIdjN4cuda3std3__44plusIdEEE10Policy1000EPdSC_iS9_ddNS7_10__identityEEEvT0_T1_T2_T3_T4_T6__param_1];
	ld.param.u32 	%r36, [_ZN3cub18CUB_300001_SM_10006detail6reduce28DeviceReduceSingleTileKernelINS2_10policy_hubIdjN4cuda3std3__44plusIdEEE10Policy1000EPdSC_iS9_ddNS7_10__identityEEEvT0_T1_T2_T3_T4_T6__param_2];
	ld.param.f64 	%fd30, [_ZN3cub18CUB_300001_SM_10006detail6reduce28DeviceReduceSingleTileKernelINS2_10policy_hubIdjN4cuda3std3__44plusIdEEE10Policy1000EPdSC_iS9_ddNS7_10__identityEEEvT0_T1_T2_T3_T4_T6__param_4];
	cvta.to.global.u64 	%rd1, %rd10;
	setp.ne.s32 	%p1, %r36, 0;
	@%p1 bra 	$L__BB13_3;
	mov.u32 	%r225, %tid.x;
	setp.ne.s32 	%p61, %r225, 0;
	@%p61 bra 	$L__BB13_39;
	st.global.f64 	[%rd1], %fd30;
	bra.uni 	$L__BB13_39;
$L__BB13_3:
	setp.gt.s32 	%p2, %r36, 5119;
	@%p2 bra 	$L__BB13_21;
	mov.u32 	%r1, %tid.x;
	setp.ge.s32 	%p19, %r1, %r36;
	mov.f64 	%fd255, 0d0000000000000000;
	mov.u32 	%r229, %r1;
	@%p19 bra 	$L__BB13_6;
	mul.wide.u32 	%rd74, %r1, 8;
	add.s64 	%rd73, %rd9, %rd74;
	// begin inline asm
	ld.global.nc.u64 %rd72, [%rd73];
	// end inline asm
	mov.b64 	%fd255, %rd72;
	add.s32 	%r229, %r1, 640;
$L__BB13_6:
	setp.ge.s32 	%p20, %r229, %r36;
	@%p20 bra 	$L__BB13_12;
	not.b32 	%r101, %r229;
	add.s32 	%r4, %r36, %r101;
	mul.hi.u32 	%r102, %r4, -858993459;
	shr.u32 	%r103, %r102, 9;
	add.s32 	%r5, %r103, 1;
	and.b32  	%r104, %r103, 3;
	setp.eq.s32 	%p21, %r104, 3;
	@%p21 bra 	$L__BB13_10;
	mul.wide.u32 	%rd75, %r229, 8;
	add.s64 	%rd107, %rd9, %rd75;
	and.b32  	%r105, %r5, 3;
	neg.s32 	%r227, %r105;
$L__BB13_9:
	.pragma "nounroll";
	// begin inline asm
	ld.global.nc.u64 %rd76, [%rd107];
	// end inline asm
	mov.b64 	%fd121, %rd76;
	add.f64 	%fd255, %fd255, %fd121;
	add.s32 	%r229, %r229, 640;
	add.s64 	%rd107, %rd107, 5120;
	add.s32 	%r227, %r227, 1;
	setp.ne.s32 	%p22, %r227, 0;
	@%p22 bra 	$L__BB13_9;
$L__BB13_10:
	setp.lt.u32 	%p23, %r4, 1920;
	@%p23 bra 	$L__BB13_12;
$L__BB13_11:
	mul.wide.s32 	%rd86, %r229, 8;
	add.s64 	%rd79, %rd9, %rd86;
	// begin inline asm
	ld.global.nc.u64 %rd78, [%rd79];
	// end inline asm
	mov.b64 	%fd122, %rd78;
	add.f64 	%fd123, %fd255, %fd122;
	add.s64 	%rd81, %rd79, 5120;
	// begin inline asm
	ld.global.nc.u64 %rd80, [%rd81];
	// end inline asm
	mov.b64 	%fd124, %rd80;
	add.f64 	%fd125, %fd123, %fd124;
	add.s64 	%rd83, %rd79, 10240;
	// begin inline asm
	ld.global.nc.u64 %rd82, [%rd83];
	// end inline asm
	mov.b64 	%fd126, %rd82;
	add.f64 	%fd127, %fd125, %fd126;
	add.s64 	%rd85, %rd79, 15360;
	// begin inline asm
	ld.global.nc.u64 %rd84, [%rd85];
	// end inline asm
	mov.b64 	%fd128, %rd84;
	add.f64 	%fd255, %fd127, %fd128;
	add.s32 	%r229, %r229, 2560;
	setp.lt.s32 	%p24, %r229, %r36;
	@%p24 bra 	$L__BB13_11;
$L__BB13_12:
	setp.lt.s32 	%p25, %r36, 640;
	@%p25 bra 	$L__BB13_17;
	// begin inline asm
	mov.u32 %r169, %laneid;
	// end inline asm
	mov.b64 	%rd97, %fd255;
	mov.b64 	{%r171, %r176}, %rd97;
	mov.b32 	%r177, 1;
	mov.b32 	%r218, 31;
	mov.b32 	%r219, -1;
	// begin inline asm
	shfl.sync.down.b32 %r170, %r171, %r177, %r218, %r219;
	// end inline asm
	// begin inline asm
	shfl.sync.down.b32 %r175, %r176, %r177, %r218, %r219;
	// end inline asm
	mov.b64 	%rd98, {%r170, %r175};
	mov.b64 	%fd199, %rd98;
	setp.gt.s32 	%p53, %r169, 30;
	add.f64 	%fd200, %fd255, %fd199;
	selp.f64 	%fd201, %fd255, %fd200, %p53;
	mov.b64 	%rd99, %fd201;
	mov.b64 	{%r181, %r186}, %rd99;
	mov.b32 	%r187, 2;
	// begin inline asm
	shfl.sync.down.b32 %r180, %r181, %r187, %r218, %r219;
	// end inline asm
	// begin inline asm
	shfl.sync.down.b32 %r185, %r186, %r187, %r218, %r219;
	// end inline asm
	mov.b64 	%rd100, {%r180, %r185};
	mov.b64 	%fd202, %rd100;
	setp.gt.s32 	%p54, %r169, 29;
	add.f64 	%fd203, %fd201, %fd202;
	selp.f64 	%fd204, %fd201, %fd203, %p54;
	mov.b64 	%rd101, %fd204;
	mov.b64 	{%r191, %r196}, %rd101;
	mov.b32 	%r197, 4;
	// begin inline asm
	shfl.sync.down.b32 %r190, %r191, %r197, %r218, %r219;
	// end inline asm
	// begin inline asm
	shfl.sync.down.b32 %r195, %r196, %r197, %r218, %r219;
	// end inline asm
	mov.b64 	%rd102, {%r190, %r195};
	mov.b64 	%fd205, %rd102;
	setp.gt.s32 	%p55, %r169, 27;
	add.f64 	%fd206, %fd204, %fd205;
	selp.f64 	%fd207, %fd204, %fd206, %p55;
	mov.b64 	%rd103, %fd207;
	mov.b64 	{%r201, %r206}, %rd103;
	mov.b32 	%r207, 8;
	// begin inline asm
	shfl.sync.down.b32 %r200, %r201, %r207, %r218, %r219;
	// end inline asm
	// begin inline asm
	shfl.sync.down.b32 %r205, %r206, %r207, %r218, %r219;
	// end inline asm
	mov.b64 	%rd104, {%r200, %r205};
	mov.b64 	%fd208, %rd104;
	setp.gt.s32 	%p56, %r169, 23;
	add.f64 	%fd209, %fd207, %fd208;
	selp.f64 	%fd210, %fd207, %fd209, %p56;
	mov.b64 	%rd105, %fd210;
	mov.b64 	{%r211, %r216}, %rd105;
	mov.b32 	%r217, 16;
	// begin inline asm
	shfl.sync.down.b32 %r210, %r211, %r217, %r218, %r219;
	// end inline asm
	// begin inline asm
	shfl.sync.down.b32 %r215, %r216, %r217, %r218, %r219;
	// end inline asm
	mov.b64 	%rd106, {%r210, %r215};
	mov.b64 	%fd211, %rd106;
	setp.gt.s32 	%p57, %r169, 15;
	add.f64 	%fd10, %fd210, %fd211;
	selp.f64 	%fd263, %fd210, %fd10, %p57;
	setp.ne.s32 	%p58, %r169, 0;
	@%p58 bra 	$L__BB13_15;
	shr.u32 	%r220, %r1, 2;
	and.b32  	%r221, %r220, 248;
	mov.u32 	%r222, _ZZN3cub18CUB_300001_SM_10006detail6reduce28DeviceReduceSingleTileKernelINS2_10policy_hubIdjN4cuda3std3__44plusIdEEE10Policy1000EPdSC_iS9_ddNS7_10__identityEEEvT0_T1_T2_T3_T4_T6_E12temp_storage;
	add.s32 	%r223, %r222, %r221;
	st.shared.f64 	[%r223+24], %fd10;
$L__BB13_15:
	bar.sync 	0;
	setp.ne.s32 	%p59, %r1, 0;
	@%p59 bra 	$L__BB13_37;
	ld.shared.f64 	%fd212, [_ZZN3cub18CUB_300001_SM_10006detail6reduce28DeviceReduceSingleTileKernelINS2_10policy_hubIdjN4cuda3std3__44plusIdEEE10Policy1000EPdSC_iS9_ddNS7_10__identityEEEvT0_T1_T2_T3_T4_T6_E12temp_storage+32];
	add.f64 	%fd213, %fd263, %fd212;
	ld.shared.f64 	%fd214, [_ZZN3cub18CUB_300001_SM_10006detail6reduce28DeviceReduceSingleTileKernelINS2_10policy_hubIdjN4cuda3std3__44plusIdEEE10Policy1000EPdSC_iS9_ddNS7_10__identityEEEvT0_T1_T2_T3_T4_T6_E12temp_storage+40];
	add.f64 	%fd215, %fd213, %fd214;
	ld.shared.f64 	%fd216, [_ZZN3cub18CUB_300001_SM_10006detail6reduce28DeviceReduceSingleTileKernelINS2_10policy_hubIdjN4cuda3std3__44plusIdEEE10Policy1000EPdSC_iS9_ddNS7_10__identityEEEvT0_T1_T2_T3_T4_T6_E12temp_storage+48];
	add.f64 	%fd217, %fd215, %fd216;
	ld.shared.f64 	%fd218, [_ZZN3cub18CUB_300001_SM_10006detail6reduce28DeviceReduceSingleTileKernelINS2_10policy_hubIdjN4cuda3std3__44plusIdEEE10Policy1000EPdSC_iS9_ddNS7_10__identityEEEvT0_T1_T2_T3_T4_T6_E12temp_storage+56];
	add.f64 	%fd219, %fd217, %fd218;
	ld.shared.f64 	%fd220, [_ZZN3cub18CUB_300001_SM_10006detail6reduce28DeviceReduceSingleTileKernelINS2_10policy_hubIdjN4cuda3std3__44plusIdEEE10Policy1000EPdSC_iS9_ddNS7_10__identityEEEvT0_T1_T2_T3_T4_T6_E12temp_storage+64];
	add.f64 	%fd221, %fd219, %fd220;
	ld.shared.f64 	%fd222, [_ZZN3cub18CUB_300001_SM_10006detail6reduce28DeviceReduceSingleTileKernelINS2_10policy_hubIdjN4cuda3std3__44plusIdEEE10Policy1000EPdSC_iS9_ddNS7_10__identityEEEvT0_T1_T2_T3_T4_T6_E12temp_storage+72];
	add.f64 	%fd223, %fd221, %fd222;
	ld.shared.f64 	%fd224, [_ZZN3cub18CUB_300001_SM_10006detail6reduce28DeviceReduceSingleTileKernelINS2_10policy_hubIdjN4cuda3std3__44plusIdEEE10Policy1000EPdSC_iS9_ddNS7_10__identityEEEvT0_T1_T2_T3_T4_T6_E12temp_storage+80];
	add.f64 	%fd225, %fd223, %fd224;
	ld.shared.f64 	%fd226, [_ZZN3cub18CUB_300001_SM_10006detail6reduce28DeviceReduceSingleTileKernelINS2_10policy_hubIdjN4cuda3std3__44plusIdEEE10Policy1000EPdSC_iS9_ddNS7_10__identityEEEvT0_T1_T2_T3_T4_T6_E12temp_storage+88];
	add.f64 	%fd227, %fd225, %fd226;
	ld.shared.f64 	%fd228, [_ZZN3cub18CUB_300001_SM_10006detail6reduce28DeviceReduceSingleTileKernelINS2_10policy_hubIdjN4cuda3std3__44plusIdEEE10Policy1000EPdSC_iS9_ddNS7_10__identityEEEvT0_T1_T2_T3_T4_T6_E12temp_storage+96];
	add.f64 	%fd229, %fd227, %fd228;
	ld.shared.f64 	%fd230, [_ZZN3cub18CUB_300001_SM_10006detail6reduce28DeviceReduceSingleTileKernelINS2_10policy_hubIdjN4cuda3std3__44plusIdEEE10Policy1000EPdSC_iS9_ddNS7_10__identityEEEvT0_T1_T2_T3_T4_T6_E12temp_storage+104];
	add.f64 	%fd231, %fd229, %fd230;
	ld.shared.f64 	%fd232, [_ZZN3cub18CUB_300001_SM_10006detail6reduce28DeviceReduceSingleTileKernelINS2_10policy_hubIdjN4cuda3std3__44plusIdEEE10Policy1000EPdSC_iS9_ddNS7_10__identityEEEvT0_T1_T2_T3_T4_T6_E12temp_storage+112];
	add.f64 	%fd233, %fd231, %fd232;
	ld.shared.f64 	%fd234, [_ZZN3cub18CUB_300001_SM_10006detail6reduce28DeviceReduceSingleTileKernelINS2_10policy_hubIdjN4cuda3std3__44plusIdEEE10Policy1000EPdSC_iS9_ddNS7_10__identityEEEvT0_T1_T2_T3_T4_T6_E12temp_storage+120];
	add.f64 	%fd235, %fd233, %fd234;
	ld.shared.f64 	%fd236, [_ZZN3cub18CUB_300001_SM_10006detail6reduce28DeviceReduceSingleTileKernelINS2_10policy_hubIdjN4cuda3std3__44plusIdEEE10Policy1000EPdSC_iS9_ddNS7_10__identityEEEvT0_T1_T2_T3_T4_T6_E12temp_storage+128];
	add.f64 	%fd237, %fd235, %fd236;
	ld.shared.f64 	%fd238, [_ZZN3cub18CUB_300001_SM_10006detail6reduce28DeviceReduceSingleTileKernelINS2_10policy_hubIdjN4cuda3std3__44plusIdEEE10Policy1000EPdSC_iS9_ddNS7_10__identityEEEvT0_T1_T2_T3_T4_T6_E12temp_storage+136];
	add.f64 	%fd239, %fd237, %fd238;
	ld.shared.f64 	%fd240, [_ZZN3cub18CUB_300001_SM_10006detail6reduce28DeviceReduceSingleTileKernelINS2_10policy_hubIdjN4cuda3std3__44plusIdEEE10Policy1000EPdSC_iS9_ddNS7_10__identityEEEvT0_T1_T2_T3_T4_T6_E12temp_storage+144];
	add.f64 	%fd241, %fd239, %fd240;
	ld.shared.f64 	%fd242, [_ZZN3cub18CUB_300001_SM_10006detail6reduce28DeviceReduceSingleTileKernelINS2_10policy_hubIdjN4cuda3std3__44plusIdEEE10Policy1000EPdSC_iS9_ddNS7_10__identityEEEvT0_T1_T2_T3_T4_T6_E12temp_storage+152];
	add.f64 	%fd243, %fd241, %fd242;
	ld.shared.f64 	%fd244, [_ZZN3cub18CUB_300001_SM_10006detail6reduce28DeviceReduceSingleTileKernelINS2_10policy_hubIdjN4cuda3std3__44plusIdEEE10Policy1000EPdSC_iS9_ddNS7_10__identityEEEvT0_T1_T2_T3_T4_T6_E12temp_storage+160];
	add.f64 	%fd245, %fd243, %fd244;
	ld.shared.f64 	%fd246, [_ZZN3cub18CUB_300001_SM_10006detail6reduce28DeviceReduceSingleTileKernelINS2_10policy_hubIdjN4cuda3std3__44plusIdEEE10Policy1000EPdSC_iS9_ddNS7_10__identityEEEvT0_T1_T2_T3_T4_T6_E12temp_storage+168];
	add.f64 	%fd247, %fd245, %fd246;
	ld.shared.f64 	%fd248, [_ZZN3cub18CUB_300001_SM_10006detail6reduce28DeviceReduceSingleTileKernelINS2_10policy_hubIdjN4cuda3std3__44plusIdEEE10Policy1000EPdSC_iS9_ddNS7_10__identityEEEvT0_T1_T2_T3_T4_T6_E12temp_storage+176];
	add.f64 	%fd263, %fd247, %fd248;
	bra.uni 	$L__BB13_37;
$L__BB13_17:
	// begin inline asm
	mov.u32 %r106, %laneid;
	// end inline asm
	and.b32  	%r157, %r1, 992;
	add.s32 	%r158, %r157, 32;
	setp.gt.s32 	%p26, %r158, %r36;
	not.b32 	%r159, %r157;
	add.s32 	%r160, %r36, %r159;
	selp.b32 	%r155, %r160, 31, %p26;
	mov.b64 	%rd87, %fd255;
	mov.b64 	{%r108, %r113}, %rd87;
	mov.b32 	%r114, 1;
	mov.b32 	%r156, -1;
	// begin inline asm
	shfl.sync.down.b32 %r107, %r108, %r114, %r155, %r156;
	// end inline asm
	// begin inline asm
	shfl.sync.down.b32 %r112, %r113, %r114, %r155, %r156;
	// end inline asm
	mov.b64 	%rd88, {%r107, %r112};
	mov.b64 	%fd129, %rd88;
	setp.lt.s32 	%p27, %r106, %r155;
	add.f64 	%fd130, %fd255, %fd129;
	selp.f64 	%fd131, %fd130, %fd255, %p27;
	mov.b64 	%rd89, %fd131;
	mov.b64 	{%r118, %r123}, %rd89;
	mov.b32 	%r124, 2;
	// begin inline asm
	shfl.sync.down.b32 %r117, %r118, %r124, %r155, %r156;
	// end inline asm
	// begin inline asm
	shfl.sync.down.b32 %r122, %r123, %r124, %r155, %r156;
	// end inline asm
	mov.b64 	%rd90, {%r117, %r122};
	mov.b64 	%fd132, %rd90;
	add.s32 	%r161, %r106, 2;
	setp.gt.s32 	%p28, %r161, %r155;
	add.f64 	%fd133, %fd131, %fd132;
	selp.f64 	%fd134, %fd131, %fd133, %p28;
	mov.b64 	%rd91, %fd134;
	mov.b64 	{%r128, %r133}, %rd91;
	mov.b32 	%r134, 4;
	// begin inline asm
	shfl.sync.down.b32 %r127, %r128, %r134, %r155, %r156;
	// end inline asm
	// begin inline asm
	shfl.sync.down.b32 %r132, %r133, %r134, %r155, %r156;
	// end inline asm
	mov.b64 	%rd92, {%r127, %r132};
	mov.b64 	%fd135, %rd92;
	add.s32 	%r162, %r106, 4;
	setp.gt.s32 	%p29, %r162, %r155;
	add.f64 	%fd136, %fd134, %fd135;
	selp.f64 	%fd137, %fd134, %fd136, %p29;
	mov.b64 	%rd93, %fd137;
	mov.b64 	{%r138, %r143}, %rd93;
	mov.b32 	%r144, 8;
	// begin inline asm
	shfl.sync.down.b32 %r137, %r138, %r144, %r155, %r156;
	// end inline asm
	// begin inline asm
	shfl.sync.down.b32 %r142, %r143, %r144, %r155, %r156;
	// end inline asm
	mov.b64 	%rd94, {%r137, %r142};
	mov.b64 	%fd138, %rd94;
	add.s32 	%r163, %r106, 8;
	setp.gt.s32 	%p30, %r163, %r155;
	add.f64 	%fd139, %fd137, %fd138;
	selp.f64 	%fd140, %fd137, %fd139, %p30;
	mov.b64 	%rd95, %fd140;
	mov.b64 	{%r148, %r153}, %rd95;
	mov.b32 	%r154, 16;
	// begin inline asm
	shfl.sync.down.b32 %r147, %r148, %r154, %r155, %r156;
	// end inline asm
	// begin inline asm
	shfl.sync.down.b32 %r152, %r153, %r154, %r155, %r156;
	// end inline asm
	mov.b64 	%rd96, {%r147, %r152};
	mov.b64 	%fd141, %rd96;
	add.s32 	%r164, %r106, 16;
	setp.gt.s32 	%p31, %r164, %r155;
	add.f64 	%fd142, %fd140, %fd141;
	selp.f64 	%fd263, %fd140, %fd142, %p31;
	setp.ne.s32 	%p32, %r106, 0;
	@%p32 bra 	$L__BB13_19;
	shr.u32 	%r165, %r1, 2;
	and.b32  	%r166, %r165, 248;
	mov.u32 	%r167, _ZZN3cub18CUB_300001_SM_10006detail6reduce28DeviceReduceSingleTileKernelINS2_10policy_hubIdjN4cuda3std3__44plusIdEEE10Policy1000EPdSC_iS9_ddNS7_10__identityEEEvT0_T1_T2_T3_T4_T6_E12temp_storage;
	add.s32 	%r168, %r167, %r166;
	st.shared.f64 	[%r168+24], %fd263;
$L__BB13_19:
	bar.sync 	0;
	setp.ne.s32 	%p33, %r1, 0;
	@%p33 bra 	$L__BB13_37;
	setp.gt.s32 	%p34, %r36, 32;
	ld.shared.f64 	%fd143, [_ZZN3cub18CUB_300001_SM_10006detail6reduce28DeviceReduceSingleTileKernelINS2_10policy_hubIdjN4cuda3std3__44plusIdEEE10Policy1000EPdSC_iS9_ddNS7_10__identityEEEvT0_T1_T2_T3_T4_T6_E12temp_storage+32];
	add.f64 	%fd144, %fd263, %fd143;
	selp.f64 	%fd145, %fd144, %fd263, %p34;
	setp.gt.s32 	%p35, %r36, 64;
	ld.shared.f64 	%fd146, [_ZZN3cub18CUB_300001_SM_10006detail6reduce28DeviceReduceSingleTileKernelINS2_10policy_hubIdjN4cuda3std3__44plusIdEEE10Policy1000EPdSC_iS9_ddNS7_10__identityEEEvT0_T1_T2_T3_T4_T6_E12temp_storage+40];
	add.f64 	%fd147, %fd146, %fd145;
	selp.f64 	%fd148, %fd147, %fd145, %p35;
	setp.gt.s32 	%p36, %r36, 96;
	ld.shared.f64 	%fd149, [_ZZN3cub18CUB_300001_SM_10006detail6reduce28DeviceReduceSingleTileKernelINS2_10policy_hubIdjN4cuda3std3__44plusIdEEE10Policy1000EPdSC_iS9_ddNS7_10__identityEEEvT0_T1_T2_T3_T4_T6_E12temp_storage+48];
	add.f64 	%fd150, %fd149, %fd148;
	selp.f64 	%fd151, %fd150, %fd148, %p36;
	setp.gt.s32 	%p37, %r36, 128;
	ld.shared.f64 	%fd152, [_ZZN3cub18CUB_300001_SM_10006detail6reduce28DeviceReduceSingleTileKernelINS2_10policy_hubIdjN4cuda3std3__44plusIdEEE10Policy1000EPdSC_iS9_ddNS7_10__identityEEEvT0_T1_T2_T3_T4_T6_E12temp_storage+56];
	add.f64 	%fd153, %fd152, %fd151;
	selp.f64 	%fd154, %fd153, %fd151, %p37;
	setp.gt.s32 	%p38, %r36, 160;
	ld.shared.f64 	%fd155, [_ZZN3cub18CUB_300001_SM_10006detail6reduce28DeviceReduceSingleTileKernelINS2_10policy_hubIdjN4cuda3std3__44plusIdEEE10Policy1000EPdSC_iS9_ddNS7_10__identityEEEvT0_T1_T2_T3_T4_T6_E12temp_storage+64];
	add.f64 	%fd156, %fd155, %fd154;
	selp.f64 	%fd157, %fd156, %fd154, %p38;
	setp.gt.s32 	%p39, %r36, 192;
	ld.shared.f64 	%fd158, [_ZZN3cub18CUB_300001_SM_10006detail6reduce28DeviceReduceSingleTileKernelINS2_10policy_hubIdjN4cuda3std3__44plusIdEEE10Policy1000EPdSC_iS9_ddNS7_10__identityEEEvT0_T1_T2_T3_T4_T6_E12temp_storage+72];
	add.f64 	%fd159, %fd158, %fd157;
	selp.f64 	%fd160, %fd159, %fd157, %p39;
	setp.gt.s32 	%p40, %r36, 224;
	ld.shared.f64 	%fd161, [_ZZN3cub18CUB_300001_SM_10006detail6reduce28DeviceReduceSingleTileKernelINS2_10policy_hubIdjN4cuda3std3__44plusIdEEE10Policy1000EPdSC_iS9_ddNS7_10__identityEEEvT0_T1_T2_T3_T4_T6_E12temp_storage+80];
	add.f64 	%fd162, %fd161, %fd160;
	selp.f64 	%fd163, %fd162, %fd160, %p40;
	setp.gt.s32 	%p41, %r36, 256;
	ld.shared.f64 	%fd164, [_ZZN3cub18CUB_300001_SM_10006detail6reduce28DeviceReduceSingleTileKernelINS2_10policy_hubIdjN4cuda3std3__44plusIdEEE10Policy1000EPdSC_iS9_ddNS7_10__identityEEEvT0_T1_T2_T3_T4_T6_E12temp_storage+88];
	add.f64 	%fd165, %fd164, %fd163;
	selp.f64 	%fd166, %fd165, %fd163, %p41;
	setp.gt.s32 	%p42, %r36, 288;
	ld.shared.f64 	%fd167, [_ZZN3cub18CUB_300001_SM_10006detail6reduce28DeviceReduceSingleTileKernelINS2_10policy_hubIdjN4cuda3std3__44plusIdEEE10Policy1000EPdSC_iS9_ddNS7_10__identityEEEvT0_T1_T2_T3_T4_T6_E12temp_storage+96];
	add.f64 	%fd168, %fd167, %fd166;
	selp.f64 	%fd169, %fd168, %fd166, %p42;
	setp.gt.s32 	%p43, %r36, 320;
	ld.shared.f64 	%fd170, [_ZZN3cub18CUB_300001_SM_10006detail6reduce28DeviceReduceSingleTileKernelINS2_10policy_hubIdjN4cuda3std3__44plusIdEEE10Policy1000EPdSC_iS9_ddNS7_10__identityEEEvT0_T1_T2_T3_T4_T6_E12temp_storage+104];
	add.f64 	%fd171, %fd170, %fd169;
	selp.f64 	%fd172, %fd171, %fd169, %p43;
	setp.gt.s32 	%p44, %r36, 352;
	ld.shared.f64 	%fd173, [_ZZN3cub18CUB_300001_SM_10006detail6reduce28DeviceReduceSingleTileKernelINS2_10policy_hubIdjN4cuda3std3__44plusIdEEE10Policy1000EPdSC_iS9_ddNS7_10__identityEEEvT0_T1_T2_T3_T4_T6_E12temp_storage+112];
	add.f64 	%fd174, %fd173, %fd172;
	selp.f64 	%fd175, %fd174, %fd172, %p44;
	setp.gt.s32 	%p45, %r36, 384;
	ld.shared.f64 	%fd176, [_ZZN3cub18CUB_300001_SM_10006detail6reduce28DeviceReduceSingleTileKernelINS2_10policy_hubIdjN4cuda3std3__44plusIdEEE10Policy1000EPdSC_iS9_ddNS7_10__identityEEEvT0_T1_T2_T3_T4_T6_E12temp_storage+120];
	add.f64 	%fd177, %fd176, %fd175;
	selp.f64 	%fd178, %fd177, %fd175, %p45;
	setp.gt.s32 	%p46, %r36, 416;
	ld.shared.f64 	%fd179, [_ZZN3cub18CUB_300001_SM_10006detail6reduce28DeviceReduceSingleTileKernelINS2_10policy_hubIdjN4cuda3std3__44plusIdEEE10Policy1000EPdSC_iS9_ddNS7_10__identityEEEvT0_T1_T2_T3_T4_T6_E12temp_storage+128];
	add.f64 	%fd180, %fd179, %fd178;
	selp.f64 	%fd181, %fd180, %fd178, %p46;
	setp.gt.s32 	%p47, %r36, 448;
	ld.shared.f64 	%fd182, [_ZZN3cub18CUB_300001_SM_10006detail6reduce28DeviceReduceSingleTileKernelINS2_10policy_hubIdjN4cuda3std3__44plusIdEEE10Policy1000EPdSC_iS9_ddNS7_10__identityEEEvT0_T1_T2_T3_T4_T6_E12temp_storage+136];
	add.f64 	%fd183, %fd182, %fd181;
	selp.f64 	%fd184, %fd183, %fd181, %p47;
	setp.gt.s32 	%p48, %r36, 480;
	ld.shared.f64 	%fd185, [_ZZN3cub18CUB_300001_SM_10006detail6reduce28DeviceReduceSingleTileKernelINS2_10policy_hubIdjN4cuda3std3__44plusIdEEE10Policy1000EPdSC_iS9_ddNS7_10__identityEEEvT0_T1_T2_T3_T4_T6_E12temp_storage+144];
	add.f64 	%fd186, %fd185, %fd184;
	selp.f64 	%fd187, %fd186, %fd184, %p48;
	setp.gt.s32 	%p49, %r36, 512;
	ld.shared.f64 	%fd188, [_ZZN3cub18CUB_300001_SM_10006detail6reduce28DeviceReduceSingleTileKernelINS2_10policy_hubIdjN4cuda3std3__44plusIdEEE10Policy1000EPdSC_iS9_ddNS7_10__identityEEEvT0_T1_T2_T3_T4_T6_E12temp_storage+152];
	add.f64 	%fd189, %fd188, %fd187;
	selp.f64 	%fd190, %fd189, %fd187, %p49;
	setp.gt.s32 	%p50, %r36, 544;
	ld.shared.f64 	%fd191, [_ZZN3cub18CUB_300001_SM_10006detail6reduce28DeviceReduceSingleTileKernelINS2_10policy_hubIdjN4cuda3std3__44plusIdEEE10Policy1000EPdSC_iS9_ddNS7_10__identityEEEvT0_T1_T2_T3_T4_T6_E12temp_storage+160];
	add.f64 	%fd192, %fd191, %fd190;
	selp.f64 	%fd193, %fd192, %fd190, %p50;
	setp.gt.s32 	%p51, %r36, 576;
	ld.shared.f64 	%fd194, [_ZZN3cub18CUB_300001_SM_10006detail6reduce28DeviceReduceSingleTileKernelINS2_10policy_hubIdjN4cuda3std3__44plusIdEEE10Policy1000EPdSC_iS9_ddNS7_10__identityEEEvT0_T1_T2_T3_T4_T6_E12temp_storage+168];
	add.f64 	%fd195, %fd194, %fd193;
	selp.f64 	%fd196, %fd195, %fd193, %p51;
	setp.gt.s32 	%p52, %r36, 608;
	ld.shared.f64 	%fd197, [_ZZN3cub18CUB_300001_SM_10006detail6reduce28DeviceReduceSingleTileKernelINS2_10policy_hubIdjN4cuda3std3__44plusIdEEE10Policy1000EPdSC_iS9_ddNS7_10__identityEEEvT0_T1_T2_T3_T4_T6_E12temp_storage+176];
	add.f64 	%fd198, %fd197, %fd196;
	selp.f64 	%fd263, %fd198, %fd196, %p52;
	bra.uni 	$L__BB13_37;
$L__BB13_21:
	mov.u32 	%r14, %tid.x;
	mul.wide.u32 	%rd27, %r14, 8;
	add.s64 	%rd12, %rd9, %rd27;
	// begin inline asm
	ld.global.nc.u64 %rd11, [%rd12];
	// end inline asm
	mov.b64 	%fd31, %rd11;
	add.s64 	%rd14, %rd12, 5120;
	// begin inline asm
	ld.global.nc.u64 %rd13, [%rd14];
	// end inline asm
	mov.b64 	%fd32, %rd13;
	add.s64 	%rd16, %rd12, 10240;
	// begin inline asm
	ld.global.nc.u64 %rd15, [%rd16];
	// end inline asm
	mov.b64 	%fd33, %rd15;
	add.s64 	%rd18, %rd12, 15360;
	// begin inline asm
	ld.global.nc.u64 %rd17, [%rd18];
	// end inline asm
	mov.b64 	%fd34, %rd17;
	add.s64 	%rd20, %rd12, 20480;
	// begin inline asm
	ld.global.nc.u64 %rd19, [%rd20];
	// end inline asm
	mov.b64 	%fd35, %rd19;
	add.s64 	%rd22, %rd12, 25600;
	// begin inline asm
	ld.global.nc.u64 %rd21, [%rd22];
	// end inline asm
	mov.b64 	%fd36, %rd21;
	add.s64 	%rd24, %rd12, 30720;
	// begin inline asm
	ld.global.nc.u64 %rd23, [%rd24];
	// end inline asm
	mov.b64 	%fd37, %rd23;
	add.s64 	%rd26, %rd12, 35840;
	// begin inline asm
	ld.global.nc.u64 %rd25, [%rd26];
	// end inline asm
	mov.b64 	%fd38, %rd25;
	add.f64 	%fd39, %fd31, %fd32;
	add.f64 	%fd40, %fd39, %fd33;
	add.f64 	%fd41, %fd40, %fd34;
	add.f64 	%fd42, %fd41, %fd35;
	add.f64 	%fd43, %fd42, %fd36;
	add.f64 	%fd44, %fd43, %fd37;
	add.f64 	%fd262, %fd44, %fd38;
	setp.lt.u32 	%p3, %r36, 10240;
	mov.b32 	%r232, 5120;
	@%p3 bra 	$L__BB13_25;
	add.s32 	%r15, %r36, -5120;
	mov.b32 	%r232, 5120;
$L__BB13_23:
	mul.wide.s32 	%rd44, %r232, 8;
	add.s64 	%rd29, %rd12, %rd44;
	// begin inline asm
	ld.global.nc.u64 %rd28, [%rd29];
	// end inline asm
	mov.b64 	%fd45, %rd28;
	add.s64 	%rd31, %rd29, 5120;
	// begin inline asm
	ld.global.nc.u64 %rd30, [%rd31];
	// end inline asm
	mov.b64 	%fd46, %rd30;
	add.s64 	%rd33, %rd29, 10240;
	// begin inline asm
	ld.global.nc.u64 %rd32, [%rd33];
	// end inline asm
	mov.b64 	%fd47, %rd32;
	add.s64 	%rd35, %rd29, 15360;
	// begin inline asm
	ld.global.nc.u64 %rd34, [%rd35];
	// end inline asm
	mov.b64 	%fd48, %rd34;
	add.s64 	%rd37, %rd29, 20480;
	// begin inline asm
	ld.global.nc.u64 %rd36, [%rd37];
	// end inline asm
	mov.b64 	%fd49, %rd36;
	add.s64 	%rd39, %rd29, 25600;
	// begin inline asm
	ld.global.nc.u64 %rd38, [%rd39];
	// end inline asm
	mov.b64 	%fd50, %rd38;
	add.s64 	%rd41, %rd29, 30720;
	// begin inline asm
	ld.global.nc.u64 %rd40, [%rd41];
	// end inline asm
	mov.b64 	%fd51, %rd40;
	add.s64 	%rd43, %rd29, 35840;
	// begin inline asm
	ld.global.nc.u64 %rd42, [%rd43];
	// end inline asm
	mov.b64 	%fd52, %rd42;
	add.f64 	%fd53, %fd262, %fd45;
	add.f64 	%fd54, %fd53, %fd46;
	add.f64 	%fd55, %fd54, %fd47;
	add.f64 	%fd56, %fd55, %fd48;
	add.f64 	%fd57, %fd56, %fd49;
	add.f64 	%fd58, %fd57, %fd50;
	add.f64 	%fd59, %fd58, %fd51;
	add.f64 	%fd262, %fd59, %fd52;
	sub.s32 	%r39, %r36, %r232;
	setp.lt.s32 	%p4, %r39, 5120;
	@%p4 bra 	$L__BB13_33;
	add.s32 	%r232, %r232, 5120;
	setp.le.s32 	%p5, %r232, %r15;
	@%p5 bra 	$L__BB13_23;
$L__BB13_25:
	setp.le.s32 	%p6, %r36, %r232;
	@%p6 bra 	$L__BB13_33;
	sub.s32 	%r19, %r36, %r232;
	setp.ge.s32 	%p7, %r14, %r19;
	@%p7 bra 	$L__BB13_33;
	not.b32 	%r40, %r14;
	add.s32 	%r41, %r36, %r40;
	sub.s32 	%r20, %r41, %r232;
	mul.hi.u32 	%r42, %r20, -858993459;
	shr.u32 	%r43, %r42, 9;
	add.s32 	%r21, %r43, 1;
	and.b32  	%r44, %r43, 3;
	setp.eq.s32 	%p8, %r44, 3;
	mov.u32 	%r236, %r14;
	@%p8 bra 	$L__BB13_30;
	add.s32 	%r234, %r14, %r232;
	and.b32  	%r45, %r21, 3;
	neg.s32 	%r233, %r45;
	mov.u32 	%r236, %r14;
$L__BB13_29:
	.pragma "nounroll";
	mul.wide.u32 	%rd47, %r234, 8;
	add.s64 	%rd46, %rd9, %rd47;
	// begin inline asm
	ld.global.nc.u64 %rd45, [%rd46];
	// end inline asm
	mov.b64 	%fd61, %rd45;
	add.f64 	%fd262, %fd262, %fd61;
	add.s32 	%r236, %r236, 640;
	add.s32 	%r234, %r234, 640;
	add.s32 	%r233, %r233, 1;
	setp.ne.s32 	%p9, %r233, 0;
	@%p9 bra 	$L__BB13_29;
$L__BB13_30:
	setp.lt.u32 	%p10, %r20, 1920;
	@%p10 bra 	$L__BB13_33;
	cvt.u64.u32 	%rd48, %r236;
	cvt.u64.u32 	%rd49, %r232;
	add.s64 	%rd50, %rd48, %rd49;
	shl.b64 	%rd51, %rd50, 3;
	add.s64 	%rd52, %rd51, %rd9;
	add.s64 	%rd108, %rd52, 10240;
	add.s32 	%r237, %r236, %r232;
$L__BB13_32:
	mul.wide.u32 	%rd61, %r237, 8;
	add.s64 	%rd54, %rd9, %rd61;
	// begin inline asm
	ld.global.nc.u64 %rd53, [%rd54];
	// end inline asm
	mov.b64 	%fd62, %rd53;
	add.f64 	%fd63, %fd262, %fd62;
	add.s64 	%rd56, %rd108, -5120;
	// begin inline asm
	ld.global.nc.u64 %rd55, [%rd56];
	// end inline asm
	mov.b64 	%fd64, %rd55;
	add.f64 	%fd65, %fd63, %fd64;
	// begin inline asm
	ld.global.nc.u64 %rd57, [%rd108];
	// end inline asm
	mov.b64 	%fd66, %rd57;
	add.f64 	%fd67, %fd65, %fd66;
	add.s64 	%rd60, %rd108, 5120;
	// begin inline asm
	ld.global.nc.u64 %rd59, [%rd60];
	// end inline asm
	mov.b64 	%fd68, %rd59;
	add.f64 	%fd262, %fd67, %fd68;
	add.s32 	%r236, %r236, 2560;
	add.s64 	%rd108, %rd108, 20480;
	add.s32 	%r237, %r237, 2560;
	setp.lt.s32 	%p11, %r236, %r19;
	@%p11 bra 	$L__BB13_32;
$L__BB13_33:
	// begin inline asm
	mov.u32 %r46, %laneid;
	// end inline asm
	mov.b64 	%rd62, %fd262;
	mov.b64 	{%r48, %r53}, %rd62;
	mov.b32 	%r54, 1;
	mov.b32 	%r95, 31;
	mov.b32 	%r96, -1;
	// begin inline asm
	shfl.sync.down.b32 %r47, %r48, %r54, %r95, %r96;
	// end inline asm
	// begin inline asm
	shfl.sync.down.b32 %r52, %r53, %r54, %r95, %r96;
	// end inline asm
	mov.b64 	%rd63, {%r47, %r52};
	mov.b64 	%fd69, %rd63;
	setp.gt.s32 	%p12, %r46, 30;
	add.f64 	%fd70, %fd262, %fd69;
	selp.f64 	%fd71, %fd262, %fd70, %p12;
	mov.b64 	%rd64, %fd71;
	mov.b64 	{%r58, %r63}, %rd64;
	mov.b32 	%r64, 2;
	// begin inline asm
	shfl.sync.down.b32 %r57, %r58, %r64, %r95, %r96;
	// end inline asm
	// begin inline asm
	shfl.sync.down.b32 %r62, %r63, %r64, %r95, %r96;
	// end inline asm
	mov.b64 	%rd65, {%r57, %r62};
	mov.b64 	%fd72, %rd65;
	setp.gt.s32 	%p13, %r46, 29;
	add.f64 	%fd73, %fd71, %fd72;
	selp.f64 	%fd74, %fd71, %fd73, %p13;
	mov.b64 	%rd66, %fd74;
	mov.b64 	{%r68, %r73}, %rd66;
	mov.b32 	%r74, 4;
	// begin inline asm
	shfl.sync.down.b32 %r67, %r68, %r74, %r95, %r96;
	// end inline asm
	// begin inline asm
	shfl.sync.down.b32 %r72, %r73, %r74, %r95, %r96;
	// end inline asm
	mov.b64 	%rd67, {%r67, %r72};
	mov.b64 	%fd75, %rd67;
	setp.gt.s32 	%p14, %r46, 27;
	add.f64 	%fd76, %fd74, %fd75;
	selp.f64 	%fd77, %fd74, %fd76, %p14;
	mov.b64 	%rd68, %fd77;
	mov.b64 	{%r78, %r83}, %rd68;
	mov.b32 	%r84, 8;
	// begin inline asm
	shfl.sync.down.b32 %r77, %r78, %r84, %r95, %r96;
	// end inline asm
	// begin inline asm
	shfl.sync.down.b32 %r82, %r83, %r84, %r95, %r96;
	// end inline asm
	mov.b64 	%rd69, {%r77, %r82};
	mov.b64 	%fd78, %rd69;
	setp.gt.s32 	%p15, %r46, 23;
	add.f64 	%fd79, %fd77, %fd78;
	selp.f64 	%fd80, %fd77, %fd79, %p15;
	mov.b64 	%rd70, %fd80;
	mov.b64 	{%r88, %r93}, %rd70;
	mov.b32 	%r94, 16;
	// begin inline asm
	shfl.sync.down.b32 %r87, %r88, %r94, %r95, %r96;
	// end inline asm
	// begin inline asm
	shfl.sync.down.b32 %r92, %r93, %r94, %r95, %r96;
	// end inline asm
	mov.b64 	%rd71, {%r87, %r92};
	mov.b64 	%fd81, %rd71;
	setp.gt.s32 	%p16, %r46, 15;
	add.f64 	%fd26, %fd80, %fd81;
	selp.f64 	%fd263, %fd80, %fd26, %p16;
	setp.ne.s32 	%p17, %r46, 0;
	@%p17 bra 	$L__BB13_35;
	shr.u32 	%r97, %r14, 2;
	and.b32  	%r98, %r97, 248;
	mov.u32 	%r99, _ZZN3cub18CUB_300001_SM_10006detail6reduce28DeviceReduceSingleTileKernelINS2_10policy_hubIdjN4cuda3std3__44plusIdEEE10Policy1000EPdSC_iS9_ddNS7_10__identityEEEvT0_T1_T2_T3_T4_T6_E12temp_storage;
	add.s32 	%r100, %r99, %r98;
	st.shared.f64 	[%r100+24], %fd26;
$L__BB13_35:
	bar.sync 	0;
	setp.ne.s32 	%p18, %r14, 0;
	@%p18 bra 	$L__BB13_37;
	ld.shared.f64 	%fd82, [_ZZN3cub18CUB_300001_SM_10006detail6reduce28DeviceReduceSingleTileKernelINS2_10policy_hubIdjN4cuda3std3__44plusIdEEE10Policy1000EPdSC_iS9_ddNS7_10__identityEEEvT0_T1_T2_T3_T4_T6_E12temp_storage+32];
	add.f64 	%fd83, %fd263, %fd82;
	ld.shared.f64 	%fd84, [_ZZN3cub18CUB_300001_SM_10006detail6reduce28DeviceReduceSingleTileKernelINS2_10policy_hubIdjN4cuda3std3__44plusIdEEE10Policy1000EPdSC_iS9_ddNS7_10__identityEEEvT0_T1_T2_T3_T4_T6_E12temp_storage+40];
	add.f64 	%fd85, %fd83, %fd84;
	ld.shared.f64 	%fd86, [_ZZN3cub18CUB_300001_SM_10006detail6reduce28DeviceReduceSingleTileKernelINS2_10policy_hubIdjN4cuda3std3__44plusIdEEE10Policy1000EPdSC_iS9_ddNS7_10__identityEEEvT0_T1_T2_T3_T4_T6_E12temp_storage+48];
	add.f64 	%fd87, %fd85, %fd86;
	ld.shared.f64 	%fd88, [_ZZN3cub18CUB_300001_SM_10006detail6reduce28DeviceReduceSingleTileKernelINS2_10policy_hubIdjN4cuda3std3__44plusIdEEE10Policy1000EPdSC_iS9_ddNS7_10__identityEEEvT0_T1_T2_T3_T4_T6_E12temp_storage+56];
	add.f64 	%fd89, %fd87, %fd88;
	ld.shared.f64 	%fd90, [_ZZN3cub18CUB_300001_SM_10006detail6reduce28DeviceReduceSingleTileKernelINS2_10policy_hubIdjN4cuda3std3__44plusIdEEE10Policy1000EPdSC_iS9_ddNS7_10__identityEEEvT0_T1_T2_T3_T4_T6_E12temp_storage+64];
	add.f64 	%fd91, %fd89, %fd90;
	ld.shared.f64 	%fd92, [_ZZN3cub18CUB_300001_SM_10006detail6reduce28DeviceReduceSingleTileKernelINS2_10policy_hubIdjN4cuda3std3__44plusIdEEE10Policy1000EPdSC_iS9_ddNS7_10__identityEEEvT0_T1_T2_T3_T4_T6_E12temp_storage+72];
	add.f64 	%fd93, %fd91, %fd92;
	ld.shared.f64 	%fd94, [_ZZN3cub18CUB_300001_SM_10006detail6reduce28DeviceReduceSingleTileKernelINS2_10policy_hubIdjN4cuda3std3__44plusIdEEE10Policy1000EPdSC_iS9_ddNS7_10__identityEEEvT0_T1_T2_T3_T4_T6_E12temp_storage+80];
	add.f64 	%fd95, %fd93, %fd94;
	ld.shared.f64 	%fd96, [_ZZN3cub18CUB_300001_SM_10006detail6reduce28DeviceReduceSingleTileKernelINS2_10policy_hubIdjN4cuda3std3__44plusIdEEE10Policy1000EPdSC_iS9_ddNS7_10__identityEEEvT0_T1_T2_T3_T4_T6_E12temp_storage+88];
	add.f64 	%fd97, %fd95, %fd96;
	ld.shared.f64 	%fd98, [_ZZN3cub18CUB_300001_SM_10006detail6reduce28DeviceReduceSingleTileKernelINS2_10policy_hubIdjN4cuda3std3__44plusIdEEE10Policy1000EPdSC_iS9_ddNS7_10__identityEEEvT0_T1_T2_T3_T4_T6_E12temp_storage+96];
	add.f64 	%fd99, %fd97, %fd98;
	ld.shared.f64 	%fd100, [_ZZN3cub18CUB_300001_SM_10006detail6reduce28DeviceReduceSingleTileKernelINS2_10policy_hubIdjN4cuda3std3__44plusIdEEE10Policy1000EPdSC_iS9_ddNS7_10__identityEEEvT0_T1_T2_T3_T4_T6_E12temp_storage+104];
	add.f64 	%fd101, %fd99, %fd100;
	ld.shared.f64 	%fd102, [_ZZN3cub18CUB_300001_SM_10006detail6reduce28DeviceReduceSingleTileKernelINS2_10policy_hubIdjN4cuda3std3__44plusIdEEE10Policy1000EPdSC_iS9_ddNS7_10__identityEEEvT0_T1_T2_T3_T4_T6_E12temp_storage+112];
	add.f64 	%fd103, %fd101, %fd102;
	ld.shared.f64 	%fd104, [_ZZN3cub18CUB_300001_SM_10006detail6reduce28DeviceReduceSingleTileKernelINS2_10policy_hubIdjN4cuda3std3__44plusIdEEE10Policy1000EPdSC_iS9_ddNS7_10__identityEEEvT0_T1_T2_T3_T4_T6_E12temp_storage+120];
	add.f64 	%fd105, %fd103, %fd104;
	ld.shared.f64 	%fd106, [_ZZN3cub18CUB_300001_SM_10006detail6reduce28DeviceReduceSingleTileKernelINS2_10policy_hubIdjN4cuda3std3__44plusIdEEE10Policy1000EPdSC_iS9_ddNS7_10__identityEEEvT0_T1_T2_T3_T4_T6_E12temp_storage+128];
	add.f64 	%fd107, %fd105, %fd106;
	ld.shared.f64 	%fd108, [_ZZN3cub18CUB_300001_SM_10006detail6reduce28DeviceReduceSingleTileKernelINS2_10policy_hubIdjN4cuda3std3__44plusIdEEE10Policy1000EPdSC_iS9_ddNS7_10__identityEEEvT0_T1_T2_T3_T4_T6_E12temp_storage+136];
	add.f64 	%fd109, %fd107, %fd108;
	ld.shared.f64 	%fd110, [_ZZN3cub18CUB_300001_SM_10006detail6reduce28DeviceReduceSingleTileKernelINS2_10policy_hubIdjN4cuda3std3__44plusIdEEE10Policy1000EPdSC_iS9_ddNS7_10__identityEEEvT0_T1_T2_T3_T4_T6_E12temp_storage+144];
	add.f64 	%fd111, %fd109, %fd110;
	ld.shared.f64 	%fd112, [_ZZN3cub18CUB_300001_SM_10006detail6reduce28DeviceReduceSingleTileKernelINS2_10policy_hubIdjN4cuda3std3__44plusIdEEE10Policy1000EPdSC_iS9_ddNS7_10__identityEEEvT0_T1_T2_T3_T4_T6_E12temp_storage+152];
	add.f64 	%fd113, %fd111, %fd112;
	ld.shared.f64 	%fd114, [_ZZN3cub18CUB_300001_SM_10006detail6reduce28DeviceReduceSingleTileKernelINS2_10policy_hubIdjN4cuda3std3__44plusIdEEE10Policy1000EPdSC_iS9_ddNS7_10__identityEEEvT0_T1_T2_T3_T4_T6_E12temp_storage+160];
	add.f64 	%fd115, %fd113, %fd114;
	ld.shared.f64 	%fd116, [_ZZN3cub18CUB_300001_SM_10006detail6reduce28DeviceReduceSingleTileKernelINS2_10policy_hubIdjN4cuda3std3__44plusIdEEE10Policy1000EPdSC_iS9_ddNS7_10__identityEEEvT0_T1_T2_T3_T4_T6_E12temp_storage+168];
	add.f64 	%fd117, %fd115, %fd116;
	ld.shared.f64 	%fd118, [_ZZN3cub18CUB_300001_SM_10006detail6reduce28DeviceReduceSingleTileKernelINS2_10policy_hubIdjN4cuda3std3__44plusIdEEE10Policy1000EPdSC_iS9_ddNS7_10__identityEEEvT0_T1_T2_T3_T4_T6_E12temp_storage+176];
	add.f64 	%fd263, %fd117, %fd118;
$L__BB13_37:
	mov.u32 	%r224, %tid.x;
	setp.ne.s32 	%p60, %r224, 0;
	@%p60 bra 	$L__BB13_39;
	add.f64 	%fd249, %fd30, %fd263;
	st.global.f64 	[%rd1], %fd249;
$L__BB13_39:
	ret;

}
	// .globl	_ZN3cub18CUB_300001_SM_10006detail6reduce28DeviceReduceSingleTileKernelINS2_10policy_hubIdyN4cuda3std3__44plusIdEEE10Policy1000EN6thrust24THRUST_300001_SM_1000_NS6detail15normal_iteratorINSD_10device_ptrIdEEEEPdyS9_ddNS7_10__identityEEEvT0_T1_T2_T3_T4_T6_
.visible .entry _ZN3cub18CUB_300001_SM_10006detail6reduce28DeviceReduceSingleTileKernelINS2_10policy_hubIdyN4cuda3std3__44plusIdEEE10Policy1000EN6thrust24THRUST_300001_SM_1000_NS6detail15normal_iteratorINSD_10device_ptrIdEEEEPdyS9_ddNS7_10__identityEEEvT0_T1_T2_T3_T4_T6_(
	.param .align 8 .b8 _ZN3cub18CUB_300001_SM_10006detail6reduce28DeviceReduceSingleTileKernelINS2_10policy_hubIdyN4cuda3std3__44plusIdEEE10Policy1000EN6thrust24THRUST_300001_SM_1000_NS6detail15normal_iteratorINSD_10device_ptrIdEEEEPdyS9_ddNS7_10__identityEEEvT0_T1_T2_T3_T4_T6__param_0[8],
	.param .u64 .ptr .align 1 _ZN3cub18CUB_300001_SM_10006detail6reduce28DeviceReduceSingleTileKernelINS2_10policy_hubIdyN4cuda3std3__44plusIdEEE10Policy1000EN6thrust24THRUST_300001_SM_1000_NS6detail15normal_iteratorINSD_10device_ptrIdEEEEPdyS9_ddNS7_10__identityEEEvT0_T1_T2_T3_T4_T6__param_1,
	.param .u64 _ZN3cub18CUB_300001_SM_10006detail6reduce28DeviceReduceSingleTileKernelINS2_10policy_hubIdyN4cuda3std3__44plusIdEEE10Policy1000EN6thrust24THRUST_300001_SM_1000_NS6detail15normal_iteratorINSD_10device_ptrIdEEEEPdyS9_ddNS7_10__identityEEEvT0_T1_T2_T3_T4_T6__param_2,
	.param .align 1 .b8 _ZN3cub18CUB_300001_SM_10006detail6reduce28DeviceReduceSingleTileKernelINS2_10policy_hubIdyN4cuda3std3__44plusIdEEE10Policy1000EN6thrust24THRUST_300001_SM_1000_NS6detail15normal_iteratorINSD_10device_ptrIdEEEEPdyS9_ddNS7_10__identityEEEvT0_T1_T2_T3_T4_T6__param_3[1],
	.param .f64 _ZN3cub18CUB_300001_SM_10006detail6reduce28DeviceReduceSingleTileKernelINS2_10policy_hubIdyN4cuda3std3__44plusIdEEE10Policy1000EN6thrust24THRUST_300001_SM_1000_NS6detail15normal_iteratorINSD_10device_ptrIdEEEEPdyS9_ddNS7_10__identityEEEvT0_T1_T2_T3_T4_T6__param_4,
	.param .align 1 .b8 _ZN3cub18CUB_300001_SM_10006detail6reduce28DeviceReduceSingleTileKernelINS2_10policy_hubIdyN4cuda3std3__44plusIdEEE10Policy1000EN6thrust24THRUST_300001_SM_1000_NS6detail15normal_iteratorINSD_10device_ptrIdEEEEPdyS9_ddNS7_10__identityEEEvT0_T1_T2_T3_T4_T6__param_5[1]
)
.maxntid 512
.minnctapersm 1
{
	.reg .pred 	%p<67>;
	.reg .b32 	%r<246>;
	.reg .b64 	%rd<86>;
	.reg .b64 	%fd<348>;
	// demoted variable
	.shared .align 8 .b8 _ZZN3cub18CUB_300001_SM_10006detail6reduce28DeviceReduceSingleTileKernelINS2_10policy_hubIdyN4cuda3std3__44plusIdEEE10Policy1000EN6thrust24THRUST_300001_SM_1000_NS6detail15normal_iteratorINSD_10device_ptrIdEEEEPdyS9_ddNS7_10__identityEEEvT0_T1_T2_T3_T4_T6_E12temp_storage[152];
	ld.param.u64 	%rd18, [_ZN3cub18CUB_300001_SM_10006detail6reduce28DeviceReduceSingleTileKernelINS2_10policy_hubIdyN4cuda3std3__44plusIdEEE10Policy1000EN6thrust24THRUST_300001_SM_1000_NS6detail15normal_iteratorINSD_10device_ptrIdEEEEPdyS9_ddNS7_10__identityEEEvT0_T1_T2_T3_T4_T6__param_0];
	ld.param.u64 	%rd20, [_ZN3cub18CUB_300001_SM_10006detail6reduce28DeviceReduceSingleTileKernelINS2_10policy_hubIdyN4cuda3std3__44plusIdEEE10Policy1000EN6thrust24THRUST_300001_SM_1000_NS6detail15normal_iteratorINSD_10device_ptrIdEEEEPdyS9_ddNS7_10__identityEEEvT0_T1_T2_T3_T4_T6__param_1];
	ld.param.u64 	%rd19, [_ZN3cub18CUB_300001_SM_10006detail6reduce28DeviceReduceSingleTileKernelINS2_10policy_hubIdyN4cuda3std3__44plusIdEEE10Policy1000EN6thrust24THRUST_300001_SM_1000_NS6detail15normal_iteratorINSD_10device_ptrIdEEEEPdyS9_ddNS7_10__identityEEEvT0_T1_T2_T3_T4_T6__param_2];
	ld.param.f64 	%fd42, [_ZN3cub18CUB_300001_SM_10006detail6reduce28DeviceReduceSingleTileKernelINS2_10policy_hubIdyN4cuda3std3__44plusIdEEE10Policy1000EN6thrust24THRUST_300001_SM_1000_NS6detail15normal_iteratorINSD_10device_ptrIdEEEEPdyS9_ddNS7_10__identityEEEvT0_T1_T2_T3_T4_T6__param_4];
	cvta.to.global.u64 	%rd1, %rd20;
	setp.ne.s64 	%p1, %rd19, 0;
	@%p1 bra 	$L__BB14_3;
	mov.u32 	%r231, %tid.x;
	setp.ne.s32 	%p66, %r231, 0;
	@%p66 bra 	$L__BB14_51;
	st.global.f64 	[%rd1], %fd42;
	bra.uni 	$L__BB14_51;
$L__BB14_3:
	cvta.to.global.u64 	%rd2, %rd18;
	setp.gt.u64 	%p2, %rd19, 3583;
	@%p2 bra 	$L__BB14_28;
	cvt.u32.u64 	%r1, %rd19;
	mov.u32 	%r2, %tid.x;
	setp.ge.u32 	%p24, %r2, %r1;
	mov.f64 	%fd335, 0d0000000000000000;
	mov.u32 	%r235, %r2;
	@%p24 bra 	$L__BB14_6;
	mul.wide.u32 	%rd51, %r2, 8;
	add.s64 	%rd52, %rd2, %rd51;
	ld.global.f64 	%fd335, [%rd52];
	add.s32 	%r235, %r2, 512;
$L__BB14_6:
	setp.ge.u32 	%p25, %r235, %r1;
	@%p25 bra 	$L__BB14_19;
	not.b32 	%r108, %r235;
	add.s32 	%r109, %r108, %r1;
	shr.u32 	%r110, %r109, 9;
	add.s32 	%r5, %r110, 1;
	and.b32  	%r6, %r5, 15;
	setp.lt.u32 	%p26, %r109, 7680;
	@%p26 bra 	$L__BB14_10;
	and.b32  	%r111, %r5, 16777200;
	neg.s32 	%r233, %r111;
	mul.wide.u32 	%rd53, %r235, 8;
	add.s64 	%rd54, %rd53, %rd2;
	add.s64 	%rd81, %rd54, 32768;
$L__BB14_9:
	.pragma "nounroll";
	ld.global.f64 	%fd169, [%rd81+-32768];
	add.f64 	%fd170, %fd335, %fd169;
	ld.global.f64 	%fd171, [%rd81+-28672];
	add.f64 	%fd172, %fd170, %fd171;
	ld.global.f64 	%fd173, [%rd81+-24576];
	add.f64 	%fd174, %fd172, %fd173;
	ld.global.f64 	%fd175, [%rd81+-20480];
	add.f64 	%fd176, %fd174, %fd175;
	ld.global.f64 	%fd177, [%rd81+-16384];
	add.f64 	%fd178, %fd176, %fd177;
	ld.global.f64 	%fd179, [%rd81+-12288];
	add.f64 	%fd180, %fd178, %fd179;
	ld.global.f64 	%fd181, [%rd81+-8192];
	add.f64 	%fd182, %fd180, %fd181;
	ld.global.f64 	%fd183, [%rd81+-4096];
	add.f64 	%fd184, %fd182, %fd183;
	ld.global.f64 	%fd185, [%rd81];
	add.f64 	%fd186, %fd184, %fd185;
	ld.global.f64 	%fd187, [%rd81+4096];
	add.f64 	%fd188, %fd186, %fd187;
	ld.global.f64 	%fd189, [%rd81+8192];
	add.f64 	%fd190, %fd188, %fd189;
	ld.global.f64 	%fd191, [%rd81+12288];
	add.f64 	%fd192, %fd190, %fd191;
	ld.global.f64 	%fd193, [%rd81+16384];
	add.f64 	%fd194, %fd192, %fd193;
	ld.global.f64 	%fd195, [%rd81+20480];
	add.f64 	%fd196, %fd194, %fd195;
	ld.global.f64 	%fd197, [%rd81+24576];
	add.f64 	%fd198, %fd196, %fd197;
	ld.global.f64 	%fd199, [%rd81+28672];
	add.f64 	%fd335, %fd198, %fd199;
	add.s32 	%r235, %r235, 8192;
	add.s32 	%r233, %r233, 16;
	add.s64 	%rd81, %rd81, 65536;
	setp.ne.s32 	%p27, %r233, 0;
	@%p27 bra 	$L__BB14_9;
$L__BB14_10:
	setp.eq.s32 	%p28, %r6, 0;
	@%p28 bra 	$L__BB14_19;
	and.b32  	%r13, %r5, 7;
	setp.lt.u32 	%p29, %r6, 8;
	@%p29 bra 	$L__BB14_13;
	mul.wide.s32 	%rd55, %r235, 8;
	add.s64 	%rd56, %rd2, %rd55;
	ld.global.f64 	%fd201, [%rd56];
	add.f64 	%fd202, %fd335, %fd201;
	ld.global.f64 	%fd203, [%rd56+4096];
	add.f64 	%fd204, %fd202, %fd203;
	ld.global.f64 	%fd205, [%rd56+8192];
	add.f64 	%fd206, %fd204, %fd205;
	ld.global.f64 	%fd207, [%rd56+12288];
	add.f64 	%fd208, %fd206, %fd207;
	ld.global.f64 	%fd209, [%rd56+16384];
	add.f64 	%fd210, %fd208, %fd209;
	ld.global.f64 	%fd211, [%rd56+20480];
	add.f64 	%fd212, %fd210, %fd211;
	ld.global.f64 	%fd213, [%rd56+24576];
	add.f64 	%fd214, %fd212, %fd213;
	ld.global.f64 	%fd215, [%rd56+28672];
	add.f64 	%fd335, %fd214, %fd215;
	add.s32 	%r235, %r235, 4096;
$L__BB14_13:
	setp.eq.s32 	%p30, %r13, 0;
	@%p30 bra 	$L__BB14_19;
	and.b32  	%r16, %r5, 3;
	setp.lt.u32 	%p31, %r13, 4;
	@%p31 bra 	$L__BB14_16;
	mul.wide.s32 	%rd57, %r235, 8;
	add.s64 	%rd58, %rd2, %rd57;
	ld.global.f64 	%fd217, [%rd58];
	add.f64 	%fd218, %fd335, %fd217;
	ld.global.f64 	%fd219, [%rd58+4096];
	add.f64 	%fd220, %fd218, %fd219;
	ld.global.f64 	%fd221, [%rd58+8192];
	add.f64 	%fd222, %fd220, %fd221;
	ld.global.f64 	%fd223, [%rd58+12288];
	add.f64 	%fd335, %fd222, %fd223;
	add.s32 	%r235, %r235, 2048;
$L__BB14_16:
	setp.eq.s32 	%p32, %r16, 0;
	@%p32 bra 	$L__BB14_19;
	neg.s32 	%r238, %r16;
$L__BB14_18:
	.pragma "nounroll";
	mul.wide.s32 	%rd59, %r235, 8;
	add.s64 	%rd60, %rd2, %rd59;
	ld.global.f64 	%fd224, [%rd60];
	add.f64 	%fd335, %fd335, %fd224;
	add.s32 	%r235, %r235, 512;
	add.s32 	%r238, %r238, 1;
	setp.ne.s32 	%p33, %r238, 0;
	@%p33 bra 	$L__BB14_18;
$L__BB14_19:
	setp.lt.u64 	%p34, %rd19, 512;
	@%p34 bra 	$L__BB14_24;
	// begin inline asm
	mov.u32 %r175, %laneid;
	// end inline asm
	mov.b64 	%rd71, %fd335;
	mov.b64 	{%r177, %r182}, %rd71;
	mov.b32 	%r183, 1;
	mov.b32 	%r224, 31;
	mov.b32 	%r225, -1;
	// begin inline asm
	shfl.sync.down.b32 %r176, %r177, %r183, %r224, %r225;
	// end inline asm
	// begin inline asm
	shfl.sync.down.b32 %r181, %r182, %r183, %r224, %r225;
	// end inline asm
	mov.b64 	%rd72, {%r176, %r181};
	mov.b64 	%fd283, %rd72;
	setp.gt.s32 	%p58, %r175, 30;
	add.f64 	%fd284, %fd335, %fd283;
	selp.f64 	%fd285, %fd335, %fd284, %p58;
	mov.b64 	%rd73, %fd285;
	mov.b64 	{%r187, %r192}, %rd73;
	mov.b32 	%r193, 2;
	// begin inline asm
	shfl.sync.down.b32 %r186, %r187, %r193, %r224, %r225;
	// end inline asm
	// begin inline asm
	shfl.sync.down.b32 %r191, %r192, %r193, %r224, %r225;
	// end inline asm
	mov.b64 	%rd74, {%r186, %r191};
	mov.b64 	%fd286, %rd74;
	setp.gt.s32 	%p59, %r175, 29;
	add.f64 	%fd287, %fd285, %fd286;
	selp.f64 	%fd288, %fd285, %fd287, %p59;
	mov.b64 	%rd75, %fd288;
	mov.b64 	{%r197, %r202}, %rd75;
	mov.b32 	%r203, 4;
	// begin inline asm
	shfl.sync.down.b32 %r196, %r197, %r203, %r224, %r225;
	// end inline asm
	// begin inline asm
	shfl.sync.down.b32 %r201, %r202, %r203, %r224, %r225;
	// end inline asm
	mov.b64 	%rd76, {%r196, %r201};
	mov.b64 	%fd289, %rd76;
	setp.gt.s32 	%p60, %r175, 27;
	add.f64 	%fd290, %fd288, %fd289;
	selp.f64 	%fd291, %fd288, %fd290, %p60;
	mov.b64 	%rd77, %fd291;
	mov.b64 	{%r207, %r212}, %rd77;
	mov.b32 	%r213, 8;
	// begin inline asm
	shfl.sync.down.b32 %r206, %r207, %r213, %r224, %r225;
	// end inline asm
	// begin inline asm
	shfl.sync.down.b32 %r211, %r212, %r213, %r224, %r225;
	// end inline asm
	mov.b64 	%rd78, {%r206, %r211};
	mov.b64 	%fd292, %rd78;
	setp.gt.s32 	%p61, %r175, 23;
	add.f64 	%fd293, %fd291, %fd292;
	selp.f64 	%fd294, %fd291, %fd293, %p61;
	mov.b64 	%rd79, %fd294;
	mov.b64 	{%r217, %r222}, %rd79;
	mov.b32 	%r223, 16;
	// begin inline asm
	shfl.sync.down.b32 %r216, %r217, %r223, %r224, %r225;
	// end inline asm
	// begin inline asm
	shfl.sync.down.b32 %r221, %r222, %r223, %r224, %r225;
	// end inline asm
	mov.b64 	%rd80, {%r216, %r221};
	mov.b64 	%fd295, %rd80;
	setp.gt.s32 	%p62, %r175, 15;
	add.f64 	%fd16, %fd294, %fd295;
	selp.f64 	%fd347, %fd294, %fd16, %p62;
	setp.ne.s32 	%p63, %r175, 0;
	@%p63 bra 	$L__BB14_22;
	shr.u32 	%r226, %r2, 2;
	and.b32  	%r227, %r226, 248;
	mov.u32 	%r228, _ZZN3cub18CUB_300001_SM_10006detail6reduce28DeviceReduceSingleTileKernelINS2_10policy_hubIdyN4cuda3std3__44plusIdEEE10Policy1000EN6thrust24THRUST_300001_SM_1000_NS6detail15normal_iteratorINSD_10device_ptrIdEEEEPdyS9_ddNS7_10__identityEEEvT0_T1_T2_T3_T4_T6_E12temp_storage;
	add.s32 	%r229, %r228, %r227;
	st.shared.f64 	[%r229+16], %fd16;
$L__BB14_22:
	bar.sync 	0;
	setp.ne.s32 	%p64, %r2, 0;
	@%p64 bra 	$L__BB14_49;
	ld.shared.f64 	%fd296, [_ZZN3cub18CUB_300001_SM_10006detail6reduce28DeviceReduceSingleTileKernelINS2_10policy_hubIdyN4cuda3std3__44plusIdEEE10Policy1000EN6thrust24THRUST_300001_SM_1000_NS6detail15normal_iteratorINSD_10device_ptrIdEEEEPdyS9_ddNS7_10__identityEEEvT0_T1_T2_T3_T4_T6_E12temp_storage+24];
	add.f64 	%fd297, %fd347, %fd296;
	ld.shared.f64 	%fd298, [_ZZN3cub18CUB_300001_SM_10006detail6reduce28DeviceReduceSingleTileKernelINS2_10policy_hubIdyN4cuda3std3__44plusIdEEE10Policy1000EN6thrust24THRUST_300001_SM_1000_NS6detail15normal_iteratorINSD_10device_ptrIdEEEEPdyS9_ddNS7_10__identityEEEvT0_T1_T2_T3_T4_T6_E12temp_storage+32];
	add.f64 	%fd299, %fd297, %fd298;
	ld.shared.f64 	%fd300, [_ZZN3cub18CUB_300001_SM_10006detail6reduce28DeviceReduceSingleTileKernelINS2_10policy_hubIdyN4cuda3std3__44plusIdEEE10Policy1000EN6thrust24THRUST_300001_SM_1000_NS6detail15normal_iteratorINSD_10device_ptrIdEEEEPdyS9_ddNS7_10__identityEEEvT0_T1_T2_T3_T4_T6_E12temp_storage+40];
	add.f64 	%fd301, %fd299, %fd300;
	ld.shared.f64 	%fd302, [_ZZN3cub18CUB_300001_SM_10006detail6reduce28DeviceReduceSingleTileKernelINS2_10policy_hubIdyN4cuda3std3__44plusIdEEE10Policy1000EN6thrust24THRUST_300001_SM_1000_NS6detail15normal_iteratorINSD_10device_ptrIdEEEEPdyS9_ddNS7_10__identityEEEvT0_T1_T2_T3_T4_T6_E12temp_storage+48];
	add.f64 	%fd303, %fd301, %fd302;
	ld.shared.f64 	%fd304, [_ZZN3cub18CUB_300001_SM_10006detail6reduce28DeviceReduceSingleTileKernelINS2_10policy_hubIdyN4cuda3std3__44plusIdEEE10Policy1000EN6thrust24THRUST_300001_SM_1000_NS6detail15normal_iteratorINSD_10device_ptrIdEEEEPdyS9_ddNS7_10__identityEEEvT0_T1_T2_T3_T4_T6_E12temp_storage+56];
	add.f64 	%fd305, %fd303, %fd304;
	ld.shared.f64 	%fd306, [_ZZN3cub18CUB_300001_SM_10006detail6reduce28DeviceReduceSingleTileKernelINS2_10policy_hubIdyN4cuda3std3__44plusIdEEE10Policy1000EN6thrust24THRUST_300001_SM_1000_NS6detail15normal_iteratorINSD_10device_ptrIdEEEEPdyS9_ddNS7_10__identityEEEvT0_T1_T2_T3_T4_T6_E12temp_storage+64];
	add.f64 	%fd307, %fd305, %fd306;
	ld.shared.f64 	%fd308, [_ZZN3cub18CUB_300001_SM_10006detail6reduce28DeviceReduceSingleTileKernelINS2_10policy_hubIdyN4cuda3std3__44plusIdEEE10Policy1000EN6thrust24THRUST_300001_SM_1000_NS6detail15normal_iteratorINSD_10device_ptrIdEEEEPdyS9_ddNS7_10__identityEEEvT0_T1_T2_T3_T4_T6_E12temp_storage+72];
	add.f64 	%fd309, %fd307, %fd308;
	ld.shared.f64 	%fd310, [_ZZN3cub18CUB_300001_SM_10006detail6reduce28DeviceReduceSingleTileKernelINS2_10policy_hubIdyN4cuda3std3__44plusIdEEE10Policy1000EN6thrust24THRUST_300001_SM_1000_NS6detail15normal_iteratorINSD_10device_ptrIdEEEEPdyS9_ddNS7_10__identityEEEvT0_T1_T2_T3_T4_T6_E12temp_storage+80];
	add.f64 	%fd311, %fd309, %fd310;
	ld.shared.f64 	%fd312, [_ZZN3cub18CUB_300001_SM_10006detail6reduce28DeviceReduceSingleTileKernelINS2_10policy_hubIdyN4cuda3std3__44plusIdEEE10Policy1000EN6thrust24THRUST_300001_SM_1000_NS6detail15normal_iteratorINSD_10device_ptrIdEEEEPdyS9_ddNS7_10__identityEEEvT0_T1_T2_T3_T4_T6_E12temp_storage+88];
	add.f64 	%fd313, %fd311, %fd312;
	ld.shared.f64 	%fd314, [_ZZN3cub18CUB_300001_SM_10006detail6reduce28DeviceReduceSingleTileKernelINS2_10policy_hubIdyN4cuda3std3__44plusIdEEE10Policy1000EN6thrust24THRUST_300001_SM_1000_NS6detail15normal_iteratorINSD_10device_ptrIdEEEEPdyS9_ddNS7_10__identityEEEvT0_T1_T2_T3_T4_T6_E12temp_storage+96];
	add.f64 	%fd315, %fd313, %fd314;
	ld.shared.f64 	%fd316, [_ZZN3cub18CUB_300001_SM_10006detail6reduce28DeviceReduceSingleTileKernelINS2_10policy_hubIdyN4cuda3std3__44plusIdEEE10Policy1000EN6thrust24THRUST_300001_SM_1000_NS6detail15normal_iteratorINSD_10device_ptrIdEEEEPdyS9_ddNS7_10__identityEEEvT0_T1_T2_T3_T4_T6_E12temp_storage+104];
	add.f64 	%fd317, %fd315, %fd316;
	ld.shared.f64 	%fd318, [_ZZN3cub18CUB_300001_SM_10006detail6reduce28DeviceReduceSingleTileKernelINS2_10policy_hubIdyN4cuda3std3__44plusIdEEE10Policy1000EN6thrust24THRUST_300001_SM_1000_NS6detail15normal_iteratorINSD_10device_ptrIdEEEEPdyS9_ddNS7_10__identityEEEvT0_T1_T2_T3_T4_T6_E12temp_storage+112];
	add.f64 	%fd319, %fd317, %fd318;
	ld.shared.f64 	%fd320, [_ZZN3cub18CUB_300001_SM_10006detail6reduce28DeviceReduceSingleTileKernelINS2_10policy_hubIdyN4cuda3std3__44plusIdEEE10Policy1000EN6thrust24THRUST_300001_SM_1000_NS6detail15normal_iteratorINSD_10device_ptrIdEEEEPdyS9_ddNS7_10__identityEEEvT0_T1_T2_T3_T4_T6_E12temp_storage+120];
	add.f64 	%fd321, %fd319, %fd320;
	ld.shared.f64 	%fd322, [_ZZN3cub18CUB_300001_SM_10006detail6reduce28DeviceReduceSingleTileKernelINS2_10policy_hubIdyN4cuda3std3__44plusIdEEE10Policy1000EN6thrust24THRUST_300001_SM_1000_NS6detail15normal_iteratorINSD_10device_ptrIdEEEEPdyS9_ddNS7_10__identityEEEvT0_T1_T2_T3_T4_T6_E12temp_storage+128];
	add.f64 	%fd323, %fd321, %fd322;
	ld.shared.f64 	%fd324, [_ZZN3cub18CUB_300001_SM_10006detail6reduce28DeviceReduceSingleTileKernelINS2_10policy_hubIdyN4cuda3std3__44plusIdEEE10Policy1000EN6thrust24THRUST_300001_SM_1000_NS6detail15normal_iteratorINSD_10device_ptrIdEEEEPdyS9_ddNS7_10__identityEEEvT0_T1_T2_T3_T4_T6_E12temp_storage+136];
	add.f64 	%fd347, %fd323, %fd324;
	bra.uni 	$L__BB14_49;
$L__BB14_24:
	// begin inline asm
	mov.u32 %r112, %laneid;
	// end inline asm
	and.b32  	%r163, %r2, 992;
	add.s32 	%r164, %r163, 32;
	setp.gt.u32 	%p35, %r164, %r1;
	not.b32 	%r165, %r163;
	add.s32 	%r166, %r1, %r165;
	selp.b32 	%r161, %r166, 31, %p35;
	mov.b64 	%rd61, %fd335;
	mov.b64 	{%r114, %r119}, %rd61;
	mov.b32 	%r120, 1;
	mov.b32 	%r162, -1;
	// begin inline asm
	shfl.sync.down.b32 %r113, %r114, %r120, %r161, %r162;
	// end inline asm
	// begin inline asm
	shfl.sync.down.b32 %r118, %r119, %r120, %r161, %r162;
	// end inline asm
	mov.b64 	%rd62, {%r113, %r118};
	mov.b64 	%fd225, %rd62;
	setp.lt.s32 	%p36, %r112, %r161;
	add.f64 	%fd226, %fd335, %fd225;
	selp.f64 	%fd227, %fd226, %fd335, %p36;
	mov.b64 	%rd63, %fd227;
	mov.b64 	{%r124, %r129}, %rd63;
	mov.b32 	%r130, 2;
	// begin inline asm
	shfl.sync.down.b32 %r123, %r124, %r130, %r161, %r162;
	// end inline asm
	// begin inline asm
	shfl.sync.down.b32 %r128, %r129, %r130, %r161, %r162;
	// end inline asm
	mov.b64 	%rd64, {%r123, %r128};
	mov.b64 	%fd228, %rd64;
	add.s32 	%r167, %r112, 2;
	setp.gt.s32 	%p37, %r167, %r161;
	add.f64 	%fd229, %fd227, %fd228;
	selp.f64 	%fd230, %fd227, %fd229, %p37;
	mov.b64 	%rd65, %fd230;
	mov.b64 	{%r134, %r139}, %rd65;
	mov.b32 	%r140, 4;
	// begin inline asm
	shfl.sync.down.b32 %r133, %r134, %r140, %r161, %r162;
	// end inline asm
	// begin inline asm
	shfl.sync.down.b32 %r138, %r139, %r140, %r161, %r162;
	// end inline asm
	mov.b64 	%rd66, {%r133, %r138};
	mov.b64 	%fd231, %rd66;
	add.s32 	%r168, %r112, 4;
	setp.gt.s32 	%p38, %r168, %r161;
	add.f64 	%fd232, %fd230, %fd231;
	selp.f64 	%fd233, %fd230, %fd232, %p38;
	mov.b64 	%rd67, %fd233;
	mov.b64 	{%r144, %r149}, %rd67;
	mov.b32 	%r150, 8;
	// begin inline asm
	shfl.sync.down.b32 %r143, %r144, %r150, %r161, %r162;
	// end inline asm
	// begin inline asm
	shfl.sync.down.b32 %r148, %r149, %r150, %r161, %r162;
	// end inline asm
	mov.b64 	%rd68, {%r143, %r148};
	mov.b64 	%fd234, %rd68;
	add.s32 	%r169, %r112, 8;
	setp.gt.s32 	%p39, %r169, %r161;
	add.f64 	%fd235, %fd233, %fd234;
	selp.f64 	%fd236, %fd233, %fd235, %p39;
	mov.b64 	%rd69, %fd236;
	mov.b64 	{%r154, %r159}, %rd69;
	mov.b32 	%r160, 16;
	// begin inline asm
	shfl.sync.down.b32 %r153, %r154, %r160, %r161, %r162;
	// end inline asm
	// begin inline asm
	shfl.sync.down.b32 %r158, %r159, %r160, %r161, %r162;
	// end inline asm
	mov.b64 	%rd70, {%r153, %r158};
	mov.b64 	%fd237, %rd70;
	add.s32 	%r170, %r112, 16;
	setp.gt.s32 	%p40, %r170, %r161;
	add.f64 	%fd238, %fd236, %fd237;
	selp.f64 	%fd347, %fd236, %fd238, %p40;
	setp.ne.s32 	%p41, %r112, 0;
	@%p41 bra 	$L__BB14_26;
	shr.u32 	%r171, %r2, 2;
	and.b32  	%r172, %r171, 248;
	mov.u32 	%r173, _ZZN3cub18CUB_300001_SM_10006detail6reduce28DeviceReduceSingleTileKernelINS2_10policy_hubIdyN4cuda3std3__44plusIdEEE10Policy1000EN6thrust24THRUST_300001_SM_1000_NS6detail15normal_iteratorINSD_10device_ptrIdEEEEPdyS9_ddNS7_10__identityEEEvT0_T1_T2_T3_T4_T6_E12temp_storage;
	add.s32 	%r174, %r173, %r172;
	st.shared.f64 	[%r174+16], %fd347;
$L__BB14_26:
	bar.sync 	0;
	setp.ne.s32 	%p42, %r2, 0;
	@%p42 bra 	$L__BB14_49;
	setp.gt.u64 	%p43, %rd19, 32;
	ld.shared.f64 	%fd239, [_ZZN3cub18CUB_300001_SM_10006detail6reduce28DeviceReduceSingleTileKernelINS2_10policy_hubIdyN4cuda3std3__44plusIdEEE10Policy1000EN6thrust24THRUST_300001_SM_1000_NS6detail15normal_iteratorINSD_10device_ptrIdEEEEPdyS9_ddNS7_10__identityEEEvT0_T1_T2_T3_T4_T6_E12temp_storage+24];
	add.f64 	%fd240, %fd347, %fd239;
	selp.f64 	%fd241, %fd240, %fd347, %p43;
	setp.gt.u64 	%p44, %rd19, 64;
	ld.shared.f64 	%fd242, [_ZZN3cub18CUB_300001_SM_10006detail6reduce28DeviceReduceSingleTileKernelINS2_10policy_hubIdyN4cuda3std3__44plusIdEEE10Policy1000EN6thrust24THRUST_300001_SM_1000_NS6detail15normal_iteratorINSD_10device_ptrIdEEEEPdyS9_ddNS7_10__identityEEEvT0_T1_T2_T3_T4_T6_E12temp_storage+32];
	add.f64 	%fd243, %fd242, %fd241;
	selp.f64 	%fd244, %fd243, %fd241, %p44;
	setp.gt.u64 	%p45, %rd19, 96;
	ld.shared.f64 	%fd245, [_ZZN3cub18CUB_300001_SM_10006detail6reduce28DeviceReduceSingleTileKernelINS2_10policy_hubIdyN4cuda3std3__44plusIdEEE10Policy1000EN6thrust24THRUST_300001_SM_1000_NS6detail15normal_iteratorINSD_10device_ptrIdEEEEPdyS9_ddNS7_10__identityEEEvT0_T1_T2_T3_T4_T6_E12temp_storage+40];
	add.f64 	%fd246, %fd245, %fd244;
	selp.f64 	%fd247, %fd246, %fd244, %p45;
	setp.gt.u64 	%p46, %rd19, 128;
	ld.shared.f64 	%fd248, [_ZZN3cub18CUB_300001_SM_10006detail6reduce28DeviceReduceSingleTileKernelINS2_10policy_hubIdyN4cuda3std3__44plusIdEEE10Policy1000EN6thrust24THRUST_300001_SM_1000_NS6detail15normal_iteratorINSD_10device_ptrIdEEEEPdyS9_ddNS7_10__identityEEEvT0_T1_T2_T3_T4_T6_E12temp_storage+48];
	add.f64 	%fd249, %fd248, %fd247;
	selp.f64 	%fd250, %fd249, %fd247, %p46;
	setp.gt.u64 	%p47, %rd19, 160;
	ld.shared.f64 	%fd251, [_ZZN3cub18CUB_300001_SM_10006detail6reduce28DeviceReduceSingleTileKernelINS2_10policy_hubIdyN4cuda3std3__44plusIdEEE10Policy1000EN6thrust24THRUST_300001_SM_1000_NS6detail15normal_iteratorINSD_10device_ptrIdEEEEPdyS9_ddNS7_10__identityEEEvT0_T1_T2_T3_T4_T6_E12temp_storage+56];
	add.f64 	%fd252, %fd251, %fd250;
	selp.f64 	%fd253, %fd252, %fd250, %p47;
	setp.gt.u64 	%p48, %rd19, 192;
	ld.shared.f64 	%fd254, [_ZZN3cub18CUB_300001_SM_10006detail6reduce28DeviceReduceSingleTileKernelINS2_10policy_hubIdyN4cuda3std3__44plusIdEEE10Policy1000EN6thrust24THRUST_300001_SM_1000_NS6detail15normal_iteratorINSD_10device_ptrIdEEEEPdyS9_ddNS7_10__identityEEEvT0_T1_T2_T3_T4_T6_E12temp_storage+64];
	add.f64 	%fd255, %fd254, %fd253;
	selp.f64 	%fd256, %fd255, %fd253, %p48;
	setp.gt.u64 	%p49, %rd19, 224;
	ld.shared.f64 	%fd257, [_ZZN3cub18CUB_300001_SM_10006detail6reduce28DeviceReduceSingleTileKernelINS2_10policy_hubIdyN4cuda3std3__44plusIdEEE10Policy1000EN6thrust24THRUST_300001_SM_1000_NS6detail15normal_iteratorINSD_10device_ptrIdEEEEPdyS9_ddNS7_10__identityEEEvT0_T1_T2_T3_T4_T6_E12temp_storage+72];
	add.f64 	%fd258, %fd257, %fd256;
	selp.f64 	%fd259, %fd258, %fd256, %p49;
	setp.gt.u64 	%p50, %rd19, 256;
	ld.shared.f64 	%fd260, [_ZZN3cub18CUB_300001_SM_10006detail6reduce28DeviceReduceSingleTileKernelINS2_10policy_hubIdyN4cuda3std3__44plusIdEEE10Policy1000EN6thrust24THRUST_300001_SM_1000_NS6detail15normal_iteratorINSD_10device_ptrIdEEEEPdyS9_ddNS7_10__identityEEEvT0_T1_T2_T3_T4_T6_E12temp_storage+80];
	add.f64 	%fd261, %fd260, %fd259;
	selp.f64 	%fd262, %fd261, %fd259, %p50;
	setp.gt.u64 	%p51, %rd19, 288;
	ld.shared.f64 	%fd263, [_ZZN3cub18CUB_300001_SM_10006detail6reduce28DeviceReduceSingleTileKernelINS2_10policy_hubIdyN4cuda3std3__44plusIdEEE10Policy1000EN6thrust24THRUST_300001_SM_1000_NS6detail15normal_iteratorINSD_10device_ptrIdEEEEPdyS9_ddNS7_10__identityEEEvT0_T1_T2_T3_T4_T6_E12temp_storage+88];
	add.f64 	%fd264, %fd263, %fd262;
	selp.f64 	%fd265, %fd264, %fd262, %p51;
	setp.gt.u64 	%p52, %rd19, 320;
	ld.shared.f64 	%fd266, [_ZZN3cub18CUB_300001_SM_10006detail6reduce28DeviceReduceSingleTileKernelINS2_10policy_hubIdyN4cuda3std3__44plusIdEEE10Policy1000EN6thrust24THRUST_300001_SM_1000_NS6detail15normal_iteratorINSD_10device_ptrIdEEEEPdyS9_ddNS7_10__identityEEEvT0_T1_T2_T3_T4_T6_E12temp_storage+96];
	add.f64 	%fd267, %fd266, %fd265;
	selp.f64 	%fd268, %fd267, %fd265, %p52;
	setp.gt.u64 	%p53, %rd19, 352;
	ld.shared.f64 	%fd269, [_ZZN3cub18CUB_300001_SM_10006detail6reduce28DeviceReduceSingleTileKernelINS2_10policy_hubIdyN4cuda3std3__44plusIdEEE10Policy1000EN6thrust24THRUST_300001_SM_1000_NS6detail15normal_iteratorINSD_10device_ptrIdEEEEPdyS9_ddNS7_10__identityEEEvT0_T1_T2_T3_T4_T6_E12temp_storage+104];
	add.f64 	%fd270, %fd269, %fd268;
	selp.f64 	%fd271, %fd270, %fd268, %p53;
	setp.gt.u64 	%p54, %rd19, 384;
	ld.shared.f64 	%fd272, [_ZZN3cub18CUB_300001_SM_10006detail6reduce28DeviceReduceSingleTileKernelINS2_10policy_hubIdyN4cuda3std3__44plusIdEEE10Policy1000EN6thrust24THRUST_300001_SM_1000_NS6detail15normal_iteratorINSD_10device_ptrIdEEEEPdyS9_ddNS7_10__identityEEEvT0_T1_T2_T3_T4_T6_E12temp_storage+112];
	add.f64 	%fd273, %fd272, %fd271;
	selp.f64 	%fd274, %fd273, %fd271, %p54;
	setp.gt.u64 	%p55, %rd19, 416;
	ld.shared.f64 	%fd275, [_ZZN3cub18CUB_300001_SM_10006detail6reduce28DeviceReduceSingleTileKernelINS2_10policy_hubIdyN4cuda3std3__44plusIdEEE10Policy1000EN6thrust24THRUST_300001_SM_1000_NS6detail15normal_iteratorINSD_10device_ptrIdEEEEPdyS9_ddNS7_10__identityEEEvT0_T1_T2_T3_T4_T6_E12temp_storage+120];
	add.f64 	%fd276, %fd275, %fd274;
	selp.f64 	%fd277, %fd276, %fd274, %p55;
	setp.gt.u64 	%p56, %rd19, 448;
	ld.shared.f64 	%fd278, [_ZZN3cub18CUB_300001_SM_10006detail6reduce28DeviceReduceSingleTileKernelINS2_10policy_hubIdyN4cuda3std3__44plusIdEEE10Policy1000EN6thrust24THRUST_300001_SM_1000_NS6detail15normal_iteratorINSD_10device_ptrIdEEEEPdyS9_ddNS7_10__identityEEEvT0_T1_T2_T3_T4_T6_E12temp_storage+128];
	add.f64 	%fd279, %fd278, %fd277;
	selp.f64 	%fd280, %fd279, %fd277, %p56;
	setp.gt.u64 	%p57, %rd19, 480;
	ld.shared.f64 	%fd281, [_ZZN3cub18CUB_300001_SM_10006detail6reduce28DeviceReduceSingleTileKernelINS2_10policy_hubIdyN4cuda3std3__44plusIdEEE10Policy1000EN6thrust24THRUST_300001_SM_1000_NS6detail15normal_iteratorINSD_10device_ptrIdEEEEPdyS9_ddNS7_10__identityEEEvT0_T1_T2_T3_T4_T6_E12temp_storage+136];
	add.f64 	%fd282, %fd281, %fd280;
	selp.f64 	%fd347, %fd282, %fd280, %p57;
	bra.uni 	$L__BB14_49;
$L__BB14_28:
	mov.u32 	%r24, %tid.x;
	cvt.u64.u32 	%rd6, %r24;
	mul.wide.u32 	%rd22, %r24, 8;
	add.s64 	%rd7, %rd2, %rd22;
	ld.global.f64 	%fd43, [%rd7];
	ld.global.f64 	%fd44, [%rd7+4096];
	ld.global.f64 	%fd45, [%rd7+8192];
	ld.global.f64 	%fd46, [%rd7+12288];
	ld.global.f64 	%fd47, [%rd7+16384];
	ld.global.f64 	%fd48, [%rd7+20480];
	ld.global.f64 	%fd49, [%rd7+24576];
	add.f64 	%fd50, %fd43, %fd44;
	add.f64 	%fd51, %fd50, %fd45;
	add.f64 	%fd52, %fd51, %fd46;
	add.f64 	%fd53, %fd52, %fd47;
	add.f64 	%fd54, %fd53, %fd48;
	add.f64 	%fd346, %fd54, %fd49;
	add.s64 	%rd8, %rd19, -3584;
	setp.lt.u64 	%p3, %rd8, 3584;
	mov.b64 	%rd83, 3584;
	@%p3 bra 	$L__BB14_32;
	mov.b64 	%rd83, 3584;
$L__BB14_30:
	shl.b64 	%rd24, %rd83, 3;
	add.s64 	%rd25, %rd7, %rd24;
	ld.global.f64 	%fd55, [%rd25];
	ld.global.f64 	%fd56, [%rd25+4096];
	ld.global.f64 	%fd57, [%rd25+8192];
	ld.global.f64 	%fd58, [%rd25+12288];
	ld.global.f64 	%fd59, [%rd25+16384];
	ld.global.f64 	%fd60, [%rd25+20480];
	ld.global.f64 	%fd61, [%rd25+24576];
	add.f64 	%fd62, %fd346, %fd55;
	add.f64 	%fd63, %fd62, %fd56;
	add.f64 	%fd64, %fd63, %fd57;
	add.f64 	%fd65, %fd64, %fd58;
	add.f64 	%fd66, %fd65, %fd59;
	add.f64 	%fd67, %fd66, %fd60;
	add.f64 	%fd346, %fd67, %fd61;
	sub.s64 	%rd26, %rd19, %rd83;
	setp.lt.u64 	%p4, %rd26, 3584;
	@%p4 bra 	$L__BB14_45;
	add.s64 	%rd83, %rd83, 3584;
	setp.le.u64 	%p5, %rd83, %rd8;
	@%p5 bra 	$L__BB14_30;
$L__BB14_32:
	setp.le.u64 	%p6, %rd19, %rd83;
	cvt.u32.u64 	%r42, %rd83;
	cvt.u32.u64 	%r43, %rd19;
	sub.s32 	%r44, %r43, %r42;
	setp.ge.s32 	%p7, %r24, %r44;
	or.pred  	%p8, %p6, %p7;
	@%p8 bra 	$L__BB14_45;
	not.b32 	%r47, %r24;
	add.s32 	%r48, %r47, %r43;
	sub.s32 	%r50, %r48, %r42;
	shr.u32 	%r51, %r50, 9;
	add.s32 	%r25, %r51, 1;
	and.b32  	%r26, %r25, 15;
	setp.lt.u32 	%p9, %r50, 7680;
	mov.u32 	%r242, %r24;
	@%p9 bra 	$L__BB14_36;
	and.b32  	%r52, %r25, 16777200;
	neg.s32 	%r240, %r52;
	add.s64 	%rd27, %rd83, %rd6;
	shl.b64 	%rd28, %rd27, 3;
	add.s64 	%rd29, %rd28, %rd2;
	add.s64 	%rd84, %rd29, 32768;
	mov.u32 	%r242, %r24;
$L__BB14_35:
	.pragma "nounroll";
	ld.global.f64 	%fd69, [%rd84+-32768];
	add.f64 	%fd70, %fd346, %fd69;
	ld.global.f64 	%fd71, [%rd84+-28672];
	add.f64 	%fd72, %fd70, %fd71;
	ld.global.f64 	%fd73, [%rd84+-24576];
	add.f64 	%fd74, %fd72, %fd73;
	ld.global.f64 	%fd75, [%rd84+-20480];
	add.f64 	%fd76, %fd74, %fd75;
	ld.global.f64 	%fd77, [%rd84+-16384];
	add.f64 	%fd78, %fd76, %fd77;
	ld.global.f64 	%fd79, [%rd84+-12288];
	add.f64 	%fd80, %fd78, %fd79;
	ld.global.f64 	%fd81, [%rd84+-8192];
	add.f64 	%fd82, %fd80, %fd81;
	ld.global.f64 	%fd83, [%rd84+-4096];
	add.f64 	%fd84, %fd82, %fd83;
	ld.global.f64 	%fd85, [%rd84];
	add.f64 	%fd86, %fd84, %fd85;
	ld.global.f64 	%fd87, [%rd84+4096];
	add.f64 	%fd88, %fd86, %fd87;
	ld.global.f64 	%fd89, [%rd84+8192];
	add.f64 	%fd90, %fd88, %fd89;
	ld.global.f64 	%fd91, [%rd84+12288];
	add.f64 	%fd92, %fd90, %fd91;
	ld.global.f64 	%fd93, [%rd84+16384];
	add.f64 	%fd94, %fd92, %fd93;
	ld.global.f64 	%fd95, [%rd84+20480];
	add.f64 	%fd96, %fd94, %fd95;
	ld.global.f64 	%fd97, [%rd84+24576];
	add.f64 	%fd98, %fd96, %fd97;
	ld.global.f64 	%fd99, [%rd84+28672];
	add.f64 	%fd346, %fd98, %fd99;
	add.s32 	%r242, %r242, 8192;
	add.s32 	%r240, %r240, 16;
	add.s64 	%rd84, %rd84, 65536;
	setp.ne.s32 	%p10, %r240, 0;
	@%p10 bra 	$L__BB14_35;
$L__BB14_36:
	setp.eq.s32 	%p11, %r26, 0;
	@%p11 bra 	$L__BB14_45;
	and.b32  	%r33, %r25, 7;
	setp.lt.u32 	%p12, %r26, 8;
	@%p12 bra 	$L__BB14_39;
	cvt.u64.u32 	%rd30, %r242;
	add.s64 	%rd31, %rd83, %rd30;
	shl.b64 	%rd32, %rd31, 3;
	add.s64 	%rd33, %rd2, %rd32;
	ld.global.f64 	%fd101, [%rd33];
	add.f64 	%fd102, %fd346, %fd101;
	ld.global.f64 	%fd103, [%rd33+4096];
	add.f64 	%fd104, %fd102, %fd103;
	ld.global.f64 	%fd105, [%rd33+8192];
	add.f64 	%fd106, %fd104, %fd105;
	ld.global.f64 	%fd107, [%rd33+12288];
	add.f64 	%fd108, %fd106, %fd107;
	ld.global.f64 	%fd109, [%rd33+16384];
	add.f64 	%fd110, %fd108, %fd109;
	ld.global.f64 	%fd111, [%rd33+20480];
	add.f64 	%fd112, %fd110, %fd111;
	ld.global.f64 	%fd113, [%rd33+24576];
	add.f64 	%fd114, %fd112, %fd113;
	ld.global.f64 	%fd115, [%rd33+28672];
	add.f64 	%fd346, %fd114, %fd115;
	add.s32 	%r242, %r242, 4096;
$L__BB14_39:
	setp.eq.s32 	%p13, %r33, 0;
	@%p13 bra 	$L__BB14_45;
	and.b32  	%r36, %r25, 3;
	setp.lt.u32 	%p14, %r33, 4;
	@%p14 bra 	$L__BB14_42;
	cvt.u64.u32 	%rd34, %r242;
	add.s64 	%rd35, %rd83, %rd34;
	shl.b64 	%rd36, %rd35, 3;
	add.s64 	%rd37, %rd2, %rd36;
	ld.global.f64 	%fd117, [%rd37];
	add.f64 	%fd118, %fd346, %fd117;
	ld.global.f64 	%fd119, [%rd37+4096];
	add.f64 	%fd120, %fd118, %fd119;
	ld.global.f64 	%fd121, [%rd37+8192];
	add.f64 	%fd122, %fd120, %fd121;
	ld.global.f64 	%fd123, [%rd37+12288];
	add.f64 	%fd346, %fd122, %fd123;
	add.s32 	%r242, %r242, 2048;
$L__BB14_42:
	setp.eq.s32 	%p15, %r36, 0;
	@%p15 bra 	$L__BB14_45;
	cvt.u64.u32 	%rd38, %r242;
	add.s64 	%rd39, %rd83, %rd38;
	shl.b64 	%rd40, %rd39, 3;
	add.s64 	%rd85, %rd2, %rd40;
	neg.s32 	%r245, %r36;
$L__BB14_44:
	.pragma "nounroll";
	ld.global.f64 	%fd124, [%rd85];
	add.f64 	%fd346, %fd346, %fd124;
	add.s64 	%rd85, %rd85, 4096;
	add.s32 	%r245, %r245, 1;
	setp.ne.s32 	%p16, %r245, 0;
	@%p16 bra 	$L__BB14_44;
$L__BB14_45:
	// begin inline asm
	mov.u32 %r53, %laneid;
	// end inline asm
	mov.b64 	%rd41, %fd346;
	mov.b64 	{%r55, %r60}, %rd41;
	mov.b32 	%r61, 1;
	mov.b32 	%r102, 31;
	mov.b32 	%r103, -1;
	// begin inline asm
	shfl.sync.down.b32 %r54, %r55, %r61, %r102, %r103;
	// end inline asm
	// begin inline asm
	shfl.sync.down.b32 %r59, %r60, %r61, %r102, %r103;
	// end inline asm
	mov.b64 	%rd42, {%r54, %r59};
	mov.b64 	%fd125, %rd42;
	setp.gt.s32 	%p17, %r53, 30;
	add.f64 	%fd126, %fd346, %fd125;
	selp.f64 	%fd127, %fd346, %fd126, %p17;
	mov.b64 	%rd43, %fd127;
	mov.b64 	{%r65, %r70}, %rd43;
	mov.b32 	%r71, 2;
	// begin inline asm
	shfl.sync.down.b32 %r64, %r65, %r71, %r102, %r103;
	// end inline asm
	// begin inline asm
	shfl.sync.down.b32 %r69, %r70, %r71, %r102, %r103;
	// end inline asm
	mov.b64 	%rd44, {%r64, %r69};
	mov.b64 	%fd128, %rd44;
	setp.gt.s32 	%p18, %r53, 29;
	add.f64 	%fd129, %fd127, %fd128;
	selp.f64 	%fd130, %fd127, %fd129, %p18;
	mov.b64 	%rd45, %fd130;
	mov.b64 	{%r75, %r80}, %rd45;
	mov.b32 	%r81, 4;
	// begin inline asm
	shfl.sync.down.b32 %r74, %r75, %r81, %r102, %r103;
	// end inline asm
	// begin inline asm
	shfl.sync.down.b32 %r79, %r80, %r81, %r102, %r103;
	// end inline asm
	mov.b64 	%rd46, {%r74, %r79};
	mov.b64 	%fd131, %rd46;
	setp.gt.s32 	%p19, %r53, 27;
	add.f64 	%fd132, %fd130, %fd131;
	selp.f64 	%fd133, %fd130, %fd132, %p19;
	mov.b64 	%rd47, %fd133;
	mov.b64 	{%r85, %r90}, %rd47;
	mov.b32 	%r91, 8;
	// begin inline asm
	shfl.sync.down.b32 %r84, %r85, %r91, %r102, %r103;
	// end inline asm
	// begin inline asm
	shfl.sync.down.b32 %r89, %r90, %r91, %r102, %r103;
	// end inline asm
	mov.b64 	%rd48, {%r84, %r89};
	mov.b64 	%fd134, %rd48;
	setp.gt.s32 	%p20, %r53, 23;
	add.f64 	%fd135, %fd133, %fd134;
	selp.f64 	%fd136, %fd133, %fd135, %p20;
	mov.b64 	%rd49, %fd136;
	mov.b64 	{%r95, %r100}, %rd49;
	mov.b32 	%r101, 16;
	// begin inline asm
	shfl.sync.down.b32 %r94, %r95, %r101, %r102, %r103;
	// end inline asm
	// begin inline asm
	shfl.sync.down.b32 %r99, %r100, %r101, %r102, %r103;
	// end inline asm
	mov.b64 	%rd50, {%r94, %r99};
	mov.b64 	%fd137, %rd50;
	setp.gt.s32 	%p21, %r53, 15;
	add.f64 	%fd38, %fd136, %fd137;
	selp.f64 	%fd347, %fd136, %fd38, %p21;
	setp.ne.s32 	%p22, %r53, 0;
	@%p22 bra 	$L__BB14_47;
	shr.u32 	%r104, %r24, 2;
	and.b32  	%r105, %r104, 248;
	mov.u32 	%r106, _ZZN3cub18CUB_300001_SM_10006detail6reduce28DeviceReduceSingleTileKernelINS2_10policy_hubIdyN4cuda3std3__44plusIdEEE10Policy1000EN6thrust24THRUST_300001_SM_1000_NS6detail15normal_iteratorINSD_10device_ptrIdEEEEPdyS9_ddNS7_10__identityEEEvT0_T1_T2_T3_T4_T6_E12temp_storage;
	add.s32 	%r107, %r106, %r105;
	st.shared.f64 	[%r107+16], %fd38;
$L__BB14_47:
	bar.sync 	0;
	setp.ne.s32 	%p23, %r24, 0;
	@%p23 bra 	$L__BB14_49;
	ld.shared.f64 	%fd138, [_ZZN3cub18CUB_300001_SM_10006detail6reduce28DeviceReduceSingleTileKernelINS2_10policy_hubIdyN4cuda3std3__44plusIdEEE10Policy1000EN6thrust24THRUST_300001_SM_1000_NS6detail15normal_iteratorINSD_10device_ptrIdEEEEPdyS9_ddNS7_10__identityEEEvT0_T1_T2_T3_T4_T6_E12temp_storage+24];
	add.f64 	%fd139, %fd347, %fd138;
	ld.shared.f64 	%fd140, [_ZZN3cub18CUB_300001_SM_10006detail6reduce28DeviceReduceSingleTileKernelINS2_10policy_hubIdyN4cuda3std3__44plusIdEEE10Policy1000EN6thrust24THRUST_300001_SM_1000_NS6detail15normal_iteratorINSD_10device_ptrIdEEEEPdyS9_ddNS7_10__identityEEEvT0_T1_T2_T3_T4_T6_E12temp_storage+32];
	add.f64 	%fd141, %fd139, %fd140;
	ld.shared.f64 	%fd142, [_ZZN3cub18CUB_300001_SM_10006detail6reduce28DeviceReduceSingleTileKernelINS2_10policy_hubIdyN4cuda3std3__44plusIdEEE10Policy1000EN6thrust24THRUST_300001_SM_1000_NS6detail15normal_iteratorINSD_10device_ptrIdEEEEPdyS9_ddNS7_10__identityEEEvT0_T1_T2_T3_T4_T6_E12temp_storage+40];
	add.f64 	%fd143, %fd141, %fd142;
	ld.shared.f64 	%fd144, [_ZZN3cub18CUB_300001_SM_10006detail6reduce28DeviceReduceSingleTileKernelINS2_10policy_hubIdyN4cuda3std3__44plusIdEEE10Policy1000EN6thrust24THRUST_300001_SM_1000_NS6detail15normal_iteratorINSD_10device_ptrIdEEEEPdyS9_ddNS7_10__identityEEEvT0_T1_T2_T3_T4_T6_E12temp_storage+48];
	add.f64 	%fd145, %fd143, %fd144;
	ld.shared.f64 	%fd146, [_ZZN3cub18CUB_300001_SM_10006detail6reduce28DeviceReduceSingleTileKernelINS2_10policy_hubIdyN4cuda3std3__44plusIdEEE10Policy1000EN6thrust24THRUST_300001_SM_1000_NS6detail15normal_iteratorINSD_10device_ptrIdEEEEPdyS9_ddNS7_10__identityEEEvT0_T1_T2_T3_T4_T6_E12temp_storage+56];
	add.f64 	%fd147, %fd145, %fd146;
	ld.shared.f64 	%fd148, [_ZZN3cub18CUB_300001_SM_10006detail6reduce28DeviceReduceSingleTileKernelINS2_10policy_hubIdyN4cuda3std3__44plusIdEEE10Policy1000EN6thrust24THRUST_300001_SM_1000_NS6detail15normal_iteratorINSD_10device_ptrIdEEEEPdyS9_ddNS7_10__identityEEEvT0_T1_T2_T3_T4_T6_E12temp_storage+64];
	add.f64 	%fd149, %fd147, %fd148;
	ld.shared.f64 	%fd150, [_ZZN3cub18CUB_300001_SM_10006detail6reduce28DeviceReduceSingleTileKernelINS2_10policy_hubIdyN4cuda3std3__44plusIdEEE10Policy1000EN6thrust24THRUST_300001_SM_1000_NS6detail15normal_iteratorINSD_10device_ptrIdEEEEPdyS9_ddNS7_10__identityEEEvT0_T1_T2_T3_T4_T6_E12temp_storage+72];
	add.f64 	%fd151, %fd149, %fd150;
	ld.shared.f64 	%fd152, [_ZZN3cub18CUB_300001_SM_10006detail6reduce28DeviceReduceSingleTileKernelINS2_10policy_hubIdyN4cuda3std3__44plusIdEEE10Policy1000EN6thrust24THRUST_300001_SM_1000_NS6detail15normal_iteratorINSD_10device_ptrIdEEEEPdyS9_ddNS7_10__identityEEEvT0_T1_T2_T3_T4_T6_E12temp_storage+80];
	add.f64 	%fd153, %fd151, %fd152;
	ld.shared.f64 	%fd154, [_ZZN3cub18CUB_300001_SM_10006detail6reduce28DeviceReduceSingleTileKernelINS2_10policy_hubIdyN4cuda3std3__44plusIdEEE10Policy1000EN6thrust24THRUST_300001_SM_1000_NS6detail15normal_iteratorINSD_10device_ptrIdEEEEPdyS9_ddNS7_10__identityEEEvT0_T1_T2_T3_T4_T6_E12temp_storage+88];
	add.f64 	%fd155, %fd153, %fd154;
	ld.shared.f64 	%fd156, [_ZZN3cub18CUB_300001_SM_10006detail6reduce28DeviceReduceSingleTileKernelINS2_10policy_hubIdyN4cuda3std3__44plusIdEEE10Policy1000EN6thrust24THRUST_300001_SM_1000_NS6detail15normal_iteratorINSD_10device_ptrIdEEEEPdyS9_ddNS7_10__identityEEEvT0_T1_T2_T3_T4_T6_E12temp_storage+96];
	add.f64 	%fd157, %fd155, %fd156;
	ld.shared.f64 	%fd158, [_ZZN3cub18CUB_300001_SM_10006detail6reduce28DeviceReduceSingleTileKernelINS2_10policy_hubIdyN4cuda3std3__44plusIdEEE10Policy1000EN6thrust24THRUST_300001_SM_1000_NS6detail15normal_iteratorINSD_10device_ptrIdEEEEPdyS9_ddNS7_10__identityEEEvT0_T1_T2_T3_T4_T6_E12temp_storage+104];
	add.f64 	%fd159, %fd157, %fd158;
	ld.shared.f64 	%fd160, [_ZZN3cub18CUB_300001_SM_10006detail6reduce28DeviceReduceSingleTileKernelINS2_10policy_hubIdyN4cuda3std3__44plusIdEEE10Policy1000EN6thrust24THRUST_300001_SM_1000_NS6detail15normal_iteratorINSD_10device_ptrIdEEEEPdyS9_ddNS7_10__identityEEEvT0_T1_T2_T3_T4_T6_E12temp_storage+112];
	add.f64 	%fd161, %fd159, %fd160;
	ld.shared.f64 	%fd162, [_ZZN3cub18CUB_300001_SM_10006detail6reduce28DeviceReduceSingleTileKernelINS2_10policy_hubIdyN4cuda3std3__44plusIdEEE10Policy1000EN6thrust24THRUST_300001_SM_1000_NS6detail15normal_iteratorINSD_10device_ptrIdEEEEPdyS9_ddNS7_10__identityEEEvT0_T1_T2_T3_T4_T6_E12temp_storage+120];
	add.f64 	%fd163, %fd161, %fd162;
	ld.shared.f64 	%fd164, [_ZZN3cub18CUB_300001_SM_10006detail6reduce28DeviceReduceSingleTileKernelINS2_10policy_hubIdyN4cuda3std3__44plusIdEEE10Policy1000EN6thrust24THRUST_300001_SM_1000_NS6detail15normal_iteratorINSD_10device_ptrIdEEEEPdyS9_ddNS7_10__identityEEEvT0_T1_T2_T3_T4_T6_E12temp_storage+128];
	add.f64 	%fd165, %fd163, %fd164;
	ld.shared.f64 	%fd166, [_ZZN3cub18CUB_300001_SM_10006detail6reduce28DeviceReduceSingleTileKernelINS2_10policy_hubIdyN4cuda3std3__44plusIdEEE10Policy1000EN6thrust24THRUST_300001_SM_1000_NS6detail15normal_iteratorINSD_10device_ptrIdEEEEPdyS9_ddNS7_10__identityEEEvT0_T1_T2_T3_T4_T6_E12temp_storage+136];
	add.f64 	%fd347, %fd165, %fd166;
$L__BB14_49:
	mov.u32 	%r230, %tid.x;
	setp.ne.s32 	%p65, %r230, 0;
	@%p65 bra 	$L__BB14_51;
	add.f64 	%fd325, %fd42, %fd347;
	st.global.f64 	[%rd1], %fd325;
$L__BB14_51:
	ret;

}
	// .globl	_ZN3cub18CUB_300001_SM_10006detail6reduce18DeviceReduceKernelINS2_10policy_hubIdyN4cuda3std3__44plusIdEEE10Policy1000EN6thrust24THRUST_300001_SM_1000_NS6detail15normal_iteratorINSD_10device_ptrIdEEEEyS9_dNS7_10__identityEEEvT0_PT3_T1_NS0_13GridEvenShareISN_EET2_T4_
.visible .entry _ZN3cub18CUB_300001_SM_10006detail6reduce18DeviceReduceKernelINS2_10policy_hubIdyN4cuda3std3__44plusIdEEE10Policy1000EN6thrust24THRUST_300001_SM_1000_NS6detail15normal_iteratorINSD_10device_ptrIdEEEEyS9_dNS7_10__identityEEEvT0_PT3_T1_NS0_13GridEvenShareISN_EET2_T4_(
	.param .align 8 .b8 _ZN3cub18CUB_300001_SM_10006detail6reduce18DeviceReduceKernelINS2_10policy_hubIdyN4cuda3std3__44plusIdEEE10Policy1000EN6thrust24THRUST_300001_SM_1000_NS6detail15normal_iteratorINSD_10device_ptrIdEEEEyS9_dNS7_10__identityEEEvT0_PT3_T1_NS0_13GridEvenShareISN_EET2_T4__param_0[8],
	.param .u64 .ptr .align 1 _ZN3cub18CUB_300001_SM_10006detail6reduce18DeviceReduceKernelINS2_10policy_hubIdyN4cuda3std3__44plusIdEEE10Policy1000EN6thrust24THRUST_300001_SM_1000_NS6detail15normal_iteratorINSD_10device_ptrIdEEEEyS9_dNS7_10__identityEEEvT0_PT3_T1_NS0_13GridEvenShareISN_EET2_T4__param_1,
	.param .u64 _ZN3cub18CUB_300001_SM_10006detail6reduce18DeviceReduceKernelINS2_10policy_hubIdyN4cuda3std3__44plusIdEEE10Policy1000EN6thrust24THRUST_300001_SM_1000_NS6detail15normal_iteratorINSD_10device_ptrIdEEEEyS9_dNS7_10__identityEEEvT0_PT3_T1_NS0_13GridEvenShareISN_EET2_T4__param_2,
	.param .align 8 .b8 _ZN3cub18CUB_300001_SM_10006detail6reduce18DeviceReduceKernelINS2_10policy_hubIdyN4cuda3std3__44plusIdEEE10Policy1000EN6thrust24THRUST_300001_SM_1000_NS6detail15normal_iteratorINSD_10device_ptrIdEEEEyS9_dNS7_10__identityEEEvT0_PT3_T1_NS0_13GridEvenShareISN_EET2_T4__param_3[72],
	.param .align 1 .b8 _ZN3cub18CUB_300001_SM_10006detail6reduce18DeviceReduceKernelINS2_10policy_hubIdyN4cuda3std3__44plusIdEEE10Policy1000EN6thrust24THRUST_300001_SM_1000_NS6detail15normal_iteratorINSD_10device_ptrIdEEEEyS9_dNS7_10__identityEEEvT0_PT3_T1_NS0_13GridEvenShareISN_EET2_T4__param_4[1],
	.param .align 1 .b8 _ZN3cub18CUB_300001_SM_10006detail6reduce18DeviceReduceKernelINS2_10policy_hubIdyN4cuda3std3__44plusIdEEE10Policy1000EN6thrust24THRUST_300001_SM_1000_NS6detail15normal_iteratorINSD_10device_ptrIdEEEEyS9_dNS7_10__identityEEEvT0_PT3_T1_NS0_13GridEvenShareISN_EET2_T4__param_5[1]
)
.maxntid 512
{
	.reg .pred 	%p<65>;
	.reg .b16 	%rs<4>;
	.reg .b32 	%r<280>;
	.reg .b64 	%rd<107>;
	.reg .b64 	%fd<344>;
	// demoted variable
	.shared .align 8 .b8 _ZZN3cub18CUB_300001_SM_10006detail6reduce18DeviceReduceKernelINS2_10policy_hubIdyN4cuda3std3__44plusIdEEE10Policy1000EN6thrust24THRUST_300001_SM_1000_NS6detail15normal_iteratorINSD_10device_ptrIdEEEEyS9_dNS7_10__identityEEEvT0_PT3_T1_NS0_13GridEvenShareISN_EET2_T4_E12temp_storage[152];
	ld.param.u64 	%rd1, [_ZN3cub18CUB_300001_SM_10006detail6reduce18DeviceReduceKernelINS2_10policy_hubIdyN4cuda3std3__44plusIdEEE10Policy1000EN6thrust24THRUST_300001_SM_1000_NS6detail15normal_iteratorINSD_10device_ptrIdEEEEyS9_dNS7_10__identityEEEvT0_PT3_T1_NS0_13GridEvenShareISN_EET2_T4__param_3+32];
	ld.param.u32 	%r1, [_ZN3cub18CUB_300001_SM_10006detail6reduce18DeviceReduceKernelINS2_10policy_hubIdyN4cuda3std3__44plusIdEEE10Policy1000EN6thrust24THRUST_300001_SM_1000_NS6detail15normal_iteratorINSD_10device_ptrIdEEEEyS9_dNS7_10__identityEEEvT0_PT3_T1_NS0_13GridEvenShareISN_EET2_T4__param_3+40];
	ld.param.u64 	%rd26, [_ZN3cub18CUB_300001_SM_10006detail6reduce18DeviceReduceKernelINS2_10policy_hubIdyN4cuda3std3__44plusIdEEE10Policy1000EN6thrust24THRUST_300001_SM_1000_NS6detail15normal_iteratorINSD_10device_ptrIdEEEEyS9_dNS7_10__identityEEEvT0_PT3_T1_NS0_13GridEvenShareISN_EET2_T4__param_0];
	cvta.to.global.u64 	%rd2, %rd26;
	mov.u32 	%r2, %ctaid.x;
	mul.lo.s32 	%r50, %r1, 3584;
	cvt.s64.s32 	%rd3, %r50;
	mul.lo.s32 	%r51, %r2, 3584;
	cvt.u64.u32 	%rd4, %r51;
	sub.s64 	%rd5, %rd1, %rd4;
	setp.gt.u64 	%p1, %rd5, 3583;
	@%p1 bra 	$L__BB15_25;
	cvt.u32.u64 	%r136, %rd4;
	cvt.u32.u64 	%r3, %rd1;
	sub.s32 	%r4, %r3, %r136;
	mov.u32 	%r5, %tid.x;
	setp.ge.s32 	%p23, %r5, %r4;
	mov.f64 	%fd332, 0d0000000000000000;
	mov.u32 	%r267, %r5;
	@%p23 bra 	$L__BB15_3;
	add.s32 	%r138, %r136, %r5;
	mul.wide.u32 	%rd60, %r138, 8;
	add.s64 	%rd61, %rd2, %rd60;
	ld.global.f64 	%fd332, [%rd61];
	add.s32 	%r267, %r5, 512;
$L__BB15_3:
	setp.ge.s32 	%p24, %r267, %r4;
	@%p24 bra 	$L__BB15_16;
	not.b32 	%r140, %r267;
	add.s32 	%r141, %r140, %r3;
	sub.s32 	%r142, %r141, %r136;
	shr.u32 	%r143, %r142, 9;
	add.s32 	%r8, %r143, 1;
	and.b32  	%r9, %r8, 15;
	setp.lt.u32 	%p25, %r142, 7680;
	@%p25 bra 	$L__BB15_7;
	and.b32  	%r144, %r8, 16777200;
	neg.s32 	%r265, %r144;
	mul.wide.u32 	%rd62, %r2, 28672;
	mul.wide.u32 	%rd63, %r267, 8;
	add.s64 	%rd64, %rd62, %rd63;
	add.s64 	%rd65, %rd64, %rd2;
	add.s64 	%rd101, %rd65, 32768;
$L__BB15_6:
	.pragma "nounroll";
	ld.global.f64 	%fd167, [%rd101+-32768];
	add.f64 	%fd168, %fd332, %fd167;
	ld.global.f64 	%fd169, [%rd101+-28672];
	add.f64 	%fd170, %fd168, %fd169;
	ld.global.f64 	%fd171, [%rd101+-24576];
	add.f64 	%fd172, %fd170, %fd171;
	ld.global.f64 	%fd173, [%rd101+-20480];
	add.f64 	%fd174, %fd172, %fd173;
	ld.global.f64 	%fd175, [%rd101+-16384];
	add.f64 	%fd176, %fd174, %fd175;
	ld.global.f64 	%fd177, [%rd101+-12288];
	add.f64 	%fd178, %fd176, %fd177;
	ld.global.f64 	%fd179, [%rd101+-8192];
	add.f64 	%fd180, %fd178, %fd179;
	ld.global.f64 	%fd181, [%rd101+-4096];
	add.f64 	%fd182, %fd180, %fd181;
	ld.global.f64 	%fd183, [%rd101];
	add.f64 	%fd184, %fd182, %fd183;
	ld.global.f64 	%fd185, [%rd101+4096];
	add.f64 	%fd186, %fd184, %fd185;
	ld.global.f64 	%fd187, [%rd101+8192];
	add.f64 	%fd188, %fd186, %fd187;
	ld.global.f64 	%fd189, [%rd101+12288];
	add.f64 	%fd190, %fd188, %fd189;
	ld.global.f64 	%fd191, [%rd101+16384];
	add.f64 	%fd192, %fd190, %fd191;
	ld.global.f64 	%fd193, [%rd101+20480];
	add.f64 	%fd194, %fd192, %fd193;
	ld.global.f64 	%fd195, [%rd101+24576];
	add.f64 	%fd196, %fd194, %fd195;
	ld.global.f64 	%fd197, [%rd101+28672];
	add.f64 	%fd332, %fd196, %fd197;
	add.s32 	%r267, %r267, 8192;
	add.s32 	%r265, %r265, 16;
	add.s64 	%rd101, %rd101, 65536;
	setp.ne.s32 	%p26, %r265, 0;
	@%p26 bra 	$L__BB15_6;
$L__BB15_7:
	setp.eq.s32 	%p27, %r9, 0;
	@%p27 bra 	$L__BB15_16;
	and.b32  	%r16, %r8, 7;
	setp.lt.u32 	%p28, %r9, 8;
	@%p28 bra 	$L__BB15_10;
	cvt.s64.s32 	%rd66, %r267;
	add.s64 	%rd67, %rd66, %rd4;
	shl.b64 	%rd68, %rd67, 3;
	add.s64 	%rd69, %rd2, %rd68;
	ld.global.f64 	%fd199, [%rd69];
	add.f64 	%fd200, %fd332, %fd199;
	ld.global.f64 	%fd201, [%rd69+4096];
	add.f64 	%fd202, %fd200, %fd201;
	ld.global.f64 	%fd203, [%rd69+8192];
	add.f64 	%fd204, %fd202, %fd203;
	ld.global.f64 	%fd205, [%rd69+12288];
	add.f64 	%fd206, %fd204, %fd205;
	ld.global.f64 	%fd207, [%rd69+16384];
	add.f64 	%fd208, %fd206, %fd207;
	ld.global.f64 	%fd209, [%rd69+20480];
	add.f64 	%fd210, %fd208, %fd209;
	ld.global.f64 	%fd211, [%rd69+24576];
	add.f64 	%fd212, %fd210, %fd211;
	ld.global.f64 	%fd213, [%rd69+28672];
	add.f64 	%fd332, %fd212, %fd213;
	add.s32 	%r267, %r267, 4096;
$L__BB15_10:
	setp.eq.s32 	%p29, %r16, 0;
	@%p29 bra 	$L__BB15_16;
	and.b32  	%r19, %r8, 3;
	setp.lt.u32 	%p30, %r16, 4;
	@%p30 bra 	$L__BB15_13;
	cvt.s64.s32 	%rd70, %r267;
	add.s64 	%rd71, %rd70, %rd4;
	shl.b64 	%rd72, %rd71, 3;
	add.s64 	%rd73, %rd2, %rd72;
	ld.global.f64 	%fd215, [%rd73];
	add.f64 	%fd216, %fd332, %fd215;
	ld.global.f64 	%fd217, [%rd73+4096];
	add.f64 	%fd218, %fd216, %fd217;
	ld.global.f64 	%fd219, [%rd73+8192];
	add.f64 	%fd220, %fd218, %fd219;
	ld.global.f64 	%fd221, [%rd73+12288];
	add.f64 	%fd332, %fd220, %fd221;
	add.s32 	%r267, %r267, 2048;
$L__BB15_13:
	setp.eq.s32 	%p31, %r19, 0;
	@%p31 bra 	$L__BB15_16;
	mul.wide.u32 	%rd74, %r2, 28672;
	add.s64 	%rd9, %rd2, %rd74;
	neg.s32 	%r270, %r19;
$L__BB15_15:
	.pragma "nounroll";
	mul.wide.s32 	%rd75, %r267, 8;
	add.s64 	%rd76, %rd9, %rd75;
	ld.global.f64 	%fd222, [%rd76];
	add.f64 	%fd332, %fd332, %fd222;
	add.s32 	%r267, %r267, 512;
	add.s32 	%r270, %r270, 1;
	setp.ne.s32 	%p32, %r270, 0;
	@%p32 bra 	$L__BB15_15;
$L__BB15_16:
	setp.lt.s32 	%p33, %r4, 512;
	@%p33 bra 	$L__BB15_21;
	// begin inline asm
	mov.u32 %r208, %laneid;
	// end inline asm
	mov.b64 	%rd87, %fd332;
	mov.b64 	{%r210, %r215}, %rd87;
	mov.b32 	%r216, 1;
	mov.b32 	%r257, 31;
	mov.b32 	%r258, -1;
	// begin inline asm
	shfl.sync.down.b32 %r209, %r210, %r216, %r257, %r258;
	// end inline asm
	// begin inline asm
	shfl.sync.down.b32 %r214, %r215, %r216, %r257, %r258;
	// end inline asm
	mov.b64 	%rd88, {%r209, %r214};
	mov.b64 	%fd281, %rd88;
	setp.gt.s32 	%p57, %r208, 30;
	add.f64 	%fd282, %fd332, %fd281;
	selp.f64 	%fd283, %fd332, %fd282, %p57;
	mov.b64 	%rd89, %fd283;
	mov.b64 	{%r220, %r225}, %rd89;
	mov.b32 	%r226, 2;
	// begin inline asm
	shfl.sync.down.b32 %r219, %r220, %r226, %r257, %r258;
	// end inline asm
	// begin inline asm
	shfl.sync.down.b32 %r224, %r225, %r226, %r257, %r258;
	// end inline asm
	mov.b64 	%rd90, {%r219, %r224};
	mov.b64 	%fd284, %rd90;
	setp.gt.s32 	%p58, %r208, 29;
	add.f64 	%fd285, %fd283, %fd284;
	selp.f64 	%fd286, %fd283, %fd285, %p58;
	mov.b64 	%rd91, %fd286;
	mov.b64 	{%r230, %r235}, %rd91;
	mov.b32 	%r236, 4;
	// begin inline asm
	shfl.sync.down.b32 %r229, %r230, %r236, %r257, %r258;
	// end inline asm
	// begin inline asm
	shfl.sync.down.b32 %r234, %r235, %r236, %r257, %r258;
	// end inline asm
	mov.b64 	%rd92, {%r229, %r234};
	mov.b64 	%fd287, %rd92;
	setp.gt.s32 	%p59, %r208, 27;
	add.f64 	%fd288, %fd286, %fd287;
	selp.f64 	%fd289, %fd286, %fd288, %p59;
	mov.b64 	%rd93, %fd289;
	mov.b64 	{%r240, %r245}, %rd93;
	mov.b32 	%r246, 8;
	// begin inline asm
	shfl.sync.down.b32 %r239, %r240, %r246, %r257, %r258;
	// end inline asm
	// begin inline asm
	shfl.sync.down.b32 %r244, %r245, %r246, %r257, %r258;
	// end inline asm
	mov.b64 	%rd94, {%r239, %r244};
	mov.b64 	%fd290, %rd94;
	setp.gt.s32 	%p60, %r208, 23;
	add.f64 	%fd291, %fd289, %fd290;
	selp.f64 	%fd292, %fd289, %fd291, %p60;
	mov.b64 	%rd95, %fd292;
	mov.b64 	{%r250, %r255}, %rd95;
	mov.b32 	%r256, 16;
	// begin inline asm
	shfl.sync.down.b32 %r249, %r250, %r256, %r257, %r258;
	// end inline asm
	// begin inline asm
	shfl.sync.down.b32 %r254, %r255, %r256, %r257, %r258;
	// end inline asm
	mov.b64 	%rd96, {%r249, %r254};
	mov.b64 	%fd293, %rd96;
	setp.gt.s32 	%p61, %r208, 15;
	add.f64 	%fd16, %fd292, %fd293;
	selp.f64 	%fd343, %fd292, %fd16, %p61;
	setp.ne.s32 	%p62, %r208, 0;
	@%p62 bra 	$L__BB15_19;
	shr.u32 	%r259, %r5, 2;
	and.b32  	%r260, %r259, 248;
	mov.u32 	%r261, _ZZN3cub18CUB_300001_SM_10006detail6reduce18DeviceReduceKernelINS2_10policy_hubIdyN4cuda3std3__44plusIdEEE10Policy1000EN6thrust24THRUST_300001_SM_1000_NS6detail15normal_iteratorINSD_10device_ptrIdEEEEyS9_dNS7_10__identityEEEvT0_PT3_T1_NS0_13GridEvenShareISN_EET2_T4_E12temp_storage;
	add.s32 	%r262, %r261, %r260;
	st.shared.f64 	[%r262+16], %fd16;
$L__BB15_19:
	bar.sync 	0;
	setp.ne.s32 	%p63, %r5, 0;
	@%p63 bra 	$L__BB15_46;
	ld.shared.f64 	%fd294, [_ZZN3cub18CUB_300001_SM_10006detail6reduce18DeviceReduceKernelINS2_10policy_hubIdyN4cuda3std3__44plusIdEEE10Policy1000EN6thrust24THRUST_300001_SM_1000_NS6detail15normal_iteratorINSD_10device_ptrIdEEEEyS9_dNS7_10__identityEEEvT0_PT3_T1_NS0_13GridEvenShareISN_EET2_T4_E12temp_storage+24];
	add.f64 	%fd295, %fd343, %fd294;
	ld.shared.f64 	%fd296, [_ZZN3cub18CUB_300001_SM_10006detail6reduce18DeviceReduceKernelINS2_10policy_hubIdyN4cuda3std3__44plusIdEEE10Policy1000EN6thrust24THRUST_300001_SM_1000_NS6detail15normal_iteratorINSD_10device_ptrIdEEEEyS9_dNS7_10__identityEEEvT0_PT3_T1_NS0_13GridEvenShareISN_EET2_T4_E12temp_storage+32];
	add.f64 	%fd297, %fd295, %fd296;
	ld.shared.f64 	%fd298, [_ZZN3cub18CUB_300001_SM_10006detail6reduce18DeviceReduceKernelINS2_10policy_hubIdyN4cuda3std3__44plusIdEEE10Policy1000EN6thrust24THRUST_300001_SM_1000_NS6detail15normal_iteratorINSD_10device_ptrIdEEEEyS9_dNS7_10__identityEEEvT0_PT3_T1_NS0_13GridEvenShareISN_EET2_T4_E12temp_storage+40];
	add.f64 	%fd299, %fd297, %fd298;
	ld.shared.f64 	%fd300, [_ZZN3cub18CUB_300001_SM_10006detail6reduce18DeviceReduceKernelINS2_10policy_hubIdyN4cuda3std3__44plusIdEEE10Policy1000EN6thrust24THRUST_300001_SM_1000_NS6detail15normal_iteratorINSD_10device_ptrIdEEEEyS9_dNS7_10__identityEEEvT0_PT3_T1_NS0_13GridEvenShareISN_EET2_T4_E12temp_storage+48];
	add.f64 	%fd301, %fd299, %fd300;
	ld.shared.f64 	%fd302, [_ZZN3cub18CUB_300001_SM_10006detail6reduce18DeviceReduceKernelINS2_10policy_hubIdyN4cuda3std3__44plusIdEEE10Policy1000EN6thrust24THRUST_300001_SM_1000_NS6detail15normal_iteratorINSD_10device_ptrIdEEEEyS9_dNS7_10__identityEEEvT0_PT3_T1_NS0_13GridEvenShareISN_EET2_T4_E12temp_storage+56];
	add.f64 	%fd303, %fd301, %fd302;
	ld.shared.f64 	%fd304, [_ZZN3cub18CUB_300001_SM_10006detail6reduce18DeviceReduceKernelINS2_10policy_hubIdyN4cuda3std3__44plusIdEEE10Policy1000EN6thrust24THRUST_300001_SM_1000_NS6detail15normal_iteratorINSD_10device_ptrIdEEEEyS9_dNS7_10__identityEEEvT0_PT3_T1_NS0_13GridEvenShareISN_EET2_T4_E12temp_storage+64];
	add.f64 	%fd305, %fd303, %fd304;
	ld.shared.f64 	%fd306, [_ZZN3cub18CUB_300001_SM_10006detail6reduce18DeviceReduceKernelINS2_10policy_hubIdyN4cuda3std3__44plusIdEEE10Policy1000EN6thrust24THRUST_300001_SM_1000_NS6detail15normal_iteratorINSD_10device_ptrIdEEEEyS9_dNS7_10__identityEEEvT0_PT3_T1_NS0_13GridEvenShareISN_EET2_T4_E12temp_storage+72];
	add.f64 	%fd307, %fd305, %fd306;
	ld.shared.f64 	%fd308, [_ZZN3cub18CUB_300001_SM_10006detail6reduce18DeviceReduceKernelINS2_10policy_hubIdyN4cuda3std3__44plusIdEEE10Policy1000EN6thrust24THRUST_300001_SM_1000_NS6detail15normal_iteratorINSD_10device_ptrIdEEEEyS9_dNS7_10__identityEEEvT0_PT3_T1_NS0_13GridEvenShareISN_EET2_T4_E12temp_storage+80];
	add.f64 	%fd309, %fd307, %fd308;
	ld.shared.f64 	%fd310, [_ZZN3cub18CUB_300001_SM_10006detail6reduce18DeviceReduceKernelINS2_10policy_hubIdyN4cuda3std3__44plusIdEEE10Policy1000EN6thrust24THRUST_300001_SM_1000_NS6detail15normal_iteratorINSD_10device_ptrIdEEEEyS9_dNS7_10__identityEEEvT0_PT3_T1_NS0_13GridEvenShareISN_EET2_T4_E12temp_storage+88];
	add.f64 	%fd311, %fd309, %fd310;
	ld.shared.f64 	%fd312, [_ZZN3cub18CUB_300001_SM_10006detail6reduce18DeviceReduceKernelINS2_10policy_hubIdyN4cuda3std3__44plusIdEEE10Policy1000EN6thrust24THRUST_300001_SM_1000_NS6detail15normal_iteratorINSD_10device_ptrIdEEEEyS9_dNS7_10__identityEEEvT0_PT3_T1_NS0_13GridEvenShareISN_EET2_T4_E12temp_storage+96];
	add.f64 	%fd313, %fd311, %fd312;
	ld.shared.f64 	%fd314, [_ZZN3cub18CUB_300001_SM_10006detail6reduce18DeviceReduceKernelINS2_10policy_hubIdyN4cuda3std3__44plusIdEEE10Policy1000EN6thrust24THRUST_300001_SM_1000_NS6detail15normal_iteratorINSD_10device_ptrIdEEEEyS9_dNS7_10__identityEEEvT0_PT3_T1_NS0_13GridEvenShareISN_EET2_T4_E12temp_storage+104];
	add.f64 	%fd315, %fd313, %fd314;
	ld.shared.f64 	%fd316, [_ZZN3cub18CUB_300001_SM_10006detail6reduce18DeviceReduceKernelINS2_10policy_hubIdyN4cuda3std3__44plusIdEEE10Policy1000EN6thrust24THRUST_300001_SM_1000_NS6detail15normal_iteratorINSD_10device_ptrIdEEEEyS9_dNS7_10__identityEEEvT0_PT3_T1_NS0_13GridEvenShareISN_EET2_T4_E12temp_storage+112];
	add.f64 	%fd317, %fd315, %fd316;
	ld.shared.f64 	%fd318, [_ZZN3cub18CUB_300001_SM_10006detail6reduce18DeviceReduceKernelINS2_10policy_hubIdyN4cuda3std3__44plusIdEEE10Policy1000EN6thrust24THRUST_300001_SM_1000_NS6detail15normal_iteratorINSD_10device_ptrIdEEEEyS9_dNS7_10__identityEEEvT0_PT3_T1_NS0_13GridEvenShareISN_EET2_T4_E12temp_storage+120];
	add.f64 	%fd319, %fd317, %fd318;
	ld.shared.f64 	%fd320, [_ZZN3cub18CUB_300001_SM_10006detail6reduce18DeviceReduceKernelINS2_10policy_hubIdyN4cuda3std3__44plusIdEEE10Policy1000EN6thrust24THRUST_300001_SM_1000_NS6detail15normal_iteratorINSD_10device_ptrIdEEEEyS9_dNS7_10__identityEEEvT0_PT3_T1_NS0_13GridEvenShareISN_EET2_T4_E12temp_storage+128];
	add.f64 	%fd321, %fd319, %fd320;
	ld.shared.f64 	%fd322, [_ZZN3cub18CUB_300001_SM_10006detail6reduce18DeviceReduceKernelINS2_10policy_hubIdyN4cuda3std3__44plusIdEEE10Policy1000EN6thrust24THRUST_300001_SM_1000_NS6detail15normal_iteratorINSD_10device_ptrIdEEEEyS9_dNS7_10__identityEEEvT0_PT3_T1_NS0_13GridEvenShareISN_EET2_T4_E12temp_storage+136];
	add.f64 	%fd343, %fd321, %fd322;
	bra.uni 	$L__BB15_46;
$L__BB15_21:
	// begin inline asm
	mov.u32 %r145, %laneid;
	// end inline asm
	and.b32  	%r196, %r5, 992;
	add.s32 	%r197, %r196, 32;
	setp.gt.s32 	%p34, %r197, %r4;
	not.b32 	%r198, %r196;
	add.s32 	%r199, %r4, %r198;
	selp.b32 	%r194, %r199, 31, %p34;
	mov.b64 	%rd77, %fd332;
	mov.b64 	{%r147, %r152}, %rd77;
	mov.b32 	%r153, 1;
	mov.b32 	%r195, -1;
	// begin inline asm
	shfl.sync.down.b32 %r146, %r147, %r153, %r194, %r195;
	// end inline asm
	// begin inline asm
	shfl.sync.down.b32 %r151, %r152, %r153, %r194, %r195;
	// end inline asm
	mov.b64 	%rd78, {%r146, %r151};
	mov.b64 	%fd223, %rd78;
	setp.lt.s32 	%p35, %r145, %r194;
	add.f64 	%fd224, %fd332, %fd223;
	selp.f64 	%fd225, %fd224, %fd332, %p35;
	mov.b64 	%rd79, %fd225;
	mov.b64 	{%r157, %r162}, %rd79;
	mov.b32 	%r163, 2;
	// begin inline asm
	shfl.sync.down.b32 %r156, %r157, %r163, %r194, %r195;
	// end inline asm
	// begin inline asm
	shfl.sync.down.b32 %r161, %r162, %r163, %r194, %r195;
	// end inline asm
	mov.b64 	%rd80, {%r156, %r161};
	mov.b64 	%fd226, %rd80;
	add.s32 	%r200, %r145, 2;
	setp.gt.s32 	%p36, %r200, %r194;
	add.f64 	%fd227, %fd225, %fd226;
	selp.f64 	%fd228, %fd225, %fd227, %p36;
	mov.b64 	%rd81, %fd228;
	mov.b64 	{%r167, %r172}, %rd81;
	mov.b32 	%r173, 4;
	// begin inline asm
	shfl.sync.down.b32 %r166, %r167, %r173, %r194, %r195;
	// end inline asm
	// begin inline asm
	shfl.sync.down.b32 %r171, %r172, %r173, %r194, %r195;
	// end inline asm
	mov.b64 	%rd82, {%r166, %r171};
	mov.b64 	%fd229, %rd82;
	add.s32 	%r201, %r145, 4;
	setp.gt.s32 	%p37, %r201, %r194;
	add.f64 	%fd230, %fd228, %fd229;
	selp.f64 	%fd231, %fd228, %fd230, %p37;
	mov.b64 	%rd83, %fd231;
	mov.b64 	{%r177, %r182}, %rd83;
	mov.b32 	%r183, 8;
	// begin inline asm
	shfl.sync.down.b32 %r176, %r177, %r183, %r194, %r195;
	// end inline asm
	// begin inline asm
	shfl.sync.down.b32 %r181, %r182, %r183, %r194, %r195;
	// end inline asm
	mov.b64 	%rd84, {%r176, %r181};
	mov.b64 	%fd232, %rd84;
	add.s32 	%r202, %r145, 8;
	setp.gt.s32 	%p38, %r202, %r194;
	add.f64 	%fd233, %fd231, %fd232;
	selp.f64 	%fd234, %fd231, %fd233, %p38;
	mov.b64 	%rd85, %fd234;
	mov.b64 	{%r187, %r192}, %rd85;
	mov.b32 	%r193, 16;
	// begin inline asm
	shfl.sync.down.b32 %r186, %r187, %r193, %r194, %r195;
	// end inline asm
	// begin inline asm
	shfl.sync.down.b32 %r191, %r192, %r193, %r194, %r195;
	// end inline asm
	mov.b64 	%rd86, {%r186, %r191};
	mov.b64 	%fd235, %rd86;
	add.s32 	%r203, %r145, 16;
	setp.gt.s32 	%p39, %r203, %r194;
	add.f64 	%fd236, %fd234, %fd235;
	selp.f64 	%fd343, %fd234, %fd236, %p39;
	setp.ne.s32 	%p40, %r145, 0;
	@%p40 bra 	$L__BB15_23;
	shr.u32 	%r204, %r5, 2;
	and.b32  	%r205, %r204, 248;
	mov.u32 	%r206, _ZZN3cub18CUB_300001_SM_10006detail6reduce18DeviceReduceKernelINS2_10policy_hubIdyN4cuda3std3__44plusIdEEE10Policy1000EN6thrust24THRUST_300001_SM_1000_NS6detail15normal_iteratorINSD_10device_ptrIdEEEEyS9_dNS7_10__identityEEEvT0_PT3_T1_NS0_13GridEvenShareISN_EET2_T4_E12temp_storage;
	add.s32 	%r207, %r206, %r205;
	st.shared.f64 	[%r207+16], %fd343;
$L__BB15_23:
	bar.sync 	0;
	setp.ne.s32 	%p41, %r5, 0;
	@%p41 bra 	$L__BB15_46;
	setp.gt.s32 	%p42, %r4, 32;
	ld.shared.f64 	%fd237, [_ZZN3cub18CUB_300001_SM_10006detail6reduce18DeviceReduceKernelINS2_10policy_hubIdyN4cuda3std3__44plusIdEEE10Policy1000EN6thrust24THRUST_300001_SM_1000_NS6detail15normal_iteratorINSD_10device_ptrIdEEEEyS9_dNS7_10__identityEEEvT0_PT3_T1_NS0_13GridEvenShareISN_EET2_T4_E12temp_storage+24];
	add.f64 	%fd238, %fd343, %fd237;
	selp.f64 	%fd239, %fd238, %fd343, %p42;
	setp.gt.s32 	%p43, %r4, 64;
	ld.shared.f64 	%fd240, [_ZZN3cub18CUB_300001_SM_10006detail6reduce18DeviceReduceKernelINS2_10policy_hubIdyN4cuda3std3__44plusIdEEE10Policy1000EN6thrust24THRUST_300001_SM_1000_NS6detail15normal_iteratorINSD_10device_ptrIdEEEEyS9_dNS7_10__identityEEEvT0_PT3_T1_NS0_13GridEvenShareISN_EET2_T4_E12temp_storage+32];
	add.f64 	%fd241, %fd240, %fd239;
	selp.f64 	%fd242, %fd241, %fd239, %p43;
	setp.gt.s32 	%p44, %r4, 96;
	ld.shared.f64 	%fd243, [_ZZN3cub18CUB_300001_SM_10006detail6reduce18DeviceReduceKernelINS2_10policy_hubIdyN4cuda3std3__44plusIdEEE10Policy1000EN6thrust24THRUST_300001_SM_1000_NS6detail15normal_iteratorINSD_10device_ptrIdEEEEyS9_dNS7_10__identityEEEvT0_PT3_T1_NS0_13GridEvenShareISN_EET2_T4_E12temp_storage+40];
	add.f64 	%fd244, %fd243, %fd242;
	selp.f64 	%fd245, %fd244, %fd242, %p44;
	setp.gt.s32 	%p45, %r4, 128;
	ld.shared.f64 	%fd246, [_ZZN3cub18CUB_300001_SM_10006detail6reduce18DeviceReduceKernelINS2_10policy_hubIdyN4cuda3std3__44plusIdEEE10Policy1000EN6thrust24THRUST_300001_SM_1000_NS6detail15normal_iteratorINSD_10device_ptrIdEEEEyS9_dNS7_10__identityEEEvT0_PT3_T1_NS0_13GridEvenShareISN_EET2_T4_E12temp_storage+48];
	add.f64 	%fd247, %fd246, %fd245;
	selp.f64 	%fd248, %fd247, %fd245, %p45;
	setp.gt.s32 	%p46, %r4, 160;
	ld.shared.f64 	%fd249, [_ZZN3cub18CUB_300001_SM_10006detail6reduce18DeviceReduceKernelINS2_10policy_hubIdyN4cuda3std3__44plusIdEEE10Policy1000EN6thrust24THRUST_300001_SM_1000_NS6detail15normal_iteratorINSD_10device_ptrIdEEEEyS9_dNS7_10__identityEEEvT0_PT3_T1_NS0_13GridEvenShareISN_EET2_T4_E12temp_storage+56];
	add.f64 	%fd250, %fd249, %fd248;
	selp.f64 	%fd251, %fd250, %fd248, %p46;
	setp.gt.s32 	%p47, %r4, 192;
	ld.shared.f64 	%fd252, [_ZZN3cub18CUB_300001_SM_10006detail6reduce18DeviceReduceKernelINS2_10policy_hubIdyN4cuda3std3__44plusIdEEE10Policy1000EN6thrust24THRUST_300001_SM_1000_NS6detail15normal_iteratorINSD_10device_ptrIdEEEEyS9_dNS7_10__identityEEEvT0_PT3_T1_NS0_13GridEvenShareISN_EET2_T4_E12temp_storage+64];
	add.f64 	%fd253, %fd252, %fd251;
	selp.f64 	%fd254, %fd253, %fd251, %p47;
	setp.gt.s32 	%p48, %r4, 224;
	ld.shared.f64 	%fd255, [_ZZN3cub18CUB_300001_SM_10006detail6reduce18DeviceReduceKernelINS2_10policy_hubIdyN4cuda3std3__44plusIdEEE10Policy1000EN6thrust24THRUST_300001_SM_1000_NS6detail15normal_iteratorINSD_10device_ptrIdEEEEyS9_dNS7_10__identityEEEvT0_PT3_T1_NS0_13GridEvenShareISN_EET2_T4_E12temp_storage+72];
	add.f64 	%fd256, %fd255, %fd254;
	selp.f64 	%fd257, %fd256, %fd254, %p48;
	setp.gt.s32 	%p49, %r4, 256;
	ld.shared.f64 	%fd258, [_ZZN3cub18CUB_300001_SM_10006detail6reduce18DeviceReduceKernelINS2_10policy_hubIdyN4cuda3std3__44plusIdEEE10Policy1000EN6thrust24THRUST_300001_SM_1000_NS6detail15normal_iteratorINSD_10device_ptrIdEEEEyS9_dNS7_10__identityEEEvT0_PT3_T1_NS0_13GridEvenShareISN_EET2_T4_E12temp_storage+80];
	add.f64 	%fd259, %fd258, %fd257;
	selp.f64 	%fd260, %fd259, %fd257, %p49;
	setp.gt.s32 	%p50, %r4, 288;
	ld.shared.f64 	%fd261, [_ZZN3cub18CUB_300001_SM_10006detail6reduce18DeviceReduceKernelINS2_10policy_hubIdyN4cuda3std3__44plusIdEEE10Policy1000EN6thrust24THRUST_300001_SM_1000_NS6detail15normal_iteratorINSD_10device_ptrIdEEEEyS9_dNS7_10__identityEEEvT0_PT3_T1_NS0_13GridEvenShareISN_EET2_T4_E12temp_storage+88];
	add.f64 	%fd262, %fd261, %fd260;
	selp.f64 	%fd263, %fd262, %fd260, %p50;
	setp.gt.s32 	%p51, %r4, 320;
	ld.shared.f64 	%fd264, [_ZZN3cub18CUB_300001_SM_10006detail6reduce18DeviceReduceKernelINS2_10policy_hubIdyN4cuda3std3__44plusIdEEE10Policy1000EN6thrust24THRUST_300001_SM_1000_NS6detail15normal_iteratorINSD_10device_ptrIdEEEEyS9_dNS7_10__identityEEEvT0_PT3_T1_NS0_13GridEvenShareISN_EET2_T4_E12temp_storage+96];
	add.f64 	%fd265, %fd264, %fd263;
	selp.f64 	%fd266, %fd265, %fd263, %p51;
	setp.gt.s32 	%p52, %r4, 352;
	ld.shared.f64 	%fd267, [_ZZN3cub18CUB_300001_SM_10006detail6reduce18DeviceReduceKernelINS2_10policy_hubIdyN4cuda3std3__44plusIdEEE10Policy1000EN6thrust24THRUST_300001_SM_1000_NS6detail15normal_iteratorINSD_10device_ptrIdEEEEyS9_dNS7_10__identityEEEvT0_PT3_T1_NS0_13GridEvenShareISN_EET2_T4_E12temp_storage+104];
	add.f64 	%fd268, %fd267, %fd266;
	selp.f64 	%fd269, %fd268, %fd266, %p52;
	setp.gt.s32 	%p53, %r4, 384;
	ld.shared.f64 	%fd270, [_ZZN3cub18CUB_300001_SM_10006detail6reduce18DeviceReduceKernelINS2_10policy_hubIdyN4cuda3std3__44plusIdEEE10Policy1000EN6thrust24THRUST_300001_SM_1000_NS6detail15normal_iteratorINSD_10device_ptrIdEEEEyS9_dNS7_10__identityEEEvT0_PT3_T1_NS0_13GridEvenShareISN_EET2_T4_E12temp_storage+112];
	add.f64 	%fd271, %fd270, %fd269;
	selp.f64 	%fd272, %fd271, %fd269, %p53;
	setp.gt.s32 	%p54, %r4, 416;
	ld.shared.f64 	%fd273, [_ZZN3cub18CUB_300001_SM_10006detail6reduce18DeviceReduceKernelINS2_10policy_hubIdyN4cuda3std3__44plusIdEEE10Policy1000EN6thrust24THRUST_300001_SM_1000_NS6detail15normal_iteratorINSD_10device_ptrIdEEEEyS9_dNS7_10__identityEEEvT0_PT3_T1_NS0_13GridEvenShareISN_EET2_T4_E12temp_storage+120];
	add.f64 	%fd274, %fd273, %fd272;
	selp.f64 	%fd275, %fd274, %fd272, %p54;
	setp.gt.s32 	%p55, %r4, 448;
	ld.shared.f64 	%fd276, [_ZZN3cub18CUB_300001_SM_10006detail6reduce18DeviceReduceKernelINS2_10policy_hubIdyN4cuda3std3__44plusIdEEE10Policy1000EN6thrust24THRUST_300001_SM_1000_NS6detail15normal_iteratorINSD_10device_ptrIdEEEEyS9_dNS7_10__identityEEEvT0_PT3_T1_NS0_13GridEvenShareISN_EET2_T4_E12temp_storage+128];
	add.f64 	%fd277, %fd276, %fd275;
	selp.f64 	%fd278, %fd277, %fd275, %p55;
	setp.gt.s32 	%p56, %r4, 480;
	ld.shared.f64 	%fd279, [_ZZN3cub18CUB_300001_SM_10006detail6reduce18DeviceReduceKernelINS2_10policy_hubIdyN4cuda3std3__44plusIdEEE10Policy1000EN6thrust24THRUST_300001_SM_1000_NS6detail15normal_iteratorINSD_10device_ptrIdEEEEyS9_dNS7_10__identityEEEvT0_PT3_T1_NS0_13GridEvenShareISN_EET2_T4_E12temp_storage+136];
	add.f64 	%fd280, %fd279, %fd278;
	selp.f64 	%fd343, %fd280, %fd278, %p56;
	bra.uni 	$L__BB15_46;
$L__BB15_25:
	cvt.u32.u64 	%r52, %rd4;
	mov.u32 	%r27, %tid.x;
	add.s32 	%r53, %r52, %r27;
	mul.wide.u32 	%rd27, %r53, 8;
	add.s64 	%rd28, %rd2, %rd27;
	ld.global.f64 	%fd41, [%rd28];
	ld.global.f64 	%fd42, [%rd28+4096];
	ld.global.f64 	%fd43, [%rd28+8192];
	ld.global.f64 	%fd44, [%rd28+12288];
	ld.global.f64 	%fd45, [%rd28+16384];
	ld.global.f64 	%fd46, [%rd28+20480];
	ld.global.f64 	%fd47, [%rd28+24576];
	add.f64 	%fd48, %fd41, %fd42;
	add.f64 	%fd49, %fd48, %fd43;
	add.f64 	%fd50, %fd49, %fd44;
	add.f64 	%fd51, %fd50, %fd45;
	add.f64 	%fd52, %fd51, %fd46;
	add.f64 	%fd342, %fd52, %fd47;
	setp.lt.u64 	%p2, %rd5, %rd3;
	@%p2 bra 	$L__BB15_42;
	cvt.u32.u64 	%r55, %rd3;
	cvt.u64.u32 	%rd10, %r27;
	add.s64 	%rd103, %rd4, %rd3;
	cvt.u32.u64 	%r28, %rd1;
	not.b32 	%r57, %r27;
	add.s32 	%r58, %r57, %r28;
	sub.s32 	%r59, %r58, %r55;
	sub.s32 	%r272, %r59, %r52;
	add.s64 	%rd29, %rd103, %rd10;
	shl.b64 	%rd30, %rd29, 3;
	add.s64 	%rd31, %rd30, %rd2;
	add.s64 	%rd102, %rd31, 32768;
	mov.b32 	%r273, 0;
	mov.u64 	%rd104, %rd4;
$L__BB15_27:
	cvt.s64.s32 	%rd16, %r50;
	add.s64 	%rd104, %rd104, %rd16;
	add.s64 	%rd32, %rd1, -3584;
	setp.gt.u64 	%p3, %rd104, %rd32;
	@%p3 bra 	$L__BB15_29;
	mul.lo.s32 	%r61, %r1, 3584;
	cvt.s64.s32 	%rd33, %r61;
	add.s64 	%rd34, %rd104, %rd10;
	shl.b64 	%rd35, %rd34, 3;
	add.s64 	%rd36, %rd2, %rd35;
	ld.global.f64 	%fd53, [%rd36];
	ld.global.f64 	%fd54, [%rd36+4096];
	ld.global.f64 	%fd55, [%rd36+8192];
	ld.global.f64 	%fd56, [%rd36+12288];
	ld.global.f64 	%fd57, [%rd36+16384];
	ld.global.f64 	%fd58, [%rd36+20480];
	ld.global.f64 	%fd59, [%rd36+24576];
	add.f64 	%fd60, %fd342, %fd53;
	add.f64 	%fd61, %fd60, %fd54;
	add.f64 	%fd62, %fd61, %fd55;
	add.f64 	%fd63, %fd62, %fd56;
	add.f64 	%fd64, %fd63, %fd57;
	add.f64 	%fd65, %fd64, %fd58;
	add.f64 	%fd342, %fd65, %fd59;
	sub.s64 	%rd37, %rd1, %rd104;
	setp.lt.u64 	%p4, %rd37, %rd33;
	add.s32 	%r273, %r273, 1;
	add.s64 	%rd103, %rd103, %rd33;
	sub.s32 	%r272, %r272, %r61;
	mul.wide.s32 	%rd38, %r61, 8;
	add.s64 	%rd102, %rd102, %rd38;
	@%p4 bra 	$L__BB15_42;
	bra.uni 	$L__BB15_27;
$L__BB15_29:
	setp.le.u64 	%p5, %rd1, %rd104;
	cvt.u32.u64 	%r62, %rd104;
	cvt.u32.u64 	%r63, %rd1;
	sub.s32 	%r64, %r63, %r62;
	setp.ge.s32 	%p6, %r27, %r64;
	or.pred  	%p7, %p5, %p6;
	@%p7 bra 	$L__BB15_42;
	cvt.u32.u64 	%r66, %rd16;
	cvt.u32.u64 	%r67, %rd4;
	not.b32 	%r68, %r27;
	add.s32 	%r69, %r68, %r28;
	add.s32 	%r70, %r66, %r67;
	sub.s32 	%r71, %r69, %r70;
	mul.lo.s32 	%r72, %r1, %r273;
	mad.lo.s32 	%r73, %r72, -3584, %r71;
	shr.u32 	%r74, %r73, 9;
	add.s32 	%r34, %r74, 1;
	and.b32  	%r35, %r34, 15;
	setp.lt.u32 	%p8, %r73, 7680;
	mov.u32 	%r276, %r27;
	@%p8 bra 	$L__BB15_33;
	shr.u32 	%r75, %r272, 9;
	add.s32 	%r76, %r75, 1;
	and.b32  	%r77, %r76, 16777200;
	neg.s32 	%r274, %r77;
	mov.u32 	%r276, %r27;
$L__BB15_32:
	.pragma "nounroll";
	ld.global.f64 	%fd67, [%rd102+-32768];
	add.f64 	%fd68, %fd342, %fd67;
	ld.global.f64 	%fd69, [%rd102+-28672];
	add.f64 	%fd70, %fd68, %fd69;
	ld.global.f64 	%fd71, [%rd102+-24576];
	add.f64 	%fd72, %fd70, %fd71;
	ld.global.f64 	%fd73, [%rd102+-20480];
	add.f64 	%fd74, %fd72, %fd73;
	ld.global.f64 	%fd75, [%rd102+-16384];
	add.f64 	%fd76, %fd74, %fd75;
	ld.global.f64 	%fd77, [%rd102+-12288];
	add.f64 	%fd78, %fd76, %fd77;
	ld.global.f64 	%fd79, [%rd102+-8192];
	add.f64 	%fd80, %fd78, %fd79;
	ld.global.f64 	%fd81, [%rd102+-4096];
	add.f64 	%fd82, %fd80, %fd81;
	ld.global.f64 	%fd83, [%rd102];
	add.f64 	%fd84, %fd82, %fd83;
	ld.global.f64 	%fd85, [%rd102+4096];
	add.f64 	%fd86, %fd84, %fd85;
	ld.global.f64 	%fd87, [%rd102+8192];
	add.f64 	%fd88, %fd86, %fd87;
	ld.global.f64 	%fd89, [%rd102+12288];
	add.f64 	%fd90, %fd88, %fd89;
	ld.global.f64 	%fd91, [%rd102+16384];
	add.f64 	%fd92, %fd90, %fd91;
	ld.global.f64 	%fd93, [%rd102+20480];
	add.f64 	%fd94, %fd92, %fd93;
	ld.global.f64 	%fd95, [%rd102+24576];
	add.f64 	%fd96, %fd94, %fd95;
	ld.global.f64 	%fd97, [%rd102+28672];
	add.f64 	%fd342, %fd96, %fd97;
	add.s32 	%r276, %r276, 8192;
	add.s32 	%r274, %r274, 16;
	add.s64 	%rd102, %rd102, 65536;
	setp.ne.s32 	%p9, %r274, 0;
	@%p9 bra 	$L__BB15_32;
$L__BB15_33:
	setp.eq.s32 	%p10, %r35, 0;
	@%p10 bra 	$L__BB15_42;
	and.b32  	%r42, %r34, 7;
	setp.lt.u32 	%p11, %r35, 8;
	@%p11 bra 	$L__BB15_36;
	cvt.u64.u32 	%rd39, %r276;
	add.s64 	%rd40, %rd104, %rd39;
	shl.b64 	%rd41, %rd40, 3;
	add.s64 	%rd42, %rd2, %rd41;
	ld.global.f64 	%fd99, [%rd42];
	add.f64 	%fd100, %fd342, %fd99;
	ld.global.f64 	%fd101, [%rd42+4096];
	add.f64 	%fd102, %fd100, %fd101;
	ld.global.f64 	%fd103, [%rd42+8192];
	add.f64 	%fd104, %fd102, %fd103;
	ld.global.f64 	%fd105, [%rd42+12288];
	add.f64 	%fd106, %fd104, %fd105;
	ld.global.f64 	%fd107, [%rd42+16384];
	add.f64 	%fd108, %fd106, %fd107;
	ld.global.f64 	%fd109, [%rd42+20480];
	add.f64 	%fd110, %fd108, %fd109;
	ld.global.f64 	%fd111, [%rd42+24576];
	add.f64 	%fd112, %fd110, %fd111;
	ld.global.f64 	%fd113, [%rd42+28672];
	add.f64 	%fd342, %fd112, %fd113;
	add.s32 	%r276, %r276, 4096;
$L__BB15_36:
	setp.eq.s32 	%p12, %r42, 0;
	@%p12 bra 	$L__BB15_42;
	setp.lt.u32 	%p13, %r42, 4;
	@%p13 bra 	$L__BB15_39;
	cvt.u64.u32 	%rd43, %r276;
	add.s64 	%rd44, %rd104, %rd43;
	shl.b64 	%rd45, %rd44, 3;
	add.s64 	%rd46, %rd2, %rd45;
	ld.global.f64 	%fd115, [%rd46];
	add.f64 	%fd116, %fd342, %fd115;
	ld.global.f64 	%fd117, [%rd46+4096];
	add.f64 	%fd118, %fd116, %fd117;
	ld.global.f64 	%fd119, [%rd46+8192];
	add.f64 	%fd120, %fd118, %fd119;
	ld.global.f64 	%fd121, [%rd46+12288];
	add.f64 	%fd342, %fd120, %fd121;
	add.s32 	%r276, %r276, 2048;
$L__BB15_39:
	and.b32  	%r78, %r34, 3;
	setp.eq.s32 	%p14, %r78, 0;
	@%p14 bra 	$L__BB15_42;
	cvt.u64.u32 	%rd47, %r276;
	add.s64 	%rd48, %rd47, %rd103;
	shl.b64 	%rd49, %rd48, 3;
	add.s64 	%rd106, %rd2, %rd49;
	cvt.u16.u32 	%rs1, %r272;
	shr.u16 	%rs2, %rs1, 9;
	add.s16 	%rs3, %rs2, 1;
	cvt.u32.u16 	%r79, %rs3;
	and.b32  	%r80, %r79, 3;
	neg.s32 	%r279, %r80;
$L__BB15_41:
	.pragma "nounroll";
	ld.global.f64 	%fd122, [%rd106];
	add.f64 	%fd342, %fd342, %fd122;
	add.s64 	%rd106, %rd106, 4096;
	add.s32 	%r279, %r279, 1;
	setp.ne.s32 	%p15, %r279, 0;
	@%p15 bra 	$L__BB15_41;
$L__BB15_42:
	// begin inline asm
	mov.u32 %r81, %laneid;
	// end inline asm
	mov.b64 	%rd50, %fd342;
	mov.b64 	{%r83, %r88}, %rd50;
	mov.b32 	%r89, 1;
	mov.b32 	%r130, 31;
	mov.b32 	%r131, -1;
	// begin inline asm
	shfl.sync.down.b32 %r82, %r83, %r89, %r130, %r131;
	// end inline asm
	// begin inline asm
	shfl.sync.down.b32 %r87, %r88, %r89, %r130, %r131;
	// end inline asm
	mov.b64 	%rd51, {%r82, %r87};
	mov.b64 	%fd123, %rd51;
	setp.gt.s32 	%p16, %r81, 30;
	add.f64 	%fd124, %fd342, %fd123;
	selp.f64 	%fd125, %fd342, %fd124, %p16;
	mov.b64 	%rd52, %fd125;
	mov.b64 	{%r93, %r98}, %rd52;
	mov.b32 	%r99, 2;
	// begin inline asm
	shfl.sync.down.b32 %r92, %r93, %r99, %r130, %r131;
	// end inline asm
	// begin inline asm
	shfl.sync.down.b32 %r97, %r98, %r99, %r130, %r131;
	// end inline asm
	mov.b64 	%rd53, {%r92, %r97};
	mov.b64 	%fd126, %rd53;
	setp.gt.s32 	%p17, %r81, 29;
	add.f64 	%fd127, %fd125, %fd126;
	selp.f64 	%fd128, %fd125, %fd127, %p17;
	mov.b64 	%rd54, %fd128;
	mov.b64 	{%r103, %r108}, %rd54;
	mov.b32 	%r109, 4;
	// begin inline asm
	shfl.sync.down.b32 %r102, %r103, %r109, %r130, %r131;
	// end inline asm
	// begin inline asm
	shfl.sync.down.b32 %r107, %r108, %r109, %r130, %r131;
	// end inline asm
	mov.b64 	%rd55, {%r102, %r107};
	mov.b64 	%fd129, %rd55;
	setp.gt.s32 	%p18, %r81, 27;
	add.f64 	%fd130, %fd128, %fd129;
	selp.f64 	%fd131, %fd128, %fd130, %p18;
	mov.b64 	%rd56, %fd131;
	mov.b64 	{%r113, %r118}, %rd56;
	mov.b32 	%r119, 8;
	// begin inline asm
	shfl.sync.down.b32 %r112, %r113, %r119, %r130, %r131;
	// end inline asm
	// begin inline asm
	shfl.sync.down.b32 %r117, %r118, %r119, %r130, %r131;
	// end inline asm
	mov.b64 	%rd57, {%r112, %r117};
	mov.b64 	%fd132, %rd57;
	setp.gt.s32 	%p19, %r81, 23;
	add.f64 	%fd133, %fd131, %fd132;
	selp.f64 	%fd134, %fd131, %fd133, %p19;
	mov.b64 	%rd58, %fd134;
	mov.b64 	{%r123, %r128}, %rd58;
	mov.b32 	%r129, 16;
	// begin inline asm
	shfl.sync.down.b32 %r122, %r123, %r129, %r130, %r131;
	// end inline asm
	// begin inline asm
	shfl.sync.down.b32 %r127, %r128, %r129, %r130, %r131;
	// end inline asm
	mov.b64 	%rd59, {%r122, %r127};
	mov.b64 	%fd135, %rd59;
	setp.gt.s32 	%p20, %r81, 15;
	add.f64 	%fd37, %fd134, %fd135;
	selp.f64 	%fd343, %fd134, %fd37, %p20;
	setp.ne.s32 	%p21, %r81, 0;
	@%p21 bra 	$L__BB15_44;
	shr.u32 	%r132, %r27, 2;
	and.b32  	%r133, %r132, 248;
	mov.u32 	%r134, _ZZN3cub18CUB_300001_SM_10006detail6reduce18DeviceReduceKernelINS2_10policy_hubIdyN4cuda3std3__44plusIdEEE10Policy1000EN6thrust24THRUST_300001_SM_1000_NS6detail15normal_iteratorINSD_10device_ptrIdEEEEyS9_dNS7_10__identityEEEvT0_PT3_T1_NS0_13GridEvenShareISN_EET2_T4_E12temp_storage;
	add.s32 	%r135, %r134, %r133;
	st.shared.f64 	[%r135+16], %fd37;
$L__BB15_44:
	bar.sync 	0;
	setp.ne.s32 	%p22, %r27, 0;
	@%p22 bra 	$L__BB15_46;
	ld.shared.f64 	%fd136, [_ZZN3cub18CUB_300001_SM_10006detail6reduce18DeviceReduceKernelINS2_10policy_hubIdyN4cuda3std3__44plusIdEEE10Policy1000EN6thrust24THRUST_300001_SM_1000_NS6detail15normal_iteratorINSD_10device_ptrIdEEEEyS9_dNS7_10__identityEEEvT0_PT3_T1_NS0_13GridEvenShareISN_EET2_T4_E12temp_storage+24];
	add.f64 	%fd137, %fd343, %fd136;
	ld.shared.f64 	%fd138, [_ZZN3cub18CUB_300001_SM_10006detail6reduce18DeviceReduceKernelINS2_10policy_hubIdyN4cuda3std3__44plusIdEEE10Policy1000EN6thrust24THRUST_300001_SM_1000_NS6detail15normal_iteratorINSD_10device_ptrIdEEEEyS9_dNS7_10__identityEEEvT0_PT3_T1_NS0_13GridEvenShareISN_EET2_T4_E12temp_storage+32];
	add.f64 	%fd139, %fd137, %fd138;
	ld.shared.f64 	%fd140, [_ZZN3cub18CUB_300001_SM_10006detail6reduce18DeviceReduceKernelINS2_10policy_hubIdyN4cuda3std3__44plusIdEEE10Policy1000EN6thrust24THRUST_300001_SM_1000_NS6detail15normal_iteratorINSD_10device_ptrIdEEEEyS9_dNS7_10__identityEEEvT0_PT3_T1_NS0_13GridEvenShareISN_EET2_T4_E12temp_storage+40];
	add.f64 	%fd141, %fd139, %fd140;
	ld.shared.f64 	%fd142, [_ZZN3cub18CUB_300001_SM_10006detail6reduce18DeviceReduceKernelINS2_10policy_hubIdyN4cuda3std3__44plusIdEEE10Policy1000EN6thrust24THRUST_300001_SM_1000_NS6detail15normal_iteratorINSD_10device_ptrIdEEEEyS9_dNS7_10__identityEEEvT0_PT3_T1_NS0_13GridEvenShareISN_EET2_T4_E12temp_storage+48];
	add.f64 	%fd143, %fd141, %fd142;
	ld.shared.f64 	%fd144, [_ZZN3cub18CUB_300001_SM_10006detail6reduce18DeviceReduceKernelINS2_10policy_hubIdyN4cuda3std3__44plusIdEEE10Policy1000EN6thrust24THRUST_300001_SM_1000_NS6detail15normal_iteratorINSD_10device_ptrIdEEEEyS9_dNS7_10__identityEEEvT0_PT3_T1_NS0_13GridEvenShareISN_EET2_T4_E12temp_storage+56];
	add.f64 	%fd145, %fd143, %fd144;
	ld.shared.f64 	%fd146, [_ZZN3cub18CUB_300001_SM_10006detail6reduce18DeviceReduceKernelINS2_10policy_hubIdyN4cuda3std3__44plusIdEEE10Policy1000EN6thrust24THRUST_300001_SM_1000_NS6detail15normal_iteratorINSD_10device_ptrIdEEEEyS9_dNS7_10__identityEEEvT0_PT3_T1_NS0_13GridEvenShareISN_EET2_T4_E12temp_storage+64];
	add.f64 	%fd147, %fd145, %fd146;
	ld.shared.f64 	%fd148, [_ZZN3cub18CUB_300001_SM_10006detail6reduce18DeviceReduceKernelINS2_10policy_hubIdyN4cuda3std3__44plusIdEEE10Policy1000EN6thrust24THRUST_300001_SM_1000_NS6detail15normal_iteratorINSD_10device_ptrIdEEEEyS9_dNS7_10__identityEEEvT0_PT3_T1_NS0_13GridEvenShareISN_EET2_T4_E12temp_storage+72];
	add.f64 	%fd149, %fd147, %fd148;
	ld.shared.f64 	%fd150, [_ZZN3cub18CUB_300001_SM_10006detail6reduce18DeviceReduceKernelINS2_10policy_hubIdyN4cuda3std3__44plusIdEEE10Policy1000EN6thrust24THRUST_300001_SM_1000_NS6detail15normal_iteratorINSD_10device_ptrIdEEEEyS9_dNS7_10__identityEEEvT0_PT3_T1_NS0_13GridEvenShareISN_EET2_T4_E12temp_storage+80];
	add.f64 	%fd151, %fd149, %fd150;
	ld.shared.f64 	%fd152, [_ZZN3cub18CUB_300001_SM_10006detail6reduce18DeviceReduceKernelINS2_10policy_hubIdyN4cuda3std3__44plusIdEEE10Policy1000EN6thrust24THRUST_300001_SM_1000_NS6detail15normal_iteratorINSD_10device_ptrIdEEEEyS9_dNS7_10__identityEEEvT0_PT3_T1_NS0_13GridEvenShareISN_EET2_T4_E12temp_storage+88];
	add.f64 	%fd153, %fd151, %fd152;
	ld.shared.f64 	%fd154, [_ZZN3cub18CUB_300001_SM_10006detail6reduce18DeviceReduceKernelINS2_10policy_hubIdyN4cuda3std3__44plusIdEEE10Policy1000EN6thrust24THRUST_300001_SM_1000_NS6detail15normal_iteratorINSD_10device_ptrIdEEEEyS9_dNS7_10__identityEEEvT0_PT3_T1_NS0_13GridEvenShareISN_EET2_T4_E12temp_storage+96];
	add.f64 	%fd155, %fd153, %fd154;
	ld.shared.f64 	%fd156, [_ZZN3cub18CUB_300001_SM_10006detail6reduce18DeviceReduceKernelINS2_10policy_hubIdyN4cuda3std3__44plusIdEEE10Policy1000EN6thrust24THRUST_300001_SM_1000_NS6detail15normal_iteratorINSD_10device_ptrIdEEEEyS9_dNS7_10__identityEEEvT0_PT3_T1_NS0_13GridEvenShareISN_EET2_T4_E12temp_storage+104];
	add.f64 	%fd157, %fd155, %fd156;
	ld.shared.f64 	%fd158, [_ZZN3cub18CUB_300001_SM_10006detail6reduce18DeviceReduceKernelINS2_10policy_hubIdyN4cuda3std3__44plusIdEEE10Policy1000EN6thrust24THRUST_300001_SM_1000_NS6detail15normal_iteratorINSD_10device_ptrIdEEEEyS9_dNS7_10__identityEEEvT0_PT3_T1_NS0_13GridEvenShareISN_EET2_T4_E12temp_storage+112];
	add.f64 	%fd159, %fd157, %fd158;
	ld.shared.f64 	%fd160, [_ZZN3cub18CUB_300001_SM_10006detail6reduce18DeviceReduceKernelINS2_10policy_hubIdyN4cuda3std3__44plusIdEEE10Policy1000EN6thrust24THRUST_300001_SM_1000_NS6detail15normal_iteratorINSD_10device_ptrIdEEEEyS9_dNS7_10__identityEEEvT0_PT3_T1_NS0_13GridEvenShareISN_EET2_T4_E12temp_storage+120];
	add.f64 	%fd161, %fd159, %fd160;
	ld.shared.f64 	%fd162, [_ZZN3cub18CUB_300001_SM_10006detail6reduce18DeviceReduceKernelINS2_10policy_hubIdyN4cuda3std3__44plusIdEEE10Policy1000EN6thrust24THRUST_300001_SM_1000_NS6detail15normal_iteratorINSD_10device_ptrIdEEEEyS9_dNS7_10__identityEEEvT0_PT3_T1_NS0_13GridEvenShareISN_EET2_T4_E12temp_storage+128];
	add.f64 	%fd163, %fd161, %fd162;
	ld.shared.f64 	%fd164, [_ZZN3cub18CUB_300001_SM_10006detail6reduce18DeviceReduceKernelINS2_10policy_hubIdyN4cuda3std3__44plusIdEEE10Policy1000EN6thrust24THRUST_300001_SM_1000_NS6detail15normal_iteratorINSD_10device_ptrIdEEEEyS9_dNS7_10__identityEEEvT0_PT3_T1_NS0_13GridEvenShareISN_EET2_T4_E12temp_storage+136];
	add.f64 	%fd343, %fd163, %fd164;
$L__BB15_46:
	mov.u32 	%r263, %tid.x;
	setp.ne.s32 	%p64, %r263, 0;
	@%p64 bra 	$L__BB15_48;
	ld.param.u64 	%rd100, [_ZN3cub18CUB_300001_SM_10006detail6reduce18DeviceReduceKernelINS2_10policy_hubIdyN4cuda3std3__44plusIdEEE10Policy1000EN6thrust24THRUST_300001_SM_1000_NS6detail15normal_iteratorINSD_10device_ptrIdEEEEyS9_dNS7_10__identityEEEvT0_PT3_T1_NS0_13GridEvenShareISN_EET2_T4__param_1];
	cvta.to.global.u64 	%rd97, %rd100;
	mul.wide.u32 	%rd98, %r2, 8;
	add.s64 	%rd99, %rd97, %rd98;
	st.global.f64 	[%rd99], %fd343;
$L__BB15_48:
	ret;

}
	// .globl	_ZN3cub18CUB_300001_SM_10006detail6reduce28DeviceReduceSingleTileKernelINS2_10policy_hubIdyN4cuda3std3__44plusIdEEE10Policy1000EPdSC_iS9_ddNS7_10__identityEEEvT0_T1_T2_T3_T4_T6_
.visible .entry _ZN3cub18CUB_300001_SM_10006detail6reduce28DeviceReduceSingleTileKernelINS2_10policy_hubIdyN4cuda3std3__44plusIdEEE10Policy1000EPdSC_iS9_ddNS7_10__identityEEEvT0_T1_T2_T3_T4_T6_(
	.param .u64 .ptr .align 1 _ZN3cub18CUB_300001_SM_10006detail6reduce28DeviceReduceSingleTileKernelINS2_10policy_hubIdyN4cuda3std3__44plusIdEEE10Policy1000EPdSC_iS9_ddNS7_10__identityEEEvT0_T1_T2_T3_T4_T6__param_0,
	.param .u64 .ptr .align 1 _ZN3cub18CUB_300001_SM_10006detail6reduce28DeviceReduceSingleTileKernelINS2_10policy_hubIdyN4cuda3std3__44plusIdEEE10Policy1000EPdSC_iS9_ddNS7_10__identityEEEvT0_T1_T2_T3_T4_T6__param_1,
	.param .u32 _ZN3cub18CUB_300001_SM_10006detail6reduce28DeviceReduceSingleTileKernelINS2_10policy_hubIdyN4cuda3std3__44plusIdEEE10Policy1000EPdSC_iS9_ddNS7_10__identityEEEvT0_T1_T2_T3_T4_T6__param_2,
	.param .align 1 .b8 _ZN3cub18CUB_300001_SM_10006detail6reduce28DeviceReduceSingleTileKernelINS2_10policy_hubIdyN4cuda3std3__44plusIdEEE10Policy1000EPdSC_iS9_ddNS7_10__identityEEEvT0_T1_T2_T3_T4_T6__param_3[1],
	.param .f64 _ZN3cub18CUB_300001_SM_10006detail6reduce28DeviceReduceSingleTileKernelINS2_10policy_hubIdyN4cuda3std3__44plusIdEEE10Policy1000EPdSC_iS9_ddNS7_10__identityEEEvT0_T1_T2_T3_T4_T6__param_4,
	.param .align 1 .b8 _ZN3cub18CUB_300001_SM_10006detail6reduce28DeviceReduceSingleTileKernelINS2_10policy_hubIdyN4cuda3std3__44plusIdEEE10Policy1000EPdSC_iS9_ddNS7_10__identityEEEvT0_T1_T2_T3_T4_T6__param_5[1]
)
.maxntid 512
.minnctapersm 1
{
	.reg .pred 	%p<58>;
	.reg .b32 	%r<238>;
	.reg .b64 	%rd<104>;
	.reg .b64 	%fd<232>;
	// demoted variable
	.shared .align 8 .b8 _ZZN3cub18CUB_300001_SM_10006detail6reduce28DeviceReduceSingleTileKernelINS2_10policy_hubIdyN4cuda3std3__44plusIdEEE10Policy1000EPdSC_iS9_ddNS7_10__identityEEEvT0_T1_T2_T3_T4_T6_E12temp_storage[152];
	ld.param.u64 	%rd8, [_ZN3cub18CUB_300001_SM_10006detail6reduce28DeviceReduceSingleTileKernelINS2_10policy_hubIdyN4cuda3std3__44plusIdEEE10Policy1000EPdSC_iS9_ddNS7_10__identityEEEvT0_T1_T2_T3_T4_T6__param_0];
	ld.param.u64 	%rd9, [_ZN3cub18CUB_300001_SM_10006detail6reduce28DeviceReduceSingleTileKernelINS2_10policy_hubIdyN4cuda3std3__44plusIdEEE10Policy1000EPdSC_iS9_ddNS7_10__identityEEEvT0_T1_T2_T3_T4_T6__param_1];
	ld.param.u32 	%r34, [_ZN3cub18CUB_300001_SM_10006detail6reduce28DeviceReduceSingleTileKernelINS2_10policy_hubIdyN4cuda3std3__44plusIdEEE10Policy1000EPdSC_iS9_ddNS7_10__identityEEEvT0_T1_T2_T3_T4_T6__param_2];
	ld.param.f64 	%fd30, [_ZN3cub18CUB_300001_SM_10006detail6reduce28DeviceReduceSingleTileKernelINS2_10policy_hubIdyN4cuda3std3__44plusIdEEE10Policy1000EPdSC_iS9_ddNS7_10__identityEEEvT0_T1_T2_T3_T4_T6__param_4];
	cvta.to.global.u64 	%rd1, %rd9;
	setp.ne.s32 	%p1, %r34, 0;
	@%p1 bra 	$L__BB16_3;
	mov.u32 	%r224, %tid.x;
	setp.ne.s32 	%p57, %r224, 0;
	@%p57 bra 	$L__BB16_39;
	st.global.f64 	[%rd1], %fd30;
	bra.uni 	$L__BB16_39;
$L__BB16_3:
	setp.gt.s32 	%p2, %r34, 3583;
	@%p2 bra 	$L__BB16_21;
	mov.u32 	%r1, %tid.x;
	setp.ge.s32 	%p19, %r1, %r34;
	mov.f64 	%fd223, 0d0000000000000000;
	mov.u32 	%r228, %r1;
	@%p19 bra 	$L__BB16_6;
	mul.wide.u32 	%rd69, %r1, 8;
	add.s64 	%rd68, %rd8, %rd69;
	// begin inline asm
	ld.global.nc.u64 %rd67, [%rd68];
	// end inline asm
	mov.b64 	%fd223, %rd67;
	add.s32 	%r228, %r1, 512;
$L__BB16_6:
	setp.ge.s32 	%p20, %r228, %r34;
	@%p20 bra 	$L__BB16_12;
	not.b32 	%r100, %r228;
	add.s32 	%r4, %r34, %r100;
	and.b32  	%r101, %r4, 1536;
	setp.eq.s32 	%p21, %r101, 1536;
	@%p21 bra 	$L__BB16_10;
	mul.wide.u32 	%rd70, %r228, 8;
	add.s64 	%rd102, %rd8, %rd70;
	shr.u32 	%r102, %r4, 9;
	add.s32 	%r103, %r102, 1;
	and.b32  	%r104, %r103, 3;
	neg.s32 	%r226, %r104;
$L__BB16_9:
	.pragma "nounroll";
	// begin inline asm
	ld.global.nc.u64 %rd71, [%rd102];
	// end inline asm
	mov.b64 	%fd109, %rd71;
	add.f64 	%fd223, %fd223, %fd109;
	add.s32 	%r228, %r228, 512;
	add.s64 	%rd102, %rd102, 4096;
	add.s32 	%r226, %r226, 1;
	setp.ne.s32 	%p22, %r226, 0;
	@%p22 bra 	$L__BB16_9;
$L__BB16_10:
	setp.lt.u32 	%p23, %r4, 1536;
	@%p23 bra 	$L__BB16_12;
$L__BB16_11:
	mul.wide.s32 	%rd81, %r228, 8;
	add.s64 	%rd74, %rd8, %rd81;
	// begin inline asm
	ld.global.nc.u64 %rd73, [%rd74];
	// end inline asm
	mov.b64 	%fd110, %rd73;
	add.f64 	%fd111, %fd223, %fd110;
	add.s64 	%rd76, %rd74, 4096;
	// begin inline asm
	ld.global.nc.u64 %rd75, [%rd76];
	// end inline asm
	mov.b64 	%fd112, %rd75;
	add.f64 	%fd113, %fd111, %fd112;
	add.s64 	%rd78, %rd74, 8192;
	// begin inline asm
	ld.global.nc.u64 %rd77, [%rd78];
	// end inline asm
	mov.b64 	%fd114, %rd77;
	add.f64 	%fd115, %fd113, %fd114;
	add.s64 	%rd80, %rd74, 12288;
	// begin inline asm
	ld.global.nc.u64 %rd79, [%rd80];
	// end inline asm
	mov.b64 	%fd116, %rd79;
	add.f64 	%fd223, %fd115, %fd116;
	add.s32 	%r228, %r228, 2048;
	setp.lt.s32 	%p24, %r228, %r34;
	@%p24 bra 	$L__BB16_11;
$L__BB16_12:
	setp.lt.s32 	%p25, %r34, 512;
	@%p25 bra 	$L__BB16_17;
	// begin inline asm
	mov.u32 %r168, %laneid;
	// end inline asm
	mov.b64 	%rd92, %fd223;
	mov.b64 	{%r170, %r175}, %rd92;
	mov.b32 	%r176, 1;
	mov.b32 	%r217, 31;
	mov.b32 	%r218, -1;
	// begin inline asm
	shfl.sync.down.b32 %r169, %r170, %r176, %r217, %r218;
	// end inline asm
	// begin inline asm
	shfl.sync.down.b32 %r174, %r175, %r176, %r217, %r218;
	// end inline asm
	mov.b64 	%rd93, {%r169, %r174};
	mov.b64 	%fd175, %rd93;
	setp.gt.s32 	%p49, %r168, 30;
	add.f64 	%fd176, %fd223, %fd175;
	selp.f64 	%fd177, %fd223, %fd176, %p49;
	mov.b64 	%rd94, %fd177;
	mov.b64 	{%r180, %r185}, %rd94;
	mov.b32 	%r186, 2;
	// begin inline asm
	shfl.sync.down.b32 %r179, %r180, %r186, %r217, %r218;
	// end inline asm
	// begin inline asm
	shfl.sync.down.b32 %r184, %r185, %r186, %r217, %r218;
	// end inline asm
	mov.b64 	%rd95, {%r179, %r184};
	mov.b64 	%fd178, %rd95;
	setp.gt.s32 	%p50, %r168, 29;
	add.f64 	%fd179, %fd177, %fd178;
	selp.f64 	%fd180, %fd177, %fd179, %p50;
	mov.b64 	%rd96, %fd180;
	mov.b64 	{%r190, %r195}, %rd96;
	mov.b32 	%r196, 4;
	// begin inline asm
	shfl.sync.down.b32 %r189, %r190, %r196, %r217, %r218;
	// end inline asm
	// begin inline asm
	shfl.sync.down.b32 %r194, %r195, %r196, %r217, %r218;
	// end inline asm
	mov.b64 	%rd97, {%r189, %r194};
	mov.b64 	%fd181, %rd97;
	setp.gt.s32 	%p51, %r168, 27;
	add.f64 	%fd182, %fd180, %fd181;
	selp.f64 	%fd183, %fd180, %fd182, %p51;
	mov.b64 	%rd98, %fd183;
	mov.b64 	{%r200, %r205}, %rd98;
	mov.b32 	%r206, 8;
	// begin inline asm
	shfl.sync.down.b32 %r199, %r200, %r206, %r217, %r218;
	// end inline asm
	// begin inline asm
	shfl.sync.down.b32 %r204, %r205, %r206, %r217, %r218;
	// end inline asm
	mov.b64 	%rd99, {%r199, %r204};
	mov.b64 	%fd184, %rd99;
	setp.gt.s32 	%p52, %r168, 23;
	add.f64 	%fd185, %fd183, %fd184;
	selp.f64 	%fd186, %fd183, %fd185, %p52;
	mov.b64 	%rd100, %fd186;
	mov.b64 	{%r210, %r215}, %rd100;
	mov.b32 	%r216, 16;
	// begin inline asm
	shfl.sync.down.b32 %r209, %r210, %r216, %r217, %r218;
	// end inline asm
	// begin inline asm
	shfl.sync.down.b32 %r214, %r215, %r216, %r217, %r218;
	// end inline asm
	mov.b64 	%rd101, {%r209, %r214};
	mov.b64 	%fd187, %rd101;
	setp.gt.s32 	%p53, %r168, 15;
	add.f64 	%fd10, %fd186, %fd187;
	selp.f64 	%fd231, %fd186, %fd10, %p53;
	setp.ne.s32 	%p54, %r168, 0;
	@%p54 bra 	$L__BB16_15;
	shr.u32 	%r219, %r1, 2;
	and.b32  	%r220, %r219, 248;
	mov.u32 	%r221, _ZZN3cub18CUB_300001_SM_10006detail6reduce28DeviceReduceSingleTileKernelINS2_10policy_hubIdyN4cuda3std3__44plusIdEEE10Policy1000EPdSC_iS9_ddNS7_10__identityEEEvT0_T1_T2_T3_T4_T6_E12temp_storage;
	add.s32 	%r222, %r221, %r220;
	st.shared.f64 	[%r222+16], %fd10;
$L__BB16_15:
	bar.sync 	0;
	setp.ne.s32 	%p55, %r1, 0;
	@%p55 bra 	$L__BB16_37;
	ld.shared.f64 	%fd188, [_ZZN3cub18CUB_300001_SM_10006detail6reduce28DeviceReduceSingleTileKernelINS2_10policy_hubIdyN4cuda3std3__44plusIdEEE10Policy1000EPdSC_iS9_ddNS7_10__identityEEEvT0_T1_T2_T3_T4_T6_E12temp_storage+24];
	add.f64 	%fd189, %fd231, %fd188;
	ld.shared.f64 	%fd190, [_ZZN3cub18CUB_300001_SM_10006detail6reduce28DeviceReduceSingleTileKernelINS2_10policy_hubIdyN4cuda3std3__44plusIdEEE10Policy1000EPdSC_iS9_ddNS7_10__identityEEEvT0_T1_T2_T3_T4_T6_E12temp_storage+32];
	add.f64 	%fd191, %fd189, %fd190;
	ld.shared.f64 	%fd192, [_ZZN3cub18CUB_300001_SM_10006detail6reduce28DeviceReduceSingleTileKernelINS2_10policy_hubIdyN4cuda3std3__44plusIdEEE10Policy1000EPdSC_iS9_ddNS7_10__identityEEEvT0_T1_T2_T3_T4_T6_E12temp_storage+40];
	add.f64 	%fd193, %fd191, %fd192;
	ld.shared.f64 	%fd194, [_ZZN3cub18CUB_300001_SM_10006detail6reduce28DeviceReduceSingleTileKernelINS2_10policy_hubIdyN4cuda3std3__44plusIdEEE10Policy1000EPdSC_iS9_ddNS7_10__identityEEEvT0_T1_T2_T3_T4_T6_E12temp_storage+48];
	add.f64 	%fd195, %fd193, %fd194;
	ld.shared.f64 	%fd196, [_ZZN3cub18CUB_300001_SM_10006detail6reduce28DeviceReduceSingleTileKernelINS2_10policy_hubIdyN4cuda3std3__44plusIdEEE10Policy1000EPdSC_iS9_ddNS7_10__identityEEEvT0_T1_T2_T3_T4_T6_E12temp_storage+56];
	add.f64 	%fd197, %fd195, %fd196;
	ld.shared.f64 	%fd198, [_ZZN3cub18CUB_300001_SM_10006detail6reduce28DeviceReduceSingleTileKernelINS2_10policy_hubIdyN4cuda3std3__44plusIdEEE10Policy1000EPdSC_iS9_ddNS7_10__identityEEEvT0_T1_T2_T3_T4_T6_E12temp_storage+64];
	add.f64 	%fd199, %fd197, %fd198;
	ld.shared.f64 	%fd200, [_ZZN3cub18CUB_300001_SM_10006detail6reduce28DeviceReduceSingleTileKernelINS2_10policy_hubIdyN4cuda3std3__44plusIdEEE10Policy1000EPdSC_iS9_ddNS7_10__identityEEEvT0_T1_T2_T3_T4_T6_E12temp_storage+72];
	add.f64 	%fd201, %fd199, %fd200;
	ld.shared.f64 	%fd202, [_ZZN3cub18CUB_300001_SM_10006detail6reduce28DeviceReduceSingleTileKernelINS2_10policy_hubIdyN4cuda3std3__44plusIdEEE10Policy1000EPdSC_iS9_ddNS7_10__identityEEEvT0_T1_T2_T3_T4_T6_E12temp_storage+80];
	add.f64 	%fd203, %fd201, %fd202;
	ld.shared.f64 	%fd204, [_ZZN3cub18CUB_300001_SM_10006detail6reduce28DeviceReduceSingleTileKernelINS2_10policy_hubIdyN4cuda3std3__44plusIdEEE10Policy1000EPdSC_iS9_ddNS7_10__identityEEEvT0_T1_T2_T3_T4_T6_E12temp_storage+88];
	add.f64 	%fd205, %fd203, %fd204;
	ld.shared.f64 	%fd206, [_ZZN3cub18CUB_300001_SM_10006detail6reduce28DeviceReduceSingleTileKernelINS2_10policy_hubIdyN4cuda3std3__44plusIdEEE10Policy1000EPdSC_iS9_ddNS7_10__identityEEEvT0_T1_T2_T3_T4_T6_E12temp_storage+96];
	add.f64 	%fd207, %fd205, %fd206;
	ld.shared.f64 	%fd208, [_ZZN3cub18CUB_300001_SM_10006detail6reduce28DeviceReduceSingleTileKernelINS2_10policy_hubIdyN4cuda3std3__44plusIdEEE10Policy1000EPdSC_iS9_ddNS7_10__identityEEEvT0_T1_T2_T3_T4_T6_E12temp_storage+104];
	add.f64 	%fd209, %fd207, %fd208;
	ld.shared.f64 	%fd210, [_ZZN3cub18CUB_300001_SM_10006detail6reduce28DeviceReduceSingleTileKernelINS2_10policy_hubIdyN4cuda3std3__44plusIdEEE10Policy1000EPdSC_iS9_ddNS7_10__identityEEEvT0_T1_T2_T3_T4_T6_E12temp_storage+112];
	add.f64 	%fd211, %fd209, %fd210;
	ld.shared.f64 	%fd212, [_ZZN3cub18CUB_300001_SM_10006detail6reduce28DeviceReduceSingleTileKernelINS2_10policy_hubIdyN4cuda3std3__44plusIdEEE10Policy1000EPdSC_iS9_ddNS7_10__identityEEEvT0_T1_T2_T3_T4_T6_E12temp_storage+120];
	add.f64 	%fd213, %fd211, %fd212;
	ld.shared.f64 	%fd214, [_ZZN3cub18CUB_300001_SM_10006detail6reduce28DeviceReduceSingleTileKernelINS2_10policy_hubIdyN4cuda3std3__44plusIdEEE10Policy1000EPdSC_iS9_ddNS7_10__identityEEEvT0_T1_T2_T3_T4_T6_E12temp_storage+128];
	add.f64 	%fd215, %fd213, %fd214;
	ld.shared.f64 	%fd216, [_ZZN3cub18CUB_300001_SM_10006detail6reduce28DeviceReduceSingleTileKernelINS2_10policy_hubIdyN4cuda3std3__44plusIdEEE10Policy1000EPdSC_iS9_ddNS7_10__identityEEEvT0_T1_T2_T3_T4_T6_E12temp_storage+136];
	add.f64 	%fd231, %fd215, %fd216;
	bra.uni 	$L__BB16_37;
$L__BB16_17:
	// begin inline asm
	mov.u32 %r105, %laneid;
	// end inline asm
	and.b32  	%r156, %r1, 992;
	add.s32 	%r157, %r156, 32;
	setp.gt.s32 	%p26, %r157, %r34;
	not.b32 	%r158, %r156;
	add.s32 	%r159, %r34, %r158;
	selp.b32 	%r154, %r159, 31, %p26;
	mov.b64 	%rd82, %fd223;
	mov.b64 	{%r107, %r112}, %rd82;
	mov.b32 	%r113, 1;
	mov.b32 	%r155, -1;
	// begin inline asm
	shfl.sync.down.b32 %r106, %r107, %r113, %r154, %r155;
	// end inline asm
	// begin inline asm
	shfl.sync.down.b32 %r111, %r112, %r113, %r154, %r155;
	// end inline asm
	mov.b64 	%rd83, {%r106, %r111};
	mov.b64 	%fd117, %rd83;
	setp.lt.s32 	%p27, %r105, %r154;
	add.f64 	%fd118, %fd223, %fd117;
	selp.f64 	%fd119, %fd118, %fd223, %p27;
	mov.b64 	%rd84, %fd119;
	mov.b64 	{%r117, %r122}, %rd84;
	mov.b32 	%r123, 2;
	// begin inline asm
	shfl.sync.down.b32 %r116, %r117, %r123, %r154, %r155;
	// end inline asm
	// begin inline asm
	shfl.sync.down.b32 %r121, %r122, %r123, %r154, %r155;
	// end inline asm
	mov.b64 	%rd85, {%r116, %r121};
	mov.b64 	%fd120, %rd85;
	add.s32 	%r160, %r105, 2;
	setp.gt.s32 	%p28, %r160, %r154;
	add.f64 	%fd121, %fd119, %fd120;
	selp.f64 	%fd122, %fd119, %fd121, %p28;
	mov.b64 	%rd86, %fd122;
	mov.b64 	{%r127, %r132}, %rd86;
	mov.b32 	%r133, 4;
	// begin inline asm
	shfl.sync.down.b32 %r126, %r127, %r133, %r154, %r155;
	// end inline asm
	// begin inline asm
	shfl.sync.down.b32 %r131, %r132, %r133, %r154, %r155;
	// end inline asm
	mov.b64 	%rd87, {%r126, %r131};
	mov.b64 	%fd123, %rd87;
	add.s32 	%r161, %r105, 4;
	setp.gt.s32 	%p29, %r161, %r154;
	add.f64 	%fd124, %fd122, %fd123;
	selp.f64 	%fd125, %fd122, %fd124, %p29;
	mov.b64 	%rd88, %fd125;
	mov.b64 	{%r137, %r142}, %rd88;
	mov.b32 	%r143, 8;
	// begin inline asm
	shfl.sync.down.b32 %r136, %r137, %r143, %r154, %r155;
	// end inline asm
	// begin inline asm
	shfl.sync.down.b32 %r141, %r142, %r143, %r154, %r155;
	// end inline asm
	mov.b64 	%rd89, {%r136, %r141};
	mov.b64 	%fd126, %rd89;
	add.s32 	%r162, %r105, 8;
	setp.gt.s32 	%p30, %r162, %r154;
	add.f64 	%fd127, %fd125, %fd126;
	selp.f64 	%fd128, %fd125, %fd127, %p30;
	mov.b64 	%rd90, %fd128;
	mov.b64 	{%r147, %r152}, %rd90;
	mov.b32 	%r153, 16;
	// begin inline asm
	shfl.sync.down.b32 %r146, %r147, %r153, %r154, %r155;
	// end inline asm
	// begin inline asm
	shfl.sync.down.b32 %r151, %r152, %r153, %r154, %r155;
	// end inline asm
	mov.b64 	%rd91, {%r146, %r151};
	mov.b64 	%fd129, %rd91;
	add.s32 	%r163, %r105, 16;
	setp.gt.s32 	%p31, %r163, %r154;
	add.f64 	%fd130, %fd128, %fd129;
	selp.f64 	%fd231, %fd128, %fd130, %p31;
	setp.ne.s32 	%p32, %r105, 0;
	@%p32 bra 	$L__BB16_19;
	shr.u32 	%r164, %r1, 2;
	and.b32  	%r165, %r164, 248;
	mov.u32 	%r166, _ZZN3cub18CUB_300001_SM_10006detail6reduce28DeviceReduceSingleTileKernelINS2_10policy_hubIdyN4cuda3std3__44plusIdEEE10Policy1000EPdSC_iS9_ddNS7_10__identityEEEvT0_T1_T2_T3_T4_T6_E12temp_storage;
	add.s32 	%r167, %r166, %r165;
	st.shared.f64 	[%r167+16], %fd231;
$L__BB16_19:
	bar.sync 	0;
	setp.ne.s32 	%p33, %r1, 0;
	@%p33 bra 	$L__BB16_37;
	setp.gt.s32 	%p34, %r34, 32;
	ld.shared.f64 	%fd131, [_ZZN3cub18CUB_300001_SM_10006detail6reduce28DeviceReduceSingleTileKernelINS2_10policy_hubIdyN4cuda3std3__44plusIdEEE10Policy1000EPdSC_iS9_ddNS7_10__identityEEEvT0_T1_T2_T3_T4_T6_E12temp_storage+24];
	add.f64 	%fd132, %fd231, %fd131;
	selp.f64 	%fd133, %fd132, %fd231, %p34;
	setp.gt.s32 	%p35, %r34, 64;
	ld.shared.f64 	%fd134, [_ZZN3cub18CUB_300001_SM_10006detail6reduce28DeviceReduceSingleTileKernelINS2_10policy_hubIdyN4cuda3std3__44plusIdEEE10Policy1000EPdSC_iS9_ddNS7_10__identityEEEvT0_T1_T2_T3_T4_T6_E12temp_storage+32];
	add.f64 	%fd135, %fd134, %fd133;
	selp.f64 	%fd136, %fd135, %fd133, %p35;
	setp.gt.s32 	%p36, %r34, 96;
	ld.shared.f64 	%fd137, [_ZZN3cub18CUB_300001_SM_10006detail6reduce28DeviceReduceSingleTileKernelINS2_10policy_hubIdyN4cuda3std3__44plusIdEEE10Policy1000EPdSC_iS9_ddNS7_10__identityEEEvT0_T1_T2_T3_T4_T6_E12temp_storage+40];
	add.f64 	%fd138, %fd137, %fd136;
	selp.f64 	%fd139, %fd138, %fd136, %p36;
	setp.gt.s32 	%p37, %r34, 128;
	ld.shared.f64 	%fd140, [_ZZN3cub18CUB_300001_SM_10006detail6reduce28DeviceReduceSingleTileKernelINS2_10policy_hubIdyN4cuda3std3__44plusIdEEE10Policy1000EPdSC_iS9_ddNS7_10__identityEEEvT0_T1_T2_T3_T4_T6_E12temp_storage+48];
	add.f64 	%fd141, %fd140, %fd139;
	selp.f64 	%fd142, %fd141, %fd139, %p37;
	setp.gt.s32 	%p38, %r34, 160;
	ld.shared.f64 	%fd143, [_ZZN3cub18CUB_300001_SM_10006detail6reduce28DeviceReduceSingleTileKernelINS2_10policy_hubIdyN4cuda3std3__44plusIdEEE10Policy1000EPdSC_iS9_ddNS7_10__identityEEEvT0_T1_T2_T3_T4_T6_E12temp_storage+56];
	add.f64 	%fd144, %fd143, %fd142;
	selp.f64 	%fd145, %fd144, %fd142, %p38;
	setp.gt.s32 	%p39, %r34, 192;
	ld.shared.f64 	%fd146, [_ZZN3cub18CUB_300001_SM_10006detail6reduce28DeviceReduceSingleTileKernelINS2_10policy_hubIdyN4cuda3std3__44plusIdEEE10Policy1000EPdSC_iS9_ddNS7_10__identityEEEvT0_T1_T2_T3_T4_T6_E12temp_storage+64];
	add.f64 	%fd147, %fd146, %fd145;
	selp.f64 	%fd148, %fd147, %fd145, %p39;
	setp.gt.s32 	%p40, %r34, 224;
	ld.shared.f64 	%fd149, [_ZZN3cub18CUB_300001_SM_10006detail6reduce28DeviceReduceSingleTileKernelINS2_10policy_hubIdyN4cuda3std3__44plusIdEEE10Policy1000EPdSC_iS9_ddNS7_10__identityEEEvT0_T1_T2_T3_T4_T6_E12temp_storage+72];
	add.f64 	%fd150, %fd149, %fd148;
	selp.f64 	%fd151, %fd150, %fd148, %p40;
	setp.gt.s32 	%p41, %r34, 256;
	ld.shared.f64 	%fd152, [_ZZN3cub18CUB_300001_SM_10006detail6reduce28DeviceReduceSingleTileKernelINS2_10policy_hubIdyN4cuda3std3__44plusIdEEE10Policy1000EPdSC_iS9_ddNS7_10__identityEEEvT0_T1_T2_T3_T4_T6_E12temp_storage+80];
	add.f64 	%fd153, %fd152, %fd151;
	selp.f64 	%fd154, %fd153, %fd151, %p41;
	setp.gt.s32 	%p42, %r34, 288;
	ld.shared.f64 	%fd155, [_ZZN3cub18CUB_300001_SM_10006detail6reduce28DeviceReduceSingleTileKernelINS2_10policy_hubIdyN4cuda3std3__44plusIdEEE10Policy1000EPdSC_iS9_ddNS7_10__identityEEEvT0_T1_T2_T3_T4_T6_E12temp_storage+88];
	add.f64 	%fd156, %fd155, %fd154;
	selp.f64 	%fd157, %fd156, %fd154, %p42;
	setp.gt.s32 	%p43, %r34, 320;
	ld.shared.f64 	%fd158, [_ZZN3cub18CUB_300001_SM_10006detail6reduce28DeviceReduceSingleTileKernelINS2_10policy_hubIdyN4cuda3std3__44plusIdEEE10Policy1000EPdSC_iS9_ddNS7_10__identityEEEvT0_T1_T2_T3_T4_T6_E12temp_storage+96];
	add.f64 	%fd159, %fd158, %fd157;
	selp.f64 	%fd160, %fd159, %fd157, %p43;
	setp.gt.s32 	%p44, %r34, 352;
	ld.shared.f64 	%fd161, [_ZZN3cub18CUB_300001_SM_10006detail6reduce28DeviceReduceSingleTileKernelINS2_10policy_hubIdyN4cuda3std3__44plusIdEEE10Policy1000EPdSC_iS9_ddNS7_10__identityEEEvT0_T1_T2_T3_T4_T6_E12temp_storage+104];
	add.f64 	%fd162, %fd161, %fd160;
	selp.f64 	%fd163, %fd162, %fd160, %p44;
	setp.gt.s32 	%p45, %r34, 384;
	ld.shared.f64 	%fd164, [_ZZN3cub18CUB_300001_SM_10006detail6reduce28DeviceReduceSingleTileKernelINS2_10policy_hubIdyN4cuda3std3__44plusIdEEE10Policy1000EPdSC_iS9_ddNS7_10__identityEEEvT0_T1_T2_T3_T4_T6_E12temp_storage+112];
	add.f64 	%fd165, %fd164, %fd163;
	selp.f64 	%fd166, %fd165, %fd163, %p45;
	setp.gt.s32 	%p46, %r34, 416;
	ld.shared.f64 	%fd167, [_ZZN3cub18CUB_300001_SM_10006detail6reduce28DeviceReduceSingleTileKernelINS2_10policy_hubIdyN4cuda3std3__44plusIdEEE10Policy1000EPdSC_iS9_ddNS7_10__identityEEEvT0_T1_T2_T3_T4_T6_E12temp_storage+120];
	add.f64 	%fd168, %fd167, %fd166;
	selp.f64 	%fd169, %fd168, %fd166, %p46;
	setp.gt.s32 	%p47, %r34, 448;
	ld.shared.f64 	%fd170, [_ZZN3cub18CUB_300001_SM_10006detail6reduce28DeviceReduceSingleTileKernelINS2_10policy_hubIdyN4cuda3std3__44plusIdEEE10Policy1000EPdSC_iS9_ddNS7_10__identityEEEvT0_T1_T2_T3_T4_T6_E12temp_storage+128];
	add.f64 	%fd171, %fd170, %fd169;
	selp.f64 	%fd172, %fd171, %fd169, %p47;
	setp.gt.s32 	%p48, %r34, 480;
	ld.shared.f64 	%fd173, [_ZZN3cub18CUB_300001_SM_10006detail6reduce28DeviceReduceSingleTileKernelINS2_10policy_hubIdyN4cuda3std3__44plusIdEEE10Policy1000EPdSC_iS9_ddNS7_10__identityEEEvT0_T1_T2_T3_T4_T6_E12temp_storage+136];
	add.f64 	%fd174, %fd173, %fd172;
	selp.f64 	%fd231, %fd174, %fd172, %p48;
	bra.uni 	$L__BB16_37;
$L__BB16_21:
	mov.u32 	%r13, %tid.x;
	mul.wide.u32 	%rd24, %r13, 8;
	add.s64 	%rd11, %rd8, %rd24;
	// begin inline asm
	ld.global.nc.u64 %rd10, [%rd11];
	// end inline asm
	mov.b64 	%fd31, %rd10;
	add.s64 	%rd13, %rd11, 4096;
	// begin inline asm
	ld.global.nc.u64 %rd12, [%rd13];
	// end inline asm
	mov.b64 	%fd32, %rd12;
	add.s64 	%rd15, %rd11, 8192;
	// begin inline asm
	ld.global.nc.u64 %rd14, [%rd15];
	// end inline asm
	mov.b64 	%fd33, %rd14;
	add.s64 	%rd17, %rd11, 12288;
	// begin inline asm
	ld.global.nc.u64 %rd16, [%rd17];
	// end inline asm
	mov.b64 	%fd34, %rd16;
	add.s64 	%rd19, %rd11, 16384;
	// begin inline asm
	ld.global.nc.u64 %rd18, [%rd19];
	// end inline asm
	mov.b64 	%fd35, %rd18;
	add.s64 	%rd21, %rd11, 20480;
	// begin inline asm
	ld.global.nc.u64 %rd20, [%rd21];
	// end inline asm
	mov.b64 	%fd36, %rd20;
	add.s64 	%rd23, %rd11, 24576;
	// begin inline asm
	ld.global.nc.u64 %rd22, [%rd23];
	// end inline asm
	mov.b64 	%fd37, %rd22;
	add.f64 	%fd38, %fd31, %fd32;
	add.f64 	%fd39, %fd38, %fd33;
	add.f64 	%fd40, %fd39, %fd34;
	add.f64 	%fd41, %fd40, %fd35;
	add.f64 	%fd42, %fd41, %fd36;
	add.f64 	%fd230, %fd42, %fd37;
	setp.lt.u32 	%p3, %r34, 7168;
	mov.b32 	%r231, 3584;
	@%p3 bra 	$L__BB16_25;
	add.s32 	%r14, %r34, -3584;
	mov.b32 	%r231, 3584;
$L__BB16_23:
	add.s32 	%r37, %r231, %r13;
	mul.wide.u32 	%rd39, %r37, 8;
	add.s64 	%rd26, %rd8, %rd39;
	// begin inline asm
	ld.global.nc.u64 %rd25, [%rd26];
	// end inline asm
	mov.b64 	%fd43, %rd25;
	add.s64 	%rd28, %rd26, 4096;
	// begin inline asm
	ld.global.nc.u64 %rd27, [%rd28];
	// end inline asm
	mov.b64 	%fd44, %rd27;
	add.s64 	%rd30, %rd26, 8192;
	// begin inline asm
	ld.global.nc.u64 %rd29, [%rd30];
	// end inline asm
	mov.b64 	%fd45, %rd29;
	add.s64 	%rd32, %rd26, 12288;
	// begin inline asm
	ld.global.nc.u64 %rd31, [%rd32];
	// end inline asm
	mov.b64 	%fd46, %rd31;
	add.s64 	%rd34, %rd26, 16384;
	// begin inline asm
	ld.global.nc.u64 %rd33, [%rd34];
	// end inline asm
	mov.b64 	%fd47, %rd33;
	add.s64 	%rd36, %rd26, 20480;
	// begin inline asm
	ld.global.nc.u64 %rd35, [%rd36];
	// end inline asm
	mov.b64 	%fd48, %rd35;
	add.s64 	%rd38, %rd26, 24576;
	// begin inline asm
	ld.global.nc.u64 %rd37, [%rd38];
	// end inline asm
	mov.b64 	%fd49, %rd37;
	add.f64 	%fd50, %fd230, %fd43;
	add.f64 	%fd51, %fd50, %fd44;
	add.f64 	%fd52, %fd51, %fd45;
	add.f64 	%fd53, %fd52, %fd46;
	add.f64 	%fd54, %fd53, %fd47;
	add.f64 	%fd55, %fd54, %fd48;
	add.f64 	%fd230, %fd55, %fd49;
	sub.s32 	%r38, %r34, %r231;
	setp.lt.s32 	%p4, %r38, 3584;
	@%p4 bra 	$L__BB16_33;
	add.s32 	%r231, %r231, 3584;
	setp.le.s32 	%p5, %r231, %r14;
	@%p5 bra 	$L__BB16_23;
$L__BB16_25:
	setp.le.s32 	%p6, %r34, %r231;
	@%p6 bra 	$L__BB16_33;
	sub.s32 	%r18, %r34, %r231;
	setp.ge.s32 	%p7, %r13, %r18;
	@%p7 bra 	$L__BB16_33;
	not.b32 	%r39, %r13;
	add.s32 	%r40, %r34, %r39;
	sub.s32 	%r19, %r40, %r231;
	and.b32  	%r41, %r19, 1536;
	setp.eq.s32 	%p8, %r41, 1536;
	mov.u32 	%r235, %r13;
	@%p8 bra 	$L__BB16_30;
	add.s32 	%r233, %r13, %r231;
	shr.u32 	%r42, %r19, 9;
	add.s32 	%r43, %r42, 1;
	and.b32  	%r44, %r43, 3;
	neg.s32 	%r232, %r44;
	mov.u32 	%r235, %r13;
$L__BB16_29:
	.pragma "nounroll";
	mul.wide.u32 	%rd42, %r233, 8;
	add.s64 	%rd41, %rd8, %rd42;
	// begin inline asm
	ld.global.nc.u64 %rd40, [%rd41];
	// end inline asm
	mov.b64 	%fd57, %rd40;
	add.f64 	%fd230, %fd230, %fd57;
	add.s32 	%r235, %r235, 512;
	add.s32 	%r233, %r233, 512;
	add.s32 	%r232, %r232, 1;
	setp.ne.s32 	%p9, %r232, 0;
	@%p9 bra 	$L__BB16_29;
$L__BB16_30:
	setp.lt.u32 	%p10, %r19, 1536;
	@%p10 bra 	$L__BB16_33;
	cvt.u64.u32 	%rd43, %r235;
	cvt.u64.u32 	%rd44, %r231;
	add.s64 	%rd45, %rd43, %rd44;
	shl.b64 	%rd46, %rd45, 3;
	add.s64 	%rd47, %rd46, %rd8;
	add.s64 	%rd103, %rd47, 8192;
	add.s32 	%r236, %r235, %r231;
$L__BB16_32:
	mul.wide.u32 	%rd56, %r236, 8;
	add.s64 	%rd49, %rd8, %rd56;
	// begin inline asm
	ld.global.nc.u64 %rd48, [%rd49];
	// end inline asm
	mov.b64 	%fd58, %rd48;
	add.f64 	%fd59, %fd230, %fd58;
	add.s64 	%rd51, %rd103, -4096;
	// begin inline asm
	ld.global.nc.u64 %rd50, [%rd51];
	// end inline asm
	mov.b64 	%fd60, %rd50;
	add.f64 	%fd61, %fd59, %fd60;
	// begin inline asm
	ld.global.nc.u64 %rd52, [%rd103];
	// end inline asm
	mov.b64 	%fd62, %rd52;
	add.f64 	%fd63, %fd61, %fd62;
	add.s64 	%rd55, %rd103, 4096;
	// begin inline asm
	ld.global.nc.u64 %rd54, [%rd55];
	// end inline asm
	mov.b64 	%fd64, %rd54;
	add.f64 	%fd230, %fd63, %fd64;
	add.s32 	%r235, %r235, 2048;
	add.s64 	%rd103, %rd103, 16384;
	add.s32 	%r236, %r236, 2048;
	setp.lt.s32 	%p11, %r235, %r18;
	@%p11 bra 	$L__BB16_32;
$L__BB16_33:
	// begin inline asm
	mov.u32 %r45, %laneid;
	// end inline asm
	mov.b64 	%rd57, %fd230;
	mov.b64 	{%r47, %r52}, %rd57;
	mov.b32 	%r53, 1;
	mov.b32 	%r94, 31;
	mov.b32 	%r95, -1;
	// begin inline asm
	shfl.sync.down.b32 %r46, %r47, %r53, %r94, %r95;
	// end inline asm
	// begin inline asm
	shfl.sync.down.b32 %r51, %r52, %r53, %r94, %r95;
	// end inline asm
	mov.b64 	%rd58, {%r46, %r51};
	mov.b64 	%fd65, %rd58;
	setp.gt.s32 	%p12, %r45, 30;
	add.f64 	%fd66, %fd230, %fd65;
	selp.f64 	%fd67, %fd230, %fd66, %p12;
	mov.b64 	%rd59, %fd67;
	mov.b64 	{%r57, %r62}, %rd59;
	mov.b32 	%r63, 2;
	// begin inline asm
	shfl.sync.down.b32 %r56, %r57, %r63, %r94, %r95;
	// end inline asm
	// begin inline asm
	shfl.sync.down.b32 %r61, %r62, %r63, %r94, %r95;
	// end inline asm
	mov.b64 	%rd60, {%r56, %r61};
	mov.b64 	%fd68, %rd60;
	setp.gt.s32 	%p13, %r45, 29;
	add.f64 	%fd69, %fd67, %fd68;
	selp.f64 	%fd70, %fd67, %fd69, %p13;
	mov.b64 	%rd61, %fd70;
	mov.b64 	{%r67, %r72}, %rd61;
	mov.b32 	%r73, 4;
	// begin inline asm
	shfl.sync.down.b32 %r66, %r67, %r73, %r94, %r95;
	// end inline asm
	// begin inline asm
	shfl.sync.down.b32 %r71, %r72, %r73, %r94, %r95;
	// end inline asm
	mov.b64 	%rd62, {%r66, %r71};
	mov.b64 	%fd71, %rd62;
	setp.gt.s32 	%p14, %r45, 27;
	add.f64 	%fd72, %fd70, %fd71;
	selp.f64 	%fd73, %fd70, %fd72, %p14;
	mov.b64 	%rd63, %fd73;
	mov.b64 	{%r77, %r82}, %rd63;
	mov.b32 	%r83, 8;
	// begin inline asm
	shfl.sync.down.b32 %r76, %r77, %r83, %r94, %r95;
	// end inline asm
	// begin inline asm
	shfl.sync.down.b32 %r81, %r82, %r83, %r94, %r95;
	// end inline asm
	mov.b64 	%rd64, {%r76, %r81};
	mov.b64 	%fd74, %rd64;
	setp.gt.s32 	%p15, %r45, 23;
	add.f64 	%fd75, %fd73, %fd74;
	selp.f64 	%fd76, %fd73, %fd75, %p15;
	mov.b64 	%rd65, %fd76;
	mov.b64 	{%r87, %r92}, %rd65;
	mov.b32 	%r93, 16;
	// begin inline asm
	shfl.sync.down.b32 %r86, %r87, %r93, %r94, %r95;
	// end inline asm
	// begin inline asm
	shfl.sync.down.b32 %r91, %r92, %r93, %r94, %r95;
	// end inline asm
	mov.b64 	%rd66, {%r86, %r91};
	mov.b64 	%fd77, %rd66;
	setp.gt.s32 	%p16, %r45, 15;
	add.f64 	%fd26, %fd76, %fd77;
	selp.f64 	%fd231, %fd76, %fd26, %p16;
	setp.ne.s32 	%p17, %r45, 0;
	@%p17 bra 	$L__BB16_35;
	shr.u32 	%r96, %r13, 2;
	and.b32  	%r97, %r96, 248;
	mov.u32 	%r98, _ZZN3cub18CUB_300001_SM_10006detail6reduce28DeviceReduceSingleTileKernelINS2_10policy_hubIdyN4cuda3std3__44plusIdEEE10Policy1000EPdSC_iS9_ddNS7_10__identityEEEvT0_T1_T2_T3_T4_T6_E12temp_storage;
	add.s32 	%r99, %r98, %r97;
	st.shared.f64 	[%r99+16], %fd26;
$L__BB16_35:
	bar.sync 	0;
	setp.ne.s32 	%p18, %r13, 0;
	@%p18 bra 	$L__BB16_37;
	ld.shared.f64 	%fd78, [_ZZN3cub18CUB_300001_SM_10006detail6reduce28DeviceReduceSingleTileKernelINS2_10policy_hubIdyN4cuda3std3__44plusIdEEE10Policy1000EPdSC_iS9_ddNS7_10__identityEEEvT0_T1_T2_T3_T4_T6_E12temp_storage+24];
	add.f64 	%fd79, %fd231, %fd78;
	ld.shared.f64 	%fd80, [_ZZN3cub18CUB_300001_SM_10006detail6reduce28DeviceReduceSingleTileKernelINS2_10policy_hubIdyN4cuda3std3__44plusIdEEE10Policy1000EPdSC_iS9_ddNS7_10__identityEEEvT0_T1_T2_T3_T4_T6_E12temp_storage+32];
	add.f64 	%fd81, %fd79, %fd80;
	ld.shared.f64 	%fd82, [_ZZN3cub18CUB_300001_SM_10006detail6reduce28DeviceReduceSingleTileKernelINS2_10policy_hubIdyN4cuda3std3__44plusIdEEE10Policy1000EPdSC_iS9_ddNS7_10__identityEEEvT0_T1_T2_T3_T4_T6_E12temp_storage+40];
	add.f64 	%fd83, %fd81, %fd82;
	ld.shared.f64 	%fd84, [_ZZN3cub18CUB_300001_SM_10006detail6reduce28DeviceReduceSingleTileKernelINS2_10policy_hubIdyN4cuda3std3__44plusIdEEE10Policy1000EPdSC_iS9_ddNS7_10__identityEEEvT0_T1_T2_T3_T4_T6_E12temp_storage+48];
	add.f64 	%fd85, %fd83, %fd84;
	ld.shared.f64 	%fd86, [_ZZN3cub18CUB_300001_SM_10006detail6reduce28DeviceReduceSingleTileKernelINS2_10policy_hubIdyN4cuda3std3__44plusIdEEE10Policy1000EPdSC_iS9_ddNS7_10__identityEEEvT0_T1_T2_T3_T4_T6_E12temp_storage+56];
	add.f64 	%fd87, %fd85, %fd86;
	ld.shared.f64 	%fd88, [_ZZN3cub18CUB_300001_SM_10006detail6reduce28DeviceReduceSingleTileKernelINS2_10policy_hubIdyN4cuda3std3__44plusIdEEE10Policy1000EPdSC_iS9_ddNS7_10__identityEEEvT0_T1_T2_T3_T4_T6_E12temp_storage+64];
	add.f64 	%fd89, %fd87, %fd88;
	ld.shared.f64 	%fd90, [_ZZN3cub18CUB_300001_SM_10006detail6reduce28DeviceReduceSingleTileKernelINS2_10policy_hubIdyN4cuda3std3__44plusIdEEE10Policy1000EPdSC_iS9_ddNS7_10__identityEEEvT0_T1_T2_T3_T4_T6_E12temp_storage+72];
	add.f64 	%fd91, %fd89, %fd90;
	ld.shared.f64 	%fd92, [_ZZN3cub18CUB_300001_SM_10006detail6reduce28DeviceReduceSingleTileKernelINS2_10policy_hubIdyN4cuda3std3__44plusIdEEE10Policy1000EPdSC_iS9_ddNS7_10__identityEEEvT0_T1_T2_T3_T4_T6_E12temp_storage+80];
	add.f64 	%fd93, %fd91, %fd92;
	ld.shared.f64 	%fd94, [_ZZN3cub18CUB_300001_SM_10006detail6reduce28DeviceReduceSingleTileKernelINS2_10policy_hubIdyN4cuda3std3__44plusIdEEE10Policy1000EPdSC_iS9_ddNS7_10__identityEEEvT0_T1_T2_T3_T4_T6_E12temp_storage+88];
	add.f64 	%fd95, %fd93, %fd94;
	ld.shared.f64 	%fd96, [_ZZN3cub18CUB_300001_SM_10006detail6reduce28DeviceReduceSingleTileKernelINS2_10policy_hubIdyN4cuda3std3__44plusIdEEE10Policy1000EPdSC_iS9_ddNS7_10__identityEEEvT0_T1_T2_T3_T4_T6_E12temp_storage+96];
	add.f64 	%fd97, %fd95, %fd96;
	ld.shared.f64 	%fd98, [_ZZN3cub18CUB_300001_SM_10006detail6reduce28DeviceReduceSingleTileKernelINS2_10policy_hubIdyN4cuda3std3__44plusIdEEE10Policy1000EPdSC_iS9_ddNS7_10__identityEEEvT0_T1_T2_T3_T4_T6_E12temp_storage+104];
	add.f64 	%fd99, %fd97, %fd98;
	ld.shared.f64 	%fd100, [_ZZN3cub18CUB_300001_SM_10006detail6reduce28DeviceReduceSingleTileKernelINS2_10policy_hubIdyN4cuda3std3__44plusIdEEE10Policy1000EPdSC_iS9_ddNS7_10__identityEEEvT0_T1_T2_T3_T4_T6_E12temp_storage+112];
	add.f64 	%fd101, %fd99, %fd100;
	ld.shared.f64 	%fd102, [_ZZN3cub18CUB_300001_SM_10006detail6reduce28DeviceReduceSingleTileKernelINS2_10policy_hubIdyN4cuda3std3__44plusIdEEE10Policy1000EPdSC_iS9_ddNS7_10__identityEEEvT0_T1_T2_T3_T4_T6_E12temp_storage+120];
	add.f64 	%fd103, %fd101, %fd102;
	ld.shared.f64 	%fd104, [_ZZN3cub18CUB_300001_SM_10006detail6reduce28DeviceReduceSingleTileKernelINS2_10policy_hubIdyN4cuda3std3__44plusIdEEE10Policy1000EPdSC_iS9_ddNS7_10__identityEEEvT0_T1_T2_T3_T4_T6_E12temp_storage+128];
	add.f64 	%fd105, %fd103, %fd104;
	ld.shared.f64 	%fd106, [_ZZN3cub18CUB_300001_SM_10006detail6reduce28DeviceReduceSingleTileKernelINS2_10policy_hubIdyN4cuda3std3__44plusIdEEE10Policy1000EPdSC_iS9_ddNS7_10__identityEEEvT0_T1_T2_T3_T4_T6_E12temp_storage+136];
	add.f64 	%fd231, %fd105, %fd106;
$L__BB16_37:
	mov.u32 	%r223, %tid.x;
	setp.ne.s32 	%p56, %r223, 0;
	@%p56 bra 	$L__BB16_39;
	add.f64 	%fd217, %fd30, %fd231;
	st.global.f64 	[%rd1], %fd217;
$L__BB16_39:
	ret;

}


// ===== COMPILED SASS (sm_100) =====

	.target	sm_100

	.elftype	@"ET_EXEC"


//--------------------- .note.nv.tkinfo           --------------------------
	.section	.note.nv.tkinfo,"",@"SHT_NOTE"
	.sectionflags	@"SHF_NOTE_NV_TKINFO"
	.tkinfo
        /*0018*/ 	.word	0x00000002
        /*0030*/ 	.string	""
        /*0030*/ 	.string	"ptxas"
        /*0030*/ 	.string	"Cuda compilation tools, release 13.0, V13.0.88"
        /*0030*/ 	.string	"Build cuda_13.0.r13.0/compiler.36424714_0"
        /*0030*/ 	.string	"-arch sm_100 -m 64 "



//--------------------- .note.nv.cuinfo           --------------------------
	.section	.note.nv.cuinfo,"",@"SHT_NOTE"
	.sectionflags	@"SHF_NOTE_NV_CUINFO"
        /*0018*/ 	.short	0x0002
        /*001a*/ 	.short	0x0064
        /*001c*/ 	.short	0x0082
	.zero		2


//--------------------- .nv.info                  --------------------------
	.section	.nv.info,"",@"SHT_CUDA_INFO"
	.align	4


	//----- nvinfo : EIATTR_REGCOUNT
	.align		4
        /*0000*/ 	.byte	0x04, 0x2f
        /*0002*/ 	.short	(.L_44 - .L_43)
	.align		4
.L_43:
        /*0004*/ 	.word	index@(_ZN3cub18CUB_300001_SM_10006detail11EmptyKernelIvEEvv)
        /*0008*/ 	.word	0x00000004


	//----- nvinfo : EIATTR_FRAME_SIZE
	.align		4
.L_44:
        /*000c*/ 	.byte	0x04, 0x11
        /*000e*/ 	.short	(.L_46 - .L_45)
	.align		4
.L_45:
        /*0010*/ 	.word	index@(_ZN3cub18CUB_300001_SM_10006detail11EmptyKernelIvEEvv)
        /*0014*/ 	.word	0x00000000


	//----- nvinfo : EIATTR_REGCOUNT
	.align		4
.L_46:
        /*0018*/ 	.byte	0x04, 0x2f
        /*001a*/ 	.short	(.L_48 - .L_47)
	.align		4
.L_47:
        /*001c*/ 	.word	index@(_ZN3cub18CUB_300001_SM_10006detail8for_each13static_kernelINS2_12policy_hub_t12policy_500_tEmN6thrust24THRUST_300001_SM_1000_NS8cuda_cub20__uninitialized_fill7functorINS7_10device_ptrIdEEdEEEEvT0_T1_)
        /*0020*/ 	.word	0x00000009


	//----- nvinfo : EIATTR_FRAME_SIZE
	.align		4
.L_48:
        /*0024*/ 	.byte	0x04, 0x11
        /*0026*/ 	.short	(.L_50 - .L_49)
	.align		4
.L_49:
        /*0028*/ 	.word	index@(_ZN3cub18CUB_300001_SM_10006detail8for_each13static_kernelINS2_12policy_hub_t12policy_500_tEmN6thrust24THRUST_300001_SM_1000_NS8cuda_cub20__uninitialized_fill7functorINS7_10device_ptrIdEEdEEEEvT0_T1_)
        /*002c*/ 	.word	0x00000000


	//----- nvinfo : EIATTR_REGCOUNT
	.align		4
.L_50:
        /*0030*/ 	.byte	0x04, 0x2f
        /*0032*/ 	.short	(.L_52 - .L_51)
	.align		4
.L_51:
        /*0034*/ 	.word	index@(_ZN3cub18CUB_300001_SM_10006detail8for_each13static_kernelINS2_12policy_hub_t12policy_500_tElN6thrust24THRUST_300001_SM_1000_NS8cuda_cub11__transform17unary_transform_fINS7_6detail15normal_iteratorINS7_10device_ptrIdEEEESF_SF_NS8_9__replace10constant_fIiEE14menor_que_zeroEEEEvT0_T1_)
        /*0038*/ 	.word	0x0000000e


	//----- nvinfo : EIATTR_FRAME_SIZE
	.align		4
.L_52:
        /*003c*/ 	.byte	0x04, 0x11
        /*003e*/ 	.short	(.L_54 - .L_53)
	.align		4
.L_53:
        /*0040*/ 	.word	index@(_ZN3cub18CUB_300001_SM_10006detail8for_each13static_kernelINS2_12policy_hub_t12policy_500_tElN6thrust24THRUST_300001_SM_1000_NS8cuda_cub11__transform17unary_transform_fINS7_6detail15normal_iteratorINS7_10device_ptrIdEEEESF_SF_NS8_9__replace10constant_fIiEE14menor_que_zeroEEEEvT0_T1_)
        /*0044*/ 	.word	0x00000000


	//----- nvinfo : EIATTR_REGCOUNT
	.align		4
.L_54:
        /*0048*/ 	.byte	0x04, 0x2f
        /*004a*/ 	.short	(.L_56 - .L_55)
	.align		4
.L_55:
        /*004c*/ 	.word	index@(_ZN3cub18CUB_300001_SM_10006detail9transform16transform_kernelINS2_10policy_hubILb0EN4cuda3std3__45tupleIJN6thrust24THRUST_300001_SM_1000_NS6detail15normal_iteratorINSA_10device_ptrIdEEEESF_EEEE10policy1000EiNS7_5minusIdEESF_JPdSL_EEEvT0_iT1_T2_DpNS2_10kernel_argIT3_EE)
        /*0050*/ 	.word	0x00000020


	//----- nvinfo : EIATTR_FRAME_SIZE
	.align		4
.L_56:
        /*0054*/ 	.byte	0x04, 0x11
        /*0056*/ 	.short	(.L_58 - .L_57)
	.align		4
.L_57:
        /*0058*/ 	.word	index@($__internal_1_$__cuda_sm20_div_u64)
        /*005c*/ 	.word	0x00000000


	//----- nvinfo : EIATTR_FRAME_SIZE
	.align		4
.L_58:
        /*0060*/ 	.byte	0x04, 0x11
        /*0062*/ 	.short	(.L_60 - .L_59)
	.align		4
.L_59:
        /*0064*/ 	.word	index@(_ZN3cub18CUB_300001_SM_10006detail9transform16transform_kernelINS2_10policy_hubILb0EN4cuda3std3__45tupleIJN6thrust24THRUST_300001_SM_1000_NS6detail15normal_iteratorINSA_10device_ptrIdEEEESF_EEEE10policy1000EiNS7_5minusIdEESF_JPdSL_EEEvT0_iT1_T2_DpNS2_10kernel_argIT3_EE)
        /*0068*/ 	.word	0x00000000


	//----- nvinfo : EIATTR_REGCOUNT
	.align		4
.L_60:
        /*006c*/ 	.byte	0x04, 0x2f
        /*006e*/ 	.short	(.L_62 - .L_61)
	.align		4
.L_61:
        /*0070*/ 	.word	index@(_ZN3cub18CUB_300001_SM_10006detail9transform16transform_kernelINS2_10policy_hubILb0EN4cuda3std3__45tupleIJN6thrust24THRUST_300001_SM_1000_NS6detail15normal_iteratorINSA_10device_ptrIdEEEESF_EEEE10policy1000ElNS7_5minusIdEESF_JPdSL_EEEvT0_iT1_T2_DpNS2_10kernel_argIT3_EE)
        /*0074*/ 	.word	0x00000020


	//----- nvinfo : EIATTR_FRAME_SIZE
	.align		4
.L_62:
        /*0078*/ 	.byte	0x04, 0x11
        /*007a*/ 	.short	(.L_64 - .L_63)
	.align		4
.L_63:
        /*007c*/ 	.word	index@($__internal_0_$__cuda_sm20_div_u64)
        /*0080*/ 	.word	0x00000000


	//----- nvinfo : EIATTR_FRAME_SIZE
	.align		4
.L_64:
        /*0084*/ 	.byte	0x04, 0x11
        /*0086*/ 	.short	(.L_66 - .L_65)
	.align		4
.L_65:
        /*0088*/ 	.word	index@(_ZN3cub18CUB_300001_SM_10006detail9transform16transform_kernelINS2_10policy_hubILb0EN4cuda3std3__45tupleIJN6thrust24THRUST_300001_SM_1000_NS6detail15normal_iteratorINSA_10device_ptrIdEEEESF_EEEE10policy1000ElNS7_5minusIdEESF_JPdSL_EEEvT0_iT1_T2_DpNS2_10kernel_argIT3_EE)
        /*008c*/ 	.word	0x00000000


	//----- nvinfo : EIATTR_REGCOUNT
	.align		4
.L_66:
        /*0090*/ 	.byte	0x04, 0x2f
        /*0092*/ 	.short	(.L_68 - .L_67)
	.align		4
.L_67:
        /*0094*/ 	.word	index@(_ZN3cub18CUB_300001_SM_10006detail6reduce28DeviceReduceSingleTileKernelINS2_10policy_hubIljN4cuda3std3__44plusIlEEE10Policy1000EN6thrust24THRUST_300001_SM_1000_NS18transform_iteratorI14maior_que_zeroNSD_6detail15normal_iteratorINSD_10device_ptrIdEEEEllEEPljS9_llNS7_10__identityEEEvT0_T1_T2_T3_T4_T6_)
        /*0098*/ 	.word	0x0000002e


	//----- nvinfo : EIATTR_FRAME_SIZE
	.align		4
.L_68:
        /*009c*/ 	.byte	0x04, 0x11
        /*009e*/ 	.short	(.L_70 - .L_69)
	.align		4
.L_69:
        /*00a0*/ 	.word	index@(_ZN3cub18CUB_300001_SM_10006detail6reduce28DeviceReduceSingleTileKernelINS2_10policy_hubIljN4cuda3std3__44plusIlEEE10Policy1000EN6thrust24THRUST_300001_SM_1000_NS18transform_iteratorI14maior_que_zeroNSD_6detail15normal_iteratorINSD_10device_ptrIdEEEEllEEPljS9_llNS7_10__identityEEEvT0_T1_T2_T3_T4_T6_)
        /*00a4*/ 	.word	0x00000000


	//----- nvinfo : EIATTR_REGCOUNT
	.align		4
.L_70:
        /*00a8*/ 	.byte	0x04, 0x2f
        /*00aa*/ 	.short	(.L_72 - .L_71)
	.align		4
.L_71:
        /*00ac*/ 	.word	index@(_ZN3cub18CUB_300001_SM_10006detail6reduce18DeviceReduceKernelINS2_10policy_hubIljN4cuda3std3__44plusIlEEE10Policy1000EN6thrust24THRUST_300001_SM_1000_NS18transform_iteratorI14maior_que_zeroNSD_6detail15normal_iteratorINSD_10device_ptrIdEEEEllEEjS9_lNS7_10__identityEEEvT0_PT3_T1_NS0_13GridEvenShareISQ_EET2_T4_)
        /*00b0*/ 	.word	0x00000020


	//----- nvinfo : EIATTR_FRAME_SIZE
	.align		4
.L_72:
        /*00b4*/ 	.byte	0x04, 0x11
        /*00b6*/ 	.short	(.L_74 - .L_73)
	.align		4
.L_73:
        /*00b8*/ 	.word	index@(_ZN3cub18CUB_300001_SM_10006detail6reduce18DeviceReduceKernelINS2_10policy_hubIljN4cuda3std3__44plusIlEEE10Policy1000EN6thrust24THRUST_300001_SM_1000_NS18transform_iteratorI14maior_que_zeroNSD_6detail15normal_iteratorINSD_10device_ptrIdEEEEllEEjS9_lNS7_10__identityEEEvT0_PT3_T1_NS0_13GridEvenShareISQ_EET2_T4_)
        /*00bc*/ 	.word	0x00000000


	//----- nvinfo : EIATTR_REGCOUNT
	.align		4
.L_74:
        /*00c0*/ 	.byte	0x04, 0x2f
        /*00c2*/ 	.short	(.L_76 - .L_75)
	.align		4
.L_75:
        /*00c4*/ 	.word	index@(_ZN3cub18CUB_300001_SM_10006detail6reduce28DeviceReduceSingleTileKernelINS2_10policy_hubIljN4cuda3std3__44plusIlEEE10Policy1000EPlSC_iS9_llNS7_10__identityEEEvT0_T1_T2_T3_T4_T6_)
        /*00c8*/ 	.word	0x00000030


	//----- nvinfo : EIATTR_FRAME_SIZE
	.align		4
.L_76:
        /*00cc*/ 	.byte	0x04, 0x11
        /*00ce*/ 	.short	(.L_78 - .L_77)
	.align		4
.L_77:
        /*00d0*/ 	.word	index@(_ZN3cub18CUB_300001_SM_10006detail6reduce28DeviceReduceSingleTileKernelINS2_10policy_hubIljN4cuda3std3__44plusIlEEE10Policy1000EPlSC_iS9_llNS7_10__identityEEEvT0_T1_T2_T3_T4_T6_)
        /*00d4*/ 	.word	0x00000000


	//----- nvinfo : EIATTR_REGCOUNT
	.align		4
.L_78:
        /*00d8*/ 	.byte	0x04, 0x2f
        /*00da*/ 	.short	(.L_80 - .L_79)
	.align		4
.L_79:
        /*00dc*/ 	.word	index@(_ZN3cub18CUB_300001_SM_10006detail6reduce28DeviceReduceSingleTileKernelINS2_10policy_hubIlyN4cuda3std3__44plusIlEEE10Policy1000EN6thrust24THRUST_300001_SM_1000_NS18transform_iteratorI14maior_que_zeroNSD_6detail15normal_iteratorINSD_10device_ptrIdEEEEllEEPlyS9_llNS7_10__identityEEEvT0_T1_T2_T3_T4_T6_)
        /*00e0*/ 	.word	0x0000002e


	//----- nvinfo : EIATTR_FRAME_SIZE
	.align		4
.L_80:
        /*00e4*/ 	.byte	0x04, 0x11
        /*00e6*/ 	.short	(.L_82 - .L_81)
	.align		4
.L_81:
        /*00e8*/ 	.word	index@(_ZN3cub18CUB_300001_SM_10006detail6reduce28DeviceReduceSingleTileKernelINS2_10policy_hubIlyN4cuda3std3__44plusIlEEE10Policy1000EN6thrust24THRUST_300001_SM_1000_NS18transform_iteratorI14maior_que_zeroNSD_6detail15normal_iteratorINSD_10device_ptrIdEEEEllEEPlyS9_llNS7_10__identityEEEvT0_T1_T2_T3_T4_T6_)
        /*00ec*/ 	.word	0x00000000


	//----- nvinfo : EIATTR_REGCOUNT
	.align		4
.L_82:
        /*00f0*/ 	.byte	0x04, 0x2f
        /*00f2*/ 	.short	(.L_84 - .L_83)
	.align		4
.L_83:
        /*00f4*/ 	.word	index@(_ZN3cub18CUB_300001_SM_10006detail6reduce18DeviceReduceKernelINS2_10policy_hubIlyN4cuda3std3__44plusIlEEE10Policy1000EN6thrust24THRUST_300001_SM_1000_NS18transform_iteratorI14maior_que_zeroNSD_6detail15normal_iteratorINSD_10device_ptrIdEEEEllEEyS9_lNS7_10__identityEEEvT0_PT3_T1_NS0_13GridEvenShareISQ_EET2_T4_)
        /*00f8*/ 	.word	0x0000001e


	//----- nvinfo : EIATTR_FRAME_SIZE
	.align		4
.L_84:
        /*00fc*/ 	.byte	0x04, 0x11
        /*00fe*/ 	.short	(.L_86 - .L_85)
	.align		4
.L_85:
        /*0100*/ 	.word	index@(_ZN3cub18CUB_300001_SM_10006detail6reduce18DeviceReduceKernelINS2_10policy_hubIlyN4cuda3std3__44plusIlEEE10Policy1000EN6thrust24THRUST_300001_SM_1000_NS18transform_iteratorI14maior_que_zeroNSD_6detail15normal_iteratorINSD_10device_ptrIdEEEEllEEyS9_lNS7_10__identityEEEvT0_PT3_T1_NS0_13GridEvenShareISQ_EET2_T4_)
        /*0104*/ 	.word	0x00000000


	//----- nvinfo : EIATTR_REGCOUNT
	.align		4
.L_86:
        /*0108*/ 	.byte	0x04, 0x2f
        /*010a*/ 	.short	(.L_88 - .L_87)
	.align		4
.L_87:
        /*010c*/ 	.word	index@(_ZN3cub18CUB_300001_SM_10006detail6reduce28DeviceReduceSingleTileKernelINS2_10policy_hubIlyN4cuda3std3__44plusIlEEE10Policy1000EPlSC_iS9_llNS7_10__identityEEEvT0_T1_T2_T3_T4_T6_)
        /*0110*/ 	.word	0x00000030


	//----- nvinfo : EIATTR_FRAME_SIZE
	.align		4
.L_88:
        /*0114*/ 	.byte	0x04, 0x11
        /*0116*/ 	.short	(.L_90 - .L_89)
	.align		4
.L_89:
        /*0118*/ 	.word	index@(_ZN3cub18CUB_300001_SM_10006detail6reduce28DeviceReduceSingleTileKernelINS2_10policy_hubIlyN4cuda3std3__44plusIlEEE10Policy1000EPlSC_iS9_llNS7_10__identityEEEvT0_T1_T2_T3_T4_T6_)
        /*011c*/ 	.word	0x00000000


	//----- nvinfo : EIATTR_REGCOUNT
	.align		4
.L_90:
        /*0120*/ 	.byte	0x04, 0x2f
        /*0122*/ 	.short	(.L_92 - .L_91)
	.align		4
.L_91:
        /*0124*/ 	.word	index@(_ZN3cub18CUB_300001_SM_10006detail6reduce28DeviceReduceSingleTileKernelINS2_10policy_hubIdjN4cuda3std3__44plusIdEEE10Policy1000EN6thrust24THRUST_300001_SM_1000_NS6detail15normal_iteratorINSD_10device_ptrIdEEEEPdjS9_ddNS7_10__identityEEEvT0_T1_T2_T3_T4_T6_)
        /*0128*/ 	.word	0x0000002d


	//----- nvinfo : EIATTR_FRAME_SIZE
	.align		4
.L_92:
        /*012c*/ 	.byte	0x04, 0x11
        /*012e*/ 	.short	(.L_94 - .L_93)
	.align		4
.L_93:
        /*0130*/ 	.word	index@(_ZN3cub18CUB_300001_SM_10006detail6reduce28DeviceReduceSingleTileKernelINS2_10policy_hubIdjN4cuda3std3__44plusIdEEE10Policy1000EN6thrust24THRUST_300001_SM_1000_NS6detail15normal_iteratorINSD_10device_ptrIdEEEEPdjS9_ddNS7_10__identityEEEvT0_T1_T2_T3_T4_T6_)
        /*0134*/ 	.word	0x00000000


	//----- nvinfo : EIATTR_REGCOUNT
	.align		4
.L_94:
        /*0138*/ 	.byte	0x04, 0x2f
        /*013a*/ 	.short	(.L_96 - .L_95)
	.align		4
.L_95:
        /*013c*/ 	.word	index@(_ZN3cub18CUB_300001_SM_10006detail6reduce18DeviceReduceKernelINS2_10policy_hubIdjN4cuda3std3__44plusIdEEE10Policy1000EN6thrust24THRUST_300001_SM_1000_NS6detail15normal_iteratorINSD_10device_ptrIdEEEEjS9_dNS7_10__identityEEEvT0_PT3_T1_NS0_13GridEvenShareISN_EET2_T4_)
        /*0140*/ 	.word	0x00000020


	//----- nvinfo : EIATTR_FRAME_SIZE
	.align		4
.L_96:
        /*0144*/ 	.byte	0x04, 0x11
        /*0146*/ 	.short	(.L_98 - .L_97)
	.align		4
.L_97:
        /*0148*/ 	.word	index@(_ZN3cub18CUB_300001_SM_10006detail6reduce18DeviceReduceKernelINS2_10policy_hubIdjN4cuda3std3__44plusIdEEE10Policy1000EN6thrust24THRUST_300001_SM_1000_NS6detail15normal_iteratorINSD_10device_ptrIdEEEEjS9_dNS7_10__identityEEEvT0_PT3_T1_NS0_13GridEvenShareISN_EET2_T4_)
        /*014c*/ 	.word	0x00000000


	//----- nvinfo : EIATTR_REGCOUNT
	.align		4
.L_98:
        /*0150*/ 	.byte	0x04, 0x2f
        /*0152*/ 	.short	(.L_100 - .L_99)
	.align		4
.L_99:
        /*0154*/ 	.word	index@(_ZN3cub18CUB_300001_SM_10006detail6reduce28DeviceReduceSingleTileKernelINS2_10policy_hubIdjN4cuda3std3__44plusIdEEE10Policy1000EPdSC_iS9_ddNS7_10__identityEEEvT0_T1_T2_T3_T4_T6_)
        /*0158*/ 	.word	0x00000030


	//----- nvinfo : EIATTR_FRAME_SIZE
	.align		4
.L_100:
        /*015c*/ 	.byte	0x04, 0x11
        /*015e*/ 	.short	(.L_102 - .L_101)
	.align		4
.L_101:
        /*0160*/ 	.word	index@(_ZN3cub18CUB_300001_SM_10006detail6reduce28DeviceReduceSingleTileKernelINS2_10policy_hubIdjN4cuda3std3__44plusIdEEE10Policy1000EPdSC_iS9_ddNS7_10__identityEEEvT0_T1_T2_T3_T4_T6_)
        /*0164*/ 	.word	0x00000000


	//----- nvinfo : EIATTR_REGCOUNT
	.align		4
.L_102:
        /*0168*/ 	.byte	0x04, 0x2f
        /*016a*/ 	.short	(.L_104 - .L_103)
	.align		4
.L_103:
        /*016c*/ 	.word	index@(_ZN3cub18CUB_300001_SM_10006detail6reduce28DeviceReduceSingleTileKernelINS2_10policy_hubIdyN4cuda3std3__44plusIdEEE10Policy1000EN6thrust24THRUST_300001_SM_1000_NS6detail15normal_iteratorINSD_10device_ptrIdEEEEPdyS9_ddNS7_10__identityEEEvT0_T1_T2_T3_T4_T6_)
        /*0170*/ 	.word	0x0000002e


	//----- nvinfo : EIATTR_FRAME_SIZE
	.align		4
.L_104:
        /*0174*/ 	.byte	0x04, 0x11
        /*0176*/ 	.short	(.L_106 - .L_105)
	.align		4
.L_105:
        /*0178*/ 	.word	index@(_ZN3cub18CUB_300001_SM_10006detail6reduce28DeviceReduceSingleTileKernelINS2_10policy_hubIdyN4cuda3std3__44plusIdEEE10Policy1000EN6thrust24THRUST_300001_SM_1000_NS6detail15normal_iteratorINSD_10device_ptrIdEEEEPdyS9_ddNS7_10__identityEEEvT0_T1_T2_T3_T4_T6_)
        /*017c*/ 	.word	0x00000000


	//----- nvinfo : EIATTR_REGCOUNT
	.align		4
.L_106:
        /*0180*/ 	.byte	0x04, 0x2f
        /*0182*/ 	.short	(.L_108 - .L_107)
	.align		4
.L_107:
        /*0184*/ 	.word	index@(_ZN3cub18CUB_300001_SM_10006detail6reduce18DeviceReduceKernelINS2_10policy_hubIdyN4cuda3std3__44plusIdEEE10Policy1000EN6thrust24THRUST_300001_SM_1000_NS6detail15normal_iteratorINSD_10device_ptrIdEEEEyS9_dNS7_10__identityEEEvT0_PT3_T1_NS0_13GridEvenShareISN_EET2_T4_)
        /*0188*/ 	.word	0x0000001d


	//----- nvinfo : EIATTR_FRAME_SIZE
	.align		4
.L_108:
        /*018c*/ 	.byte	0x04, 0x11
        /*018e*/ 	.short	(.L_110 - .L_109)
	.align		4
.L_109:
        /*0190*/ 	.word	index@(_ZN3cub18CUB_300001_SM_10006detail6reduce18DeviceReduceKernelINS2_10policy_hubIdyN4cuda3std3__44plusIdEEE10Policy1000EN6thrust24THRUST_300001_SM_1000_NS6detail15normal_iteratorINSD_10device_ptrIdEEEEyS9_dNS7_10__identityEEEvT0_PT3_T1_NS0_13GridEvenShareISN_EET2_T4_)
        /*0194*/ 	.word	0x00000000


	//----- nvinfo : EIATTR_REGCOUNT
	.align		4
.L_110:
        /*0198*/ 	.byte	0x04, 0x2f
        /*019a*/ 	.short	(.L_112 - .L_111)
	.align		4
.L_111:
        /*019c*/ 	.word	index@(_ZN3cub18CUB_300001_SM_10006detail6reduce28DeviceReduceSingleTileKernelINS2_10policy_hubIdyN4cuda3std3__44plusIdEEE10Policy1000EPdSC_iS9_ddNS7_10__identityEEEvT0_T1_T2_T3_T4_T6_)
        /*01a0*/ 	.word	0x00000030


	//----- nvinfo : EIATTR_FRAME_SIZE
	.align		4
.L_112:
        /*01a4*/ 	.byte	0x04, 0x11
        /*01a6*/ 	.short	(.L_114 - .L_113)
	.align		4
.L_113:
        /*01a8*/ 	.word	index@(_ZN3cub18CUB_300001_SM_10006detail6reduce28DeviceReduceSingleTileKernelINS2_10policy_hubIdyN4cuda3std3__44plusIdEEE10Policy1000EPdSC_iS9_ddNS7_10__identityEEEvT0_T1_T2_T3_T4_T6_)
        /*01ac*/ 	.word	0x00000000


	//----- nvinfo : EIATTR_MIN_STACK_SIZE
	.align		4
.L_114:
        /*01b0*/ 	.byte	0x04, 0x12
        /*01b2*/ 	.short	(.L_116 - .L_115)
	.align		4
.L_115:
        /*01b4*/ 	.word	index@(_ZN3cub18CUB_300001_SM_10006detail6reduce28DeviceReduceSingleTileKernelINS2_10policy_hubIdyN4cuda3std3__44plusIdEEE10Policy1000EPdSC_iS9_ddNS7_10__identityEEEvT0_T1_T2_T3_T4_T6_)
        /*01b8*/ 	.word	0x00000000


	//----- nvinfo : EIATTR_MIN_STACK_SIZE
	.align		4
.L_116:
        /*01bc*/ 	.byte	0x04, 0x12
        /*01be*/ 	.short	(.L_118 - .L_117)
	.align		4
.L_117:
        /*01c0*/ 	.word	index@(_ZN3cub18CUB_300001_SM_10006detail6reduce18DeviceReduceKernelINS2_10policy_hubIdyN4cuda3std3__44plusIdEEE10Policy1000EN6thrust24THRUST_300001_SM_1000_NS6detail15normal_iteratorINSD_10device_ptrIdEEEEyS9_dNS7_10__identityEEEvT0_PT3_T1_NS0_13GridEvenShareISN_EET2_T4_)
        /*01c4*/ 	.word	0x00000000


	//----- nvinfo : EIATTR_MIN_STACK_SIZE
	.align		4
.L_118:
        /*01c8*/ 	.byte	0x04, 0x12
        /*01ca*/ 	.short	(.L_120 - .L_119)
	.align		4
.L_119:
        /*01cc*/ 	.word	index@(_ZN3cub18CUB_300001_SM_10006detail6reduce28DeviceReduceSingleTileKernelINS2_10policy_hubIdyN4cuda3std3__44plusIdEEE10Policy1000EN6thrust24THRUST_300001_SM_1000_NS6detail15normal_iteratorINSD_10device_ptrIdEEEEPdyS9_ddNS7_10__identityEEEvT0_T1_T2_T3_T4_T6_)
        /*01d0*/ 	.word	0x00000000


	//----- nvinfo : EIATTR_MIN_STACK_SIZE
	.align		4
.L_120:
        /*01d4*/ 	.byte	0x04, 0x12
        /*01d6*/ 	.short	(.L_122 - .L_121)
	.align		4
.L_121:
        /*01d8*/ 	.word	index@(_ZN3cub18CUB_300001_SM_10006detail6reduce28DeviceReduceSingleTileKernelINS2_10policy_hubIdjN4cuda3std3__44plusIdEEE10Policy1000EPdSC_iS9_ddNS7_10__identityEEEvT0_T1_T2_T3_T4_T6_)
        /*01dc*/ 	.word	0x00000000


	//----- nvinfo : EIATTR_MIN_STACK_SIZE
	.align		4
.L_122:
        /*01e0*/ 	.byte	0x04, 0x12
        /*01e2*/ 	.short	(.L_124 - .L_123)
	.align		4
.L_123:
        /*01e4*/ 	.word	index@(_ZN3cub18CUB_300001_SM_10006detail6reduce18DeviceReduceKernelINS2_10policy_hubIdjN4cuda3std3__44plusIdEEE10Policy1000EN6thrust24THRUST_300001_SM_1000_NS6detail15normal_iteratorINSD_10device_ptrIdEEEEjS9_dNS7_10__identityEEEvT0_PT3_T1_NS0_13GridEvenShareISN_EET2_T4_)
        /*01e8*/ 	.word	0x00000000


	//----- nvinfo : EIATTR_MIN_STACK_SIZE
	.align		4
.L_124:
        /*01ec*/ 	.byte	0x04, 0x12
        /*01ee*/ 	.short	(.L_126 - .L_125)
	.align		4
.L_125:
        /*01f0*/ 	.word	index@(_ZN3cub18CUB_300001_SM_10006detail6reduce28DeviceReduceSingleTileKernelINS2_10policy_hubIdjN4cuda3std3__44plusIdEEE10Policy1000EN6thrust24THRUST_300001_SM_1000_NS6detail15normal_iteratorINSD_10device_ptrIdEEEEPdjS9_ddNS7_10__identityEEEvT0_T1_T2_T3_T4_T6_)
        /*01f4*/ 	.word	0x00000000


	//----- nvinfo : EIATTR_MIN_STACK_SIZE
	.align		4
.L_126:
        /*01f8*/ 	.byte	0x04, 0x12
        /*01fa*/ 	.short	(.L_128 - .L_127)
	.align		4
.L_127:
        /*01fc*/ 	.word	index@(_ZN3cub18CUB_300001_SM_10006detail6reduce28DeviceReduceSingleTileKernelINS2_10policy_hubIlyN4cuda3std3__44plusIlEEE10Policy1000EPlSC_iS9_llNS7_10__identityEEEvT0_T1_T2_T3_T4_T6_)
        /*0200*/ 	.word	0x00000000


	//----- nvinfo : EIATTR_MIN_STACK_SIZE
	.align		4
.L_128:
        /*0204*/ 	.byte	0x04, 0x12
        /*0206*/ 	.short	(.L_130 - .L_129)
	.align		4
.L_129:
        /*0208*/ 	.word	index@(_ZN3cub18CUB_300001_SM_10006detail6reduce18DeviceReduceKernelINS2_10policy_hubIlyN4cuda3std3__44plusIlEEE10Policy1000EN6thrust24THRUST_300001_SM_1000_NS18transform_iteratorI14maior_que_zeroNSD_6detail15normal_iteratorINSD_10device_ptrIdEEEEllEEyS9_lNS7_10__identityEEEvT0_PT3_T1_NS0_13GridEvenShareISQ_EET2_T4_)
        /*020c*/ 	.word	0x00000000


	//----- nvinfo : EIATTR_MIN_STACK_SIZE
	.align		4
.L_130:
        /*0210*/ 	.byte	0x04, 0x12
        /*0212*/ 	.short	(.L_132 - .L_131)
	.align		4
.L_131:
        /*0214*/ 	.word	index@(_ZN3cub18CUB_300001_SM_10006detail6reduce28DeviceReduceSingleTileKernelINS2_10policy_hubIlyN4cuda3std3__44plusIlEEE10Policy1000EN6thrust24THRUST_300001_SM_1000_NS18transform_iteratorI14maior_que_zeroNSD_6detail15normal_iteratorINSD_10device_ptrIdEEEEllEEPlyS9_llNS7_10__identityEEEvT0_T1_T2_T3_T4_T6_)
        /*0218*/ 	.word	0x00000000


	//----- nvinfo : EIATTR_MIN_STACK_SIZE
	.align		4
.L_132:
        /*021c*/ 	.byte	0x04, 0x12
        /*021e*/ 	.short	(.L_134 - .L_133)
	.align		4
.L_133:
        /*0220*/ 	.word	index@(_ZN3cub18CUB_300001_SM_10006detail6reduce28DeviceReduceSingleTileKernelINS2_10policy_hubIljN4cuda3std3__44plusIlEEE10Policy1000EPlSC_iS9_llNS7_10__identityEEEvT0_T1_T2_T3_T4_T6_)
        /*0224*/ 	.word	0x00000000


	//----- nvinfo : EIATTR_MIN_STACK_SIZE
	.align		4
.L_134:
        /*0228*/ 	.byte	0x04, 0x12
        /*022a*/ 	.short	(.L_136 - .L_135)
	.align		4
.L_135:
        /*022c*/ 	.word	index@(_ZN3cub18CUB_300001_SM_10006detail6reduce18DeviceReduceKernelINS2_10policy_hubIljN4cuda3std3__44plusIlEEE10Policy1000EN6thrust24THRUST_300001_SM_1000_NS18transform_iteratorI14maior_que_zeroNSD_6detail15normal_iteratorINSD_10device_ptrIdEEEEllEEjS9_lNS7_10__identityEEEvT0_PT3_T1_NS0_13GridEvenShareISQ_EET2_T4_)
        /*0230*/ 	.word	0x00000000


	//----- nvinfo : EIATTR_MIN_STACK_SIZE
	.align		4
.L_136:
        /*0234*/ 	.byte	0x04, 0x12
        /*0236*/ 	.short	(.L_138 - .L_137)
	.align		4
.L_137:
        /*0238*/ 	.word	index@(_ZN3cub18CUB_300001_SM_10006detail6reduce28DeviceReduceSingleTileKernelINS2_10policy_hubIljN4cuda3std3__44plusIlEEE10Policy1000EN6thrust24THRUST_300001_SM_1000_NS18transform_iteratorI14maior_que_zeroNSD_6detail15normal_iteratorINSD_10device_ptrIdEEEEllEEPljS9_llNS7_10__identityEEEvT0_T1_T2_T3_T4_T6_)
        /*023c*/ 	.word	0x00000000


	//----- nvinfo : EIATTR_MIN_STACK_SIZE
	.align		4
.L_138:
        /*0240*/ 	.byte	0x04, 0x12
        /*0242*/ 	.short	(.L_140 - .L_139)
	.align		4
.L_139:
        /*0244*/ 	.word	index@(_ZN3cub18CUB_300001_SM_10006detail9transform16transform_kernelINS2_10policy_hubILb0EN4cuda3std3__45tupleIJN6thrust24THRUST_300001_SM_1000_NS6detail15normal_iteratorINSA_10device_ptrIdEEEESF_EEEE10policy1000ElNS7_5minusIdEESF_JPdSL_EEEvT0_iT1_T2_DpNS2_10kernel_argIT3_EE)
        /*0248*/ 	.word	0x00000000


	//----- nvinfo : EIATTR_MIN_STACK_SIZE
	.align		4
.L_140:
        /*024c*/ 	.byte	0x04, 0x12
        /*024e*/ 	.short	(.L_142 - .L_141)
	.align		4
.L_141:
        /*0250*/ 	.word	index@(_ZN3cub18CUB_300001_SM_10006detail9transform16transform_kernelINS2_10policy_hubILb0EN4cuda3std3__45tupleIJN6thrust24THRUST_300001_SM_1000_NS6detail15normal_iteratorINSA_10device_ptrIdEEEESF_EEEE10policy1000EiNS7_5minusIdEESF_JPdSL_EEEvT0_iT1_T2_DpNS2_10kernel_argIT3_EE)
        /*0254*/ 	.word	0x00000000


	//----- nvinfo : EIATTR_MIN_STACK_SIZE
	.align		4
.L_142:
        /*0258*/ 	.byte	0x04, 0x12
        /*025a*/ 	.short	(.L_144 - .L_143)
	.align		4
.L_143:
        /*025c*/ 	.word	index@(_ZN3cub18CUB_300001_SM_10006detail8for_each13static_kernelINS2_12policy_hub_t12policy_500_tElN6thrust24THRUST_300001_SM_1000_NS8cuda_cub11__transform17unary_transform_fINS7_6detail15normal_iteratorINS7_10device_ptrIdEEEESF_SF_NS8_9__replace10constant_fIiEE14menor_que_zeroEEEEvT0_T1_)
        /*0260*/ 	.word	0x00000000


	//----- nvinfo : EIATTR_MIN_STACK_SIZE
	.align		4
.L_144:
        /*0264*/ 	.byte	0x04, 0x12
        /*0266*/ 	.short	(.L_146 - .L_145)
	.align		4
.L_145:
        /*0268*/ 	.word	index@(_ZN3cub18CUB_300001_SM_10006detail8for_each13static_kernelINS2_12policy_hub_t12policy_500_tEmN6thrust24THRUST_300001_SM_1000_NS8cuda_cub20__uninitialized_fill7functorINS7_10device_ptrIdEEdEEEEvT0_T1_)
        /*026c*/ 	.word	0x00000000


	//----- nvinfo : EIATTR_MIN_STACK_SIZE
	.align		4
.L_146:
        /*0270*/ 	.byte	0x04, 0x12
        /*0272*/ 	.short	(.L_148 - .L_147)
	.align		4
.L_147:
        /*0274*/ 	.word	index@(_ZN3cub18CUB_300001_SM_10006detail11EmptyKernelIvEEvv)
        /*0278*/ 	.word	0x00000000
.L_148:


//--------------------- .nv.compat                --------------------------
	.section	.nv.compat,"",@"SHT_CUDA_COMPAT_INFO"
	.align	4
        /*0000*/ 	.byte	0x02, 0x09, 0x00, 0x00, 0x02, 0x02, 0x02, 0x00, 0x02, 0x05, 0x05, 0x00, 0x03, 0x07, 0x01, 0x01
        /*0010*/ 	.byte	0x02, 0x03, 0x00, 0x00, 0x02, 0x06, 0x01, 0x00, 0x04, 0x0b, 0x08, 0x00, 0x01, 0x00, 0x00, 0x00
        /*0020*/ 	.byte	0x00, 0x00, 0x00, 0x00


//--------------------- .nv.info._ZN3cub18CUB_300001_SM_10006detail6reduce28DeviceReduceSingleTileKernelINS2_10policy_hubIdyN4cuda3std3__44plusIdEEE10Policy1000EPdSC_iS9_ddNS7_10__identityEEEvT0_T1_T2_T3_T4_T6_ --------------------------
	.section	.nv.info._ZN3cub18CUB_300001_SM_10006detail6reduce28DeviceReduceSingleTileKernelINS2_10policy_hubIdyN4cuda3std3__44plusIdEEE10Policy1000EPdSC_iS9_ddNS7_10__identityEEEvT0_T1_T2_T3_T4_T6_,"",@"SHT_CUDA_INFO"
	.sectionflags	@""
	.align	4


	//----- nvinfo : EIATTR_CUDA_API_VERSION
	.align		4
        /*0000*/ 	.byte	0x04, 0x37
        /*0002*/ 	.short	(.L_150 - .L_149)
.L_149:
        /*0004*/ 	.word	0x00000082


	//----- nvinfo : EIATTR_KPARAM_INFO
	.align		4
.L_150:
        /*0008*/ 	.byte	0x04, 0x17
        /*000a*/ 	.short	(.L_152 - .L_151)
.L_151:
        /*000c*/ 	.word	0x00000000
        /*0010*/ 	.short	0x0005
        /*0012*/ 	.short	0x0020
        /*0014*/ 	.byte	0x00, 0xf0, 0x05, 0x00


	//----- nvinfo : EIATTR_KPARAM_INFO
	.align		4
.L_152:
        /*0018*/ 	.byte	0x04, 0x17
        /*001a*/ 	.short	(.L_154 - .L_153)
.L_153:
        /*001c*/ 	.word	0x00000000
        /*0020*/ 	.short	0x0004
        /*0022*/ 	.short	0x0018
        /*0024*/ 	.byte	0x00, 0xf0, 0x21, 0x00


	//----- nvinfo : EIATTR_KPARAM_INFO
	.align		4
.L_154:
        /*0028*/ 	.byte	0x04, 0x17
        /*002a*/ 	.short	(.L_156 - .L_155)
.L_155:
        /*002c*/ 	.word	0x00000000
        /*0030*/ 	.short	0x0003
        /*0032*/ 	.short	0x0014
        /*0034*/ 	.byte	0x00, 0xf0, 0x05, 0x00


	//----- nvinfo : EIATTR_KPARAM_INFO
	.align		4
.L_156:
        /*0038*/ 	.byte	0x04, 0x17
        /*003a*/ 	.short	(.L_158 - .L_157)
.L_157:
        /*003c*/ 	.word	0x00000000
        /*0040*/ 	.short	0x0002
        /*0042*/ 	.short	0x0010
        /*0044*/ 	.byte	0x00, 0xf0, 0x11, 0x00


	//----- nvinfo : EIATTR_KPARAM_INFO
	.align		4
.L_158:
        /*0048*/ 	.byte	0x04, 0x17
        /*004a*/ 	.short	(.L_160 - .L_159)
.L_159:
        /*004c*/ 	.word	0x00000000
        /*0050*/ 	.short	0x0001
        /*0052*/ 	.short	0x0008
        /*0054*/ 	.byte	0x00, 0xf5, 0x21, 0x00


	//----- nvinfo : EIATTR_KPARAM_INFO
	.align		4
.L_160:
        /*0058*/ 	.byte	0x04, 0x17
        /*005a*/ 	.short	(.L_162 - .L_161)
.L_161:
        /*005c*/ 	.word	0x00000000
        /*0060*/ 	.short	0x0000
        /*0062*/ 	.short	0x0000
        /*0064*/ 	.byte	0x00, 0xf5, 0x21, 0x00


	//----- nvinfo : EIATTR_SPARSE_MMA_MASK
	.align		4
.L_162:
        /*0068*/ 	.byte	0x03, 0x50
        /*006a*/ 	.short	0x0000


	//----- nvinfo : EIATTR_MAXREG_COUNT
	.align		4
        /*006c*/ 	.byte	0x03, 0x1b
        /*006e*/ 	.short	0x0080


	//----- nvinfo : EIATTR_NUM_BARRIERS
	.align		4
        /*0070*/ 	.byte	0x02, 0x4c
        /*0072*/ 	.byte	0x01
	.zero		1


	//----- nvinfo : EIATTR_MERCURY_ISA_VERSION
	.align		4
        /*0074*/ 	.byte	0x03, 0x5f
        /*0076*/ 	.short	0x0101


	//----- nvinfo : EIATTR_COOP_GROUP_MASK_REGIDS
	.align		4
        /*0078*/ 	.byte	0x04, 0x29
        /*007a*/ 	.short	(.L_164 - .L_163)


	//   ....[0]....
.L_163:
        /*007c*/ 	.word	0xffffffff


	//   ....[1]....
        /*0080*/ 	.word	0xffffffff


	//   ....[2]....
        /*0084*/ 	.word	0xffffffff


	//   ....[3]....
        /*0088*/ 	.word	0xffffffff


	//   ....[4]....
        /*008c*/ 	.word	0xffffffff


	//   ....[5]....
        /*0090*/ 	.word	0xffffffff


	//   ....[6]....
        /*0094*/ 	.word	0xffffffff


	//   ....[7]....
        /*0098*/ 	.word	0xffffffff


	//   ....[8]....
        /*009c*/ 	.word	0xffffffff


	//   ....[9]....
        /*00a0*/ 	.word	0xffffffff


	//   ....[10]....
        /*00a4*/ 	.word	0xffffffff


	//   ....[11]....
        /*00a8*/ 	.word	0xffffffff


	//   ....[12]....
        /*00ac*/ 	.word	0xffffffff


	//   ....[13]....
        /*00b0*/ 	.word	0xffffffff


	//   ....[14]....
        /*00b4*/ 	.word	0xffffffff


	//   ....[15]....
        /*00b8*/ 	.word	0xffffffff


	//   ....[16]....
        /*00bc*/ 	.word	0xffffffff


	//   ....[17]....
        /*00c0*/ 	.word	0xffffffff


	//   ....[18]....
        /*00c4*/ 	.word	0xffffffff


	//   ....[19]....
        /*00c8*/ 	.word	0xffffffff


	//   ....[20]....
        /*00cc*/ 	.word	0xffffffff


	//   ....[21]....
        /*00d0*/ 	.word	0xffffffff


	//   ....[22]....
        /*00d4*/ 	.word	0xffffffff


	//   ....[23]....
        /*00d8*/ 	.word	0xffffffff


	//   ....[24]....
        /*00dc*/ 	.word	0xffffffff


	//   ....[25]....
        /*00e0*/ 	.word	0xffffffff


	//   ....[26]....
        /*00e4*/ 	.word	0xffffffff


	//   ....[27]....
        /*00e8*/ 	.word	0xffffffff


	//   ....[28]....
        /*00ec*/ 	.word	0xffffffff


	//   ....[29]....
        /*00f0*/ 	.word	0xffffffff


	//----- nvinfo : EIATTR_COOP_GROUP_INSTR_OFFSETS
	.align		4
.L_164:
        /*00f4*/ 	.byte	0x04, 0x28
        /*00f6*/ 	.short	(.L_166 - .L_165)


	//   ....[0]....
.L_165:
        /*00f8*/ 	.word	0x00000960


	//   ....[1]....
        /*00fc*/ 	.word	0x00000970


	//   ....[2]....
        /*0100*/ 	.word	0x000009e0


	//   ....[3]....
        /*0104*/ 	.word	0x00000a10


	//   ....[4]....
        /*0108*/ 	.word	0x00000a70


	//   ....[5]....
        /*010c*/ 	.word	0x00000a80


	//   ....[6]....
        /*0110*/ 	.word	0x00000ae0


	//   ....[7]....
        /*0114*/ 	.word	0x00000af0


	//   ....[8]....
        /*0118*/ 	.word	0x00000b40


	//   ....[9]....
        /*011c*/ 	.word	0x00000b60


	//   ....[10]....
        /*0120*/ 	.word	0x00000e10


	//   ....[11]....
        /*0124*/ 	.word	0x00000e20


	//   ....[12]....
        /*0128*/ 	.word	0x00000eb0


	//   ....[13]....
        /*012c*/ 	.word	0x00000ed0


	//   ....[14]....
        /*0130*/ 	.word	0x00000f20


	//   ....[15]....
        /*0134*/ 	.word	0x00000f40


	//   ....[16]....
        /*0138*/ 	.word	0x00000f90


	//   ....[17]....
        /*013c*/ 	.word	0x00000fb0


	//   ....[18]....
        /*0140*/ 	.word	0x00001000


	//   ....[19]....
        /*0144*/ 	.word	0x00001030


	//   ....[20]....
        /*0148*/ 	.word	0x000020b0


	//   ....[21]....
        /*014c*/ 	.word	0x000020c0


	//   ....[22]....
        /*0150*/ 	.word	0x00002130


	//   ....[23]....
        /*0154*/ 	.word	0x00002140


	//   ....[24]....
        /*0158*/ 	.word	0x000021a0


	//   ....[25]....
        /*015c*/ 	.word	0x000021b0


	//   ....[26]....
        /*0160*/ 	.word	0x00002200


	//   ....[27]....
        /*0164*/ 	.word	0x00002220


	//   ....[28]....
        /*0168*/ 	.word	0x00002280


	//   ....[29]....
        /*016c*/ 	.word	0x000022b0


	//----- nvinfo : EIATTR_VRC_CTA_INIT_COUNT
	.align		4
.L_166:
        /*0170*/ 	.byte	0x02, 0x4a
	.zero		1
	.zero		1


	//----- nvinfo : EIATTR_EXIT_INSTR_OFFSETS
	.align		4
        /*0174*/ 	.byte	0x04, 0x1c
        /*0176*/ 	.short	(.L_168 - .L_167)


	//   ....[0]....
.L_167:
        /*0178*/ 	.word	0x00000080


	//   ....[1]....
        /*017c*/ 	.word	0x000000c0


	//   ....[2]....
        /*0180*/ 	.word	0x00002510


	//   ....[3]....
        /*0184*/ 	.word	0x00002560


	//----- nvinfo : EIATTR_MAX_THREADS
	.align		4
.L_168:
        /*0188*/ 	.byte	0x04, 0x05
        /*018a*/ 	.short	(.L_170 - .L_169)
.L_169:
        /*018c*/ 	.word	0x00000200
        /*0190*/ 	.word	0x00000001
        /*0194*/ 	.word	0x00000001


	//----- nvinfo : EIATTR_CRS_STACK_SIZE
	.align		4
.L_170:
        /*0198*/ 	.byte	0x04, 0x1e
        /*019a*/ 	.short	(.L_172 - .L_171)
.L_171:
        /*019c*/ 	.word	0x00000000


	//----- nvinfo : EIATTR_CBANK_PARAM_SIZE
	.align		4
.L_172:
        /*01a0*/ 	.byte	0x03, 0x19
        /*01a2*/ 	.short	0x0021


	//----- nvinfo : EIATTR_PARAM_CBANK
	.align		4
        /*01a4*/ 	.byte	0x04, 0x0a
        /*01a6*/ 	.short	(.L_174 - .L_173)
	.align		4
.L_173:
        /*01a8*/ 	.word	index@(.nv.constant0._ZN3cub18CUB_300001_SM_10006detail6reduce28DeviceReduceSingleTileKernelINS2_10policy_hubIdyN4cuda3std3__44plusIdEEE10Policy1000EPdSC_iS9_ddNS7_10__identityEEEvT0_T1_T2_T3_T4_T6_)
        /*01ac*/ 	.short	0x0380
        /*01ae*/ 	.short	0x0021


	//----- nvinfo : EIATTR_SW_WAR
	.align		4
.L_174:
        /*01b0*/ 	.byte	0x04, 0x36
        /*01b2*/ 	.short	(.L_176 - .L_175)
.L_175:
        /*01b4*/ 	.word	0x00000008
.L_176:


//--------------------- .nv.info._ZN3cub18CUB_300001_SM_10006detail6reduce18DeviceReduceKernelINS2_10policy_hubIdyN4cuda3std3__44plusIdEEE10Policy1000EN6thrust24THRUST_300001_SM_1000_NS6detail15normal_iteratorINSD_10device_ptrIdEEEEyS9_dNS7_10__identityEEEvT0_PT3_T1_NS0_13GridEvenShareISN_EET2_T4_ --------------------------
	.section	.nv.info._ZN3cub18CUB_300001_SM_10006detail6reduce18DeviceReduceKernelINS2_10policy_hubIdyN4cuda3std3__44plusIdEEE10Policy1000EN6thrust24THRUST_300001_SM_1000_NS6detail15normal_iteratorINSD_10device_ptrIdEEEEyS9_dNS7_10__identityEEEvT0_PT3_T1_NS0_13GridEvenShareISN_EET2_T4_,"",@"SHT_CUDA_INFO"
	.sectionflags	@""
	.align	4


	//----- nvinfo : EIATTR_CUDA_API_VERSION
	.align		4
        /*0000*/ 	.byte	0x04, 0x37
        /*0002*/ 	.short	(.L_178 - .L_177)
.L_177:
        /*0004*/ 	.word	0x00000082


	//----- nvinfo : EIATTR_KPARAM_INFO
	.align		4
.L_178:
        /*0008*/ 	.byte	0x04, 0x17
        /*000a*/ 	.short	(.L_180 - .L_179)
.L_179:
        /*000c*/ 	.word	0x00000000
        /*0010*/ 	.short	0x0005
        /*0012*/ 	.short	0x0061
        /*0014*/ 	.byte	0x00, 0xf0, 0x05, 0x00


	//----- nvinfo : EIATTR_KPARAM_INFO
	.align		4
.L_180:
        /*0018*/ 	.byte	0x04, 0x17
        /*001a*/ 	.short	(.L_182 - .L_181)
.L_181:
        /*001c*/ 	.word	0x00000000
        /*0020*/ 	.short	0x0004
        /*0022*/ 	.short	0x0060
        /*0024*/ 	.byte	0x00, 0xf0, 0x05, 0x00


	//----- nvinfo : EIATTR_KPARAM_INFO
	.align		4
.L_182:
        /*0028*/ 	.byte	0x04, 0x17
        /*002a*/ 	.short	(.L_184 - .L_183)
.L_183:
        /*002c*/ 	.word	0x00000000
        /*0030*/ 	.short	0x0003
        /*0032*/ 	.short	0x0018
        /*0034*/ 	.byte	0x00, 0xf0, 0x21, 0x01


	//----- nvinfo : EIATTR_KPARAM_INFO
	.align		4
.L_184:
        /*0038*/ 	.byte	0x04, 0x17
        /*003a*/ 	.short	(.L_186 - .L_185)
.L_185:
        /*003c*/ 	.word	0x00000000
        /*0040*/ 	.short	0x0002
        /*0042*/ 	.short	0x0010
        /*0044*/ 	.byte	0x00, 0xf0, 0x21, 0x00


	//----- nvinfo : EIATTR_KPARAM_INFO
	.align		4
.L_186:
        /*0048*/ 	.byte	0x04, 0x17
        /*004a*/ 	.short	(.L_188 - .L_187)
.L_187:
        /*004c*/ 	.word	0x00000000
        /*0050*/ 	.short	0x0001
        /*0052*/ 	.short	0x0008
        /*0054*/ 	.byte	0x00, 0xf5, 0x21, 0x00


	//----- nvinfo : EIATTR_KPARAM_INFO
	.align		4
.L_188:
        /*0058*/ 	.byte	0x04, 0x17
        /*005a*/ 	.short	(.L_190 - .L_189)
.L_189:
        /*005c*/ 	.word	0x00000000
        /*0060*/ 	.short	0x0000
        /*0062*/ 	.short	0x0000
        /*0064*/ 	.byte	0x00, 0xf0, 0x21, 0x00


	//----- nvinfo : EIATTR_SPARSE_MMA_MASK
	.align		4
.L_190:
        /*0068*/ 	.byte	0x03, 0x50
        /*006a*/ 	.short	0x0000


	//----- nvinfo : EIATTR_MAXREG_COUNT
	.align		4
        /*006c*/ 	.byte	0x03, 0x1b
        /*006e*/ 	.short	0x0080


	//----- nvinfo : EIATTR_NUM_BARRIERS
	.align		4
        /*0070*/ 	.byte	0x02, 0x4c
        /*0072*/ 	.byte	0x01
	.zero		1


	//----- nvinfo : EIATTR_MERCURY_ISA_VERSION
	.align		4
        /*0074*/ 	.byte	0x03, 0x5f
        /*0076*/ 	.short	0x0101


	//----- nvinfo : EIATTR_COOP_GROUP_MASK_REGIDS
	.align		4
        /*0078*/ 	.byte	0x04, 0x29
        /*007a*/ 	.short	(.L_192 - .L_191)


	//   ....[0]....
.L_191:
        /*007c*/ 	.word	0xffffffff


	//   ....[1]....
        /*0080*/ 	.word	0xffffffff


	//   ....[2]....
        /*0084*/ 	.word	0xffffffff


	//   ....[3]....
        /*0088*/ 	.word	0xffffffff


	//   ....[4]....
        /*008c*/ 	.word	0xffffffff


	//   ....[5]....
        /*0090*/ 	.word	0xffffffff


	//   ....[6]....
        /*0094*/ 	.word	0xffffffff


	//   ....[7]....
        /*0098*/ 	.word	0xffffffff


	//   ....[8]....
        /*009c*/ 	.word	0xffffffff


	//   ....[9]....
        /*00a0*/ 	.word	0xffffffff


	//   ....[10]....
        /*00a4*/ 	.word	0xffffffff


	//   ....[11]....
        /*00a8*/ 	.word	0xffffffff


	//   ....[12]....
        /*00ac*/ 	.word	0xffffffff


	//   ....[13]....
        /*00b0*/ 	.word	0xffffffff


	//   ....[14]....
        /*00b4*/ 	.word	0xffffffff


	//   ....[15]....
        /*00b8*/ 	.word	0xffffffff


	//   ....[16]....
        /*00bc*/ 	.word	0xffffffff


	//   ....[17]....
        /*00c0*/ 	.word	0xffffffff


	//   ....[18]....
        /*00c4*/ 	.word	0xffffffff


	//   ....[19]....
        /*00c8*/ 	.word	0xffffffff


	//   ....[20]....
        /*00cc*/ 	.word	0xffffffff


	//   ....[21]....
        /*00d0*/ 	.word	0xffffffff


	//   ....[22]....
        /*00d4*/ 	.word	0xffffffff


	//   ....[23]....
        /*00d8*/ 	.word	0xffffffff


	//   ....[24]....
        /*00dc*/ 	.word	0xffffffff


	//   ....[25]....
        /*00e0*/ 	.word	0xffffffff


	//   ....[26]....
        /*00e4*/ 	.word	0xffffffff


	//   ....[27]....
        /*00e8*/ 	.word	0xffffffff


	//   ....[28]....
        /*00ec*/ 	.word	0xffffffff


	//   ....[29]....
        /*00f0*/ 	.word	0xffffffff


	//----- nvinfo : EIATTR_COOP_GROUP_INSTR_OFFSETS
	.align		4
.L_192:
        /*00f4*/ 	.byte	0x04, 0x28
        /*00f6*/ 	.short	(.L_194 - .L_193)


	//   ....[0]....
.L_193:
        /*00f8*/ 	.word	0x000009a0


	//   ....[1]....
        /*00fc*/ 	.word	0x000009b0


	//   ....[2]....
        /*0100*/ 	.word	0x00000a20


	//   ....[3]....
        /*0104*/ 	.word	0x00000a40


	//   ....[4]....
        /*0108*/ 	.word	0x00000ab0


	//   ....[5]....
        /*010c*/ 	.word	0x00000ac0


	//   ....[6]....
        /*0110*/ 	.word	0x00000b10


	//   ....[7]....
        /*0114*/ 	.word	0x00000b30


	//   ....[8]....
        /*0118*/ 	.word	0x00000ba0


	//   ....[9]....
        /*011c*/ 	.word	0x00000bb0


	//   ....[10]....
        /*0120*/ 	.word	0x00000e50


	//   ....[11]....
        /*0124*/ 	.word	0x00000e60


	//   ....[12]....
        /*0128*/ 	.word	0x00000ee0


	//   ....[13]....
        /*012c*/ 	.word	0x00000f00


	//   ....[14]....
        /*0130*/ 	.word	0x00000f50


	//   ....[15]....
        /*0134*/ 	.word	0x00000f80


	//   ....[16]....
        /*0138*/ 	.word	0x00000fd0


	//   ....[17]....
        /*013c*/ 	.word	0x00000ff0


	//   ....[18]....
        /*0140*/ 	.word	0x00001060


	//   ....[19]....
        /*0144*/ 	.word	0x00001090


	//   ....[20]....
        /*0148*/ 	.word	0x00002360


	//   ....[21]....
        /*014c*/ 	.word	0x00002370


	//   ....[22]....
        /*0150*/ 	.word	0x000023f0


	//   ....[23]....
        /*0154*/ 	.word	0x00002400


	//   ....[24]....
        /*0158*/ 	.word	0x00002460


	//   ....[25]....
        /*015c*/ 	.word	0x00002470


	//   ....[26]....
        /*0160*/ 	.word	0x000024c0


	//   ....[27]....
        /*0164*/ 	.word	0x000024f0


	//   ....[28]....
        /*0168*/ 	.word	0x00002570


	//   ....[29]....
        /*016c*/ 	.word	0x00002580


	//----- nvinfo : EIATTR_VRC_CTA_INIT_COUNT
	.align		4
.L_194:
        /*0170*/ 	.byte	0x02, 0x4a
	.zero		1
	.zero		1


	//----- nvinfo : EIATTR_EXIT_INSTR_OFFSETS
	.align		4
        /*0174*/ 	.byte	0x04, 0x1c
        /*0176*/ 	.short	(.L_196 - .L_195)


	//   ....[0]....
.L_195:
        /*0178*/ 	.word	0x000027b0


	//   ....[1]....
        /*017c*/ 	.word	0x00002810


	//----- nvinfo : EIATTR_MAX_THREADS
	.align		4
.L_196:
        /*0180*/ 	.byte	0x04, 0x05
        /*0182*/ 	.short	(.L_198 - .L_197)
.L_197:
        /*0184*/ 	.word	0x00000200
        /*0188*/ 	.word	0x00000001
        /*018c*/ 	.word	0x00000001


	//----- nvinfo : EIATTR_CRS_STACK_SIZE
	.align		4
.L_198:
        /*0190*/ 	.byte	0x04, 0x1e
        /*0192*/ 	.short	(.L_200 - .L_199)
.L_199:
        /*0194*/ 	.word	0x00000000


	//----- nvinfo : EIATTR_CBANK_PARAM_SIZE
	.align		4
.L_200:
        /*0198*/ 	.byte	0x03, 0x19
        /*019a*/ 	.short	0x0062


	//----- nvinfo : EIATTR_PARAM_CBANK
	.align		4
        /*019c*/ 	.byte	0x04, 0x0a
        /*019e*/ 	.short	(.L_202 - .L_201)
	.align		4
.L_201:
        /*01a0*/ 	.word	index@(.nv.constant0._ZN3cub18CUB_300001_SM_10006detail6reduce18DeviceReduceKernelINS2_10policy_hubIdyN4cuda3std3__44plusIdEEE10Policy1000EN6thrust24THRUST_300001_SM_1000_NS6detail15normal_iteratorINSD_10device_ptrIdEEEEyS9_dNS7_10__identityEEEvT0_PT3_T1_NS0_13GridEvenShareISN_EET2_T4_)
        /*01a4*/ 	.short	0x0380
        /*01a6*/ 	.short	0x0062


	//----- nvinfo : EIATTR_SW_WAR
	.align		4
.L_202:
        /*01a8*/ 	.byte	0x04, 0x36
        /*01aa*/ 	.short	(.L_204 - .L_203)
.L_203:
        /*01ac*/ 	.word	0x00000008
.L_204:


//--------------------- .nv.info._ZN3cub18CUB_300001_SM_10006detail6reduce28DeviceReduceSingleTileKernelINS2_10policy_hubIdyN4cuda3std3__44plusIdEEE10Policy1000EN6thrust24THRUST_300001_SM_1000_NS6detail15normal_iteratorINSD_10device_ptrIdEEEEPdyS9_ddNS7_10__identityEEEvT0_T1_T2_T3_T4_T6_ --------------------------
	.section	.nv.info._ZN3cub18CUB_300001_SM_10006detail6reduce28DeviceReduceSingleTileKernelINS2_10policy_hubIdyN4cuda3std3__44plusIdEEE10Policy1000EN6thrust24THRUST_300001_SM_1000_NS6detail15normal_iteratorINSD_10device_ptrIdEEEEPdyS9_ddNS7_10__identityEEEvT0_T1_T2_T3_T4_T6_,"",@"SHT_CUDA_INFO"
	.sectionflags	@""
	.align	4


	//----- nvinfo : EIATTR_CUDA_API_VERSION
	.align		4
        /*0000*/ 	.byte	0x04, 0x37
        /*0002*/ 	.short	(.L_206 - .L_205)
.L_205:
        /*0004*/ 	.word	0x00000082


	//----- nvinfo : EIATTR_KPARAM_INFO
	.align		4
.L_206:
        /*0008*/ 	.byte	0x04, 0x17
        /*000a*/ 	.short	(.L_208 - .L_207)
.L_207:
        /*000c*/ 	.word	0x00000000
        /*0010*/ 	.short	0x0005
        /*0012*/ 	.short	0x0028
        /*0014*/ 	.byte	0x00, 0xf0, 0x05, 0x00


	//----- nvinfo : EIATTR_KPARAM_INFO
	.align		4
.L_208:
        /*0018*/ 	.byte	0x04, 0x17
        /*001a*/ 	.short	(.L_210 - .L_209)
.L_209:
        /*001c*/ 	.word	0x00000000
        /*0020*/ 	.short	0x0004
        /*0022*/ 	.short	0x0020
        /*0024*/ 	.byte	0x00, 0xf0, 0x21, 0x00


	//----- nvinfo : EIATTR_KPARAM_INFO
	.align		4
.L_210:
        /*0028*/ 	.byte	0x04, 0x17
        /*002a*/ 	.short	(.L_212 - .L_211)
.L_211:
        /*002c*/ 	.word	0x00000000
        /*0030*/ 	.short	0x0003
        /*0032*/ 	.short	0x0018
        /*0034*/ 	.byte	0x00, 0xf0, 0x05, 0x00


	//----- nvinfo : EIATTR_KPARAM_INFO
	.align		4
.L_212:
        /*0038*/ 	.byte	0x04, 0x17
        /*003a*/ 	.short	(.L_214 - .L_213)
.L_213:
        /*003c*/ 	.word	0x00000000
        /*0040*/ 	.short	0x0002
        /*0042*/ 	.short	0x0010
        /*0044*/ 	.byte	0x00, 0xf0, 0x21, 0x00


	//----- nvinfo : EIATTR_KPARAM_INFO
	.align		4
.L_214:
        /*0048*/ 	.byte	0x04, 0x17
        /*004a*/ 	.short	(.L_216 - .L_215)
.L_215:
        /*004c*/ 	.word	0x00000000
        /*0050*/ 	.short	0x0001
        /*0052*/ 	.short	0x0008
        /*0054*/ 	.byte	0x00, 0xf5, 0x21, 0x00


	//----- nvinfo : EIATTR_KPARAM_INFO
	.align		4
.L_216:
        /*0058*/ 	.byte	0x04, 0x17
        /*005a*/ 	.short	(.L_218 - .L_217)
.L_217:
        /*005c*/ 	.word	0x00000000
        /*0060*/ 	.short	0x0000
        /*0062*/ 	.short	0x0000
        /*0064*/ 	.byte	0x00, 0xf0, 0x21, 0x00


	//----- nvinfo : EIATTR_SPARSE_MMA_MASK
	.align		4
.L_218:
        /*0068*/ 	.byte	0x03, 0x50
        /*006a*/ 	.short	0x0000


	//----- nvinfo : EIATTR_MAXREG_COUNT
	.align		4
        /*006c*/ 	.byte	0x03, 0x1b
        /*006e*/ 	.short	0x0080


	//----- nvinfo : EIATTR_NUM_BARRIERS
	.align		4
        /*0070*/ 	.byte	0x02, 0x4c
        /*0072*/ 	.byte	0x01
	.zero		1


	//----- nvinfo : EIATTR_MERCURY_ISA_VERSION
	.align		4
        /*0074*/ 	.byte	0x03, 0x5f
        /*0076*/ 	.short	0x0101


	//----- nvinfo : EIATTR_COOP_GROUP_MASK_REGIDS
	.align		4
        /*0078*/ 	.byte	0x04, 0x29
        /*007a*/ 	.short	(.L_220 - .L_219)


	//   ....[0]....
.L_219:
        /*007c*/ 	.word	0xffffffff


	//   ....[1]....
        /*0080*/ 	.word	0xffffffff


	//   ....[2]....
        /*0084*/ 	.word	0xffffffff


	//   ....[3]....
        /*0088*/ 	.word	0xffffffff


	//   ....[4]....
        /*008c*/ 	.word	0xffffffff


	//   ....[5]....
        /*0090*/ 	.word	0xffffffff


	//   ....[6]....
        /*0094*/ 	.word	0xffffffff


	//   ....[7]....
        /*0098*/ 	.word	0xffffffff


	//   ....[8]....
        /*009c*/ 	.word	0xffffffff


	//   ....[9]....
        /*00a0*/ 	.word	0xffffffff


	//   ....[10]....
        /*00a4*/ 	.word	0xffffffff


	//   ....[11]....
        /*00a8*/ 	.word	0xffffffff


	//   ....[12]....
        /*00ac*/ 	.word	0xffffffff


	//   ....[13]....
        /*00b0*/ 	.word	0xffffffff


	//   ....[14]....
        /*00b4*/ 	.word	0xffffffff


	//   ....[15]....
        /*00b8*/ 	.word	0xffffffff


	//   ....[16]....
        /*00bc*/ 	.word	0xffffffff


	//   ....[17]....
        /*00c0*/ 	.word	0xffffffff


	//   ....[18]....
        /*00c4*/ 	.word	0xffffffff


	//   ....[19]....
        /*00c8*/ 	.word	0xffffffff


	//   ....[20]....
        /*00cc*/ 	.word	0xffffffff


	//   ....[21]....
        /*00d0*/ 	.word	0xffffffff


	//   ....[22]....
        /*00d4*/ 	.word	0xffffffff


	//   ....[23]....
        /*00d8*/ 	.word	0xffffffff


	//   ....[24]....
        /*00dc*/ 	.word	0xffffffff


	//   ....[25]....
        /*00e0*/ 	.word	0xffffffff


	//   ....[26]....
        /*00e4*/ 	.word	0xffffffff


	//   ....[27]....
        /*00e8*/ 	.word	0xffffffff


	//   ....[28]....
        /*00ec*/ 	.word	0xffffffff


	//   ....[29]....
        /*00f0*/ 	.word	0xffffffff


	//----- nvinfo : EIATTR_COOP_GROUP_INSTR_OFFSETS
	.align		4
.L_220:
        /*00f4*/ 	.byte	0x04, 0x28
        /*00f6*/ 	.short	(.L_222 - .L_221)


	//   ....[0]....
.L_221:
        /*00f8*/ 	.word	0x00000910


	//   ....[1]....
        /*00fc*/ 	.word	0x00000920


	//   ....[2]....
        /*0100*/ 	.word	0x00000990


	//   ....[3]....
        /*0104*/ 	.word	0x000009a0


	//   ....[4]....
        /*0108*/ 	.word	0x00000a00


	//   ....[5]....
        /*010c*/ 	.word	0x00000a10


	//   ....[6]....
        /*0110*/ 	.word	0x00000a60


	//   ....[7]....
        /*0114*/ 	.word	0x00000a80


	//   ....[8]....
        /*0118*/ 	.word	0x00000ae0


	//   ....[9]....
        /*011c*/ 	.word	0x00000b10


	//   ....[10]....
        /*0120*/ 	.word	0x00000dc0


	//   ....[11]....
        /*0124*/ 	.word	0x00000dd0


	//   ....[12]....
        /*0128*/ 	.word	0x00000e60


	//   ....[13]....
        /*012c*/ 	.word	0x00000e70


	//   ....[14]....
        /*0130*/ 	.word	0x00000ed0


	//   ....[15]....
        /*0134*/ 	.word	0x00000ee0


	//   ....[16]....
        /*0138*/ 	.word	0x00000f30


	//   ....[17]....
        /*013c*/ 	.word	0x00000f50


	//   ....[18]....
        /*0140*/ 	.word	0x00000fc0


	//   ....[19]....
        /*0144*/ 	.word	0x00000ff0


	//   ....[20]....
        /*0148*/ 	.word	0x00002180


	//   ....[21]....
        /*014c*/ 	.word	0x00002190


	//   ....[22]....
        /*0150*/ 	.word	0x00002200


	//   ....[23]....
        /*0154*/ 	.word	0x00002210


	//   ....[24]....
        /*0158*/ 	.word	0x00002270


	//   ....[25]....
        /*015c*/ 	.word	0x00002280


	//   ....[26]....
        /*0160*/ 	.word	0x000022d0


	//   ....[27]....
        /*0164*/ 	.word	0x000022f0


	//   ....[28]....
        /*0168*/ 	.word	0x00002350


	//   ....[29]....
        /*016c*/ 	.word	0x00002380


	//----- nvinfo : EIATTR_VRC_CTA_INIT_COUNT
	.align		4
.L_222:
        /*0170*/ 	.byte	0x02, 0x4a
	.zero		1
	.zero		1


	//----- nvinfo : EIATTR_EXIT_INSTR_OFFSETS
	.align		4
        /*0174*/ 	.byte	0x04, 0x1c
        /*0176*/ 	.short	(.L_224 - .L_223)


	//   ....[0]....
.L_223:
        /*0178*/ 	.word	0x000000a0


	//   ....[1]....
        /*017c*/ 	.word	0x000000e0


	//   ....[2]....
        /*0180*/ 	.word	0x000025e0


	//   ....[3]....
        /*0184*/ 	.word	0x00002630


	//----- nvinfo : EIATTR_MAX_THREADS
	.align		4
.L_224:
        /*0188*/ 	.byte	0x04, 0x05
        /*018a*/ 	.short	(.L_226 - .L_225)
.L_225:
        /*018c*/ 	.word	0x00000200
        /*0190*/ 	.word	0x00000001
        /*0194*/ 	.word	0x00000001


	//----- nvinfo : EIATTR_CRS_STACK_SIZE
	.align		4
.L_226:
        /*0198*/ 	.byte	0x04, 0x1e
        /*019a*/ 	.short	(.L_228 - .L_227)
.L_227:
        /*019c*/ 	.word	0x00000000


	//----- nvinfo : EIATTR_CBANK_PARAM_SIZE
	.align		4
.L_228:
        /*01a0*/ 	.byte	0x03, 0x19
        /*01a2*/ 	.short	0x0029


	//----- nvinfo : EIATTR_PARAM_CBANK
	.align		4
        /*01a4*/ 	.byte	0x04, 0x0a
        /*01a6*/ 	.short	(.L_230 - .L_229)
	.align		4
.L_229:
        /*01a8*/ 	.word	index@(.nv.constant0._ZN3cub18CUB_300001_SM_10006detail6reduce28DeviceReduceSingleTileKernelINS2_10policy_hubIdyN4cuda3std3__44plusIdEEE10Policy1000EN6thrust24THRUST_300001_SM_1000_NS6detail15normal_iteratorINSD_10device_ptrIdEEEEPdyS9_ddNS7_10__identityEEEvT0_T1_T2_T3_T4_T6_)
        /*01ac*/ 	.short	0x0380
        /*01ae*/ 	.short	0x0029


	//----- nvinfo : EIATTR_SW_WAR
	.align		4
.L_230:
        /*01b0*/ 	.byte	0x04, 0x36
        /*01b2*/ 	.short	(.L_232 - .L_231)
.L_231:
        /*01b4*/ 	.word	0x00000008
.L_232:


//--------------------- .nv.info._ZN3cub18CUB_300001_SM_10006detail6reduce28DeviceReduceSingleTileKernelINS2_10policy_hubIdjN4cuda3std3__44plusIdEEE10Policy1000EPdSC_iS9_ddNS7_10__identityEEEvT0_T1_T2_T3_T4_T6_ --------------------------
	.section	.nv.info._ZN3cub18CUB_300001_SM_10006detail6reduce28DeviceReduceSingleTileKernelINS2_10policy_hubIdjN4cuda3std3__44plusIdEEE10Policy1000EPdSC_iS9_ddNS7_10__identityEEEvT0_T1_T2_T3_T4_T6_,"",@"SHT_CUDA_INFO"
	.sectionflags	@""
	.align	4


	//----- nvinfo : EIATTR_CUDA_API_VERSION
	.align		4
        /*0000*/ 	.byte	0x04, 0x37
        /*0002*/ 	.short	(.L_234 - .L_233)
.L_233:
        /*0004*/ 	.word	0x00000082


	//----- nvinfo : EIATTR_KPARAM_INFO
	.align		4
.L_234:
        /*0008*/ 	.byte	0x04, 0x17
        /*000a*/ 	.short	(.L_236 - .L_235)
.L_235:
        /*000c*/ 	.word	0x00000000
        /*0010*/ 	.short	0x0005
        /*0012*/ 	.short	0x0020
        /*0014*/ 	.byte	0x00, 0xf0, 0x05, 0x00


	//----- nvinfo : EIATTR_KPARAM_INFO
	.align		4
.L_236:
        /*0018*/ 	.byte	0x04, 0x17
        /*001a*/ 	.short	(.L_238 - .L_237)
.L_237:
        /*001c*/ 	.word	0x00000000
        /*0020*/ 	.short	0x0004
        /*0022*/ 	.short	0x0018
        /*0024*/ 	.byte	0x00, 0xf0, 0x21, 0x00


	//----- nvinfo : EIATTR_KPARAM_INFO
	.align		4
.L_238:
        /*0028*/ 	.byte	0x04, 0x17
        /*002a*/ 	.short	(.L_240 - .L_239)
.L_239:
        /*002c*/ 	.word	0x00000000
        /*0030*/ 	.short	0x0003
        /*0032*/ 	.short	0x0014
        /*0034*/ 	.byte	0x00, 0xf0, 0x05, 0x00


	//----- nvinfo : EIATTR_KPARAM_INFO
	.align		4
.L_240:
        /*0038*/ 	.byte	0x04, 0x17
        /*003a*/ 	.short	(.L_242 - .L_241)
.L_241:
        /*003c*/ 	.word	0x00000000
        /*0040*/ 	.short	0x0002
        /*0042*/ 	.short	0x0010
        /*0044*/ 	.byte	0x00, 0xf0, 0x11, 0x00


	//----- nvinfo : EIATTR_KPARAM_INFO
	.align		4
.L_242:
        /*0048*/ 	.byte	0x04, 0x17
        /*004a*/ 	.short	(.L_244 - .L_243)
.L_243:
        /*004c*/ 	.word	0x00000000
        /*0050*/ 	.short	0x0001
        /*0052*/ 	.short	0x0008
        /*0054*/ 	.byte	0x00, 0xf5, 0x21, 0x00


	//----- nvinfo : EIATTR_KPARAM_INFO
	.align		4
.L_244:
        /*0058*/ 	.byte	0x04, 0x17
        /*005a*/ 	.short	(.L_246 - .L_245)
.L_245:
        /*005c*/ 	.word	0x00000000
        /*0060*/ 	.short	0x0000
        /*0062*/ 	.short	0x0000
        /*0064*/ 	.byte	0x00, 0xf5, 0x21, 0x00


	//----- nvinfo : EIATTR_SPARSE_MMA_MASK
	.align		4
.L_246:
        /*0068*/ 	.byte	0x03, 0x50
        /*006a*/ 	.short	0x0000


	//----- nvinfo : EIATTR_MAXREG_COUNT
	.align		4
        /*006c*/ 	.byte	0x03, 0x1b
        /*006e*/ 	.short	0x0060


	//----- nvinfo : EIATTR_NUM_BARRIERS
	.align		4
        /*0070*/ 	.byte	0x02, 0x4c
        /*0072*/ 	.byte	0x01
	.zero		1


	//----- nvinfo : EIATTR_MERCURY_ISA_VERSION
	.align		4
        /*0074*/ 	.byte	0x03, 0x5f
        /*0076*/ 	.short	0x0101


	//----- nvinfo : EIATTR_COOP_GROUP_MASK_REGIDS
	.align		4
        /*0078*/ 	.byte	0x04, 0x29
        /*007a*/ 	.short	(.L_248 - .L_247)


	//   ....[0]....
.L_247:
        /*007c*/ 	.word	0xffffffff


	//   ....[1]....
        /*0080*/ 	.word	0xffffffff


	//   ....[2]....
        /*0084*/ 	.word	0xffffffff


	//   ....[3]....
        /*0088*/ 	.word	0xffffffff


	//   ....[4]....
        /*008c*/ 	.word	0xffffffff


	//   ....[5]....
        /*0090*/ 	.word	0xffffffff


	//   ....[6]....
        /*0094*/ 	.word	0xffffffff


	//   ....[7]....
        /*0098*/ 	.word	0xffffffff


	//   ....[8]....
        /*009c*/ 	.word	0xffffffff


	//   ....[9]....
        /*00a0*/ 	.word	0xffffffff


	//   ....[10]....
        /*00a4*/ 	.word	0xffffffff


	//   ....[11]....
        /*00a8*/ 	.word	0xffffffff


	//   ....[12]....
        /*00ac*/ 	.word	0xffffffff


	//   ....[13]....
        /*00b0*/ 	.word	0xffffffff


	//   ....[14]....
        /*00b4*/ 	.word	0xffffffff


	//   ....[15]....
        /*00b8*/ 	.word	0xffffffff


	//   ....[16]....
        /*00bc*/ 	.word	0xffffffff


	//   ....[17]....
        /*00c0*/ 	.word	0xffffffff


	//   ....[18]....
        /*00c4*/ 	.word	0xffffffff


	//   ....[19]....
        /*00c8*/ 	.word	0xffffffff


	//   ....[20]....
        /*00cc*/ 	.word	0xffffffff


	//   ....[21]....
        /*00d0*/ 	.word	0xffffffff


	//   ....[22]....
        /*00d4*/ 	.word	0xffffffff


	//   ....[23]....
        /*00d8*/ 	.word	0xffffffff


	//   ....[24]....
        /*00dc*/ 	.word	0xffffffff


	//   ....[25]....
        /*00e0*/ 	.word	0xffffffff


	//   ....[26]....
        /*00e4*/ 	.word	0xffffffff


	//   ....[27]....
        /*00e8*/ 	.word	0xffffffff


	//   ....[28]....
        /*00ec*/ 	.word	0xffffffff


	//   ....[29]....
        /*00f0*/ 	.word	0xffffffff


	//----- nvinfo : EIATTR_COOP_GROUP_INSTR_OFFSETS
	.align		4
.L_248:
        /*00f4*/ 	.byte	0x04, 0x28
        /*00f6*/ 	.short	(.L_250 - .L_249)


	//   ....[0]....
.L_249:
        /*00f8*/ 	.word	0x00000980


	//   ....[1]....
        /*00fc*/ 	.word	0x00000990


	//   ....[2]....
        /*0100*/ 	.word	0x00000a00


	//   ....[3]....
        /*0104*/ 	.word	0x00000a30


	//   ....[4]....
        /*0108*/ 	.word	0x00000aa0


	//   ....[5]....
        /*010c*/ 	.word	0x00000ab0


	//   ....[6]....
        /*0110*/ 	.word	0x00000b00


	//   ....[7]....
        /*0114*/ 	.word	0x00000b10


	//   ....[8]....
        /*0118*/ 	.word	0x00000b60


	//   ....[9]....
        /*011c*/ 	.word	0x00000b80


	//   ....[10]....
        /*0120*/ 	.word	0x00000e90


	//   ....[11]....
        /*0124*/ 	.word	0x00000ea0


	//   ....[12]....
        /*0128*/ 	.word	0x00000f30


	//   ....[13]....
        /*012c*/ 	.word	0x00000f50


	//   ....[14]....
        /*0130*/ 	.word	0x00000fa0


	//   ....[15]....
        /*0134*/ 	.word	0x00000fc0


	//   ....[16]....
        /*0138*/ 	.word	0x00001010


	//   ....[17]....
        /*013c*/ 	.word	0x00001040


	//   ....[18]....
        /*0140*/ 	.word	0x000010a0


	//   ....[19]....
        /*0144*/ 	.word	0x000010d0


	//   ....[20]....
        /*0148*/ 	.word	0x000022b0


	//   ....[21]....
        /*014c*/ 	.word	0x000022c0


	//   ....[22]....
        /*0150*/ 	.word	0x00002330


	//   ....[23]....
        /*0154*/ 	.word	0x00002340


	//   ....[24]....
        /*0158*/ 	.word	0x000023a0


	//   ....[25]....
        /*015c*/ 	.word	0x000023d0


	//   ....[26]....
        /*0160*/ 	.word	0x00002450


	//   ....[27]....
        /*0164*/ 	.word	0x00002460


	//   ....[28]....
        /*0168*/ 	.word	0x000024b0


	//   ....[29]....
        /*016c*/ 	.word	0x000024c0


	//----- nvinfo : EIATTR_VRC_CTA_INIT_COUNT
	.align		4
.L_250:
        /*0170*/ 	.byte	0x02, 0x4a
	.zero		1
	.zero		1


	//----- nvinfo : EIATTR_EXIT_INSTR_OFFSETS
	.align		4
        /*0174*/ 	.byte	0x04, 0x1c
        /*0176*/ 	.short	(.L_252 - .L_251)


	//   ....[0]....
.L_251:
        /*0178*/ 	.word	0x00000080


	//   ....[1]....
        /*017c*/ 	.word	0x000000c0


	//   ....[2]....
        /*0180*/ 	.word	0x00002750


	//   ....[3]....
        /*0184*/ 	.word	0x000027a0


	//----- nvinfo : EIATTR_MAX_THREADS
	.align		4
.L_252:
        /*0188*/ 	.byte	0x04, 0x05
        /*018a*/ 	.short	(.L_254 - .L_253)
.L_253:
        /*018c*/ 	.word	0x00000280
        /*0190*/ 	.word	0x00000001
        /*0194*/ 	.word	0x00000001


	//----- nvinfo : EIATTR_CRS_STACK_SIZE
	.align		4
.L_254:
        /*0198*/ 	.byte	0x04, 0x1e
        /*019a*/ 	.short	(.L_256 - .L_255)
.L_255:
        /*019c*/ 	.word	0x00000000


	//----- nvinfo : EIATTR_CBANK_PARAM_SIZE
	.align		4
.L_256:
        /*01a0*/ 	.byte	0x03, 0x19
        /*01a2*/ 	.short	0x0021


	//----- nvinfo : EIATTR_PARAM_CBANK
	.align		4
        /*01a4*/ 	.byte	0x04, 0x0a
        /*01a6*/ 	.short	(.L_258 - .L_257)
	.align		4
.L_257:
        /*01a8*/ 	.word	index@(.nv.constant0._ZN3cub18CUB_300001_SM_10006detail6reduce28DeviceReduceSingleTileKernelINS2_10policy_hubIdjN4cuda3std3__44plusIdEEE10Policy1000EPdSC_iS9_ddNS7_10__identityEEEvT0_T1_T2_T3_T4_T6_)
        /*01ac*/ 	.short	0x0380
        /*01ae*/ 	.short	0x0021


	//----- nvinfo : EIATTR_SW_WAR
	.align		4
.L_258:
        /*01b0*/ 	.byte	0x04, 0x36
        /*01b2*/ 	.short	(.L_260 - .L_259)
.L_259:
        /*01b4*/ 	.word	0x00000008
.L_260:


//--------------------- .nv.info._ZN3cub18CUB_300001_SM_10006detail6reduce18DeviceReduceKernelINS2_10policy_hubIdjN4cuda3std3__44plusIdEEE10Policy1000EN6thrust24THRUST_300001_SM_1000_NS6detail15normal_iteratorINSD_10device_ptrIdEEEEjS9_dNS7_10__identityEEEvT0_PT3_T1_NS0_13GridEvenShareISN_EET2_T4_ --------------------------
	.section	.nv.info._ZN3cub18CUB_300001_SM_10006detail6reduce18DeviceReduceKernelINS2_10policy_hubIdjN4cuda3std3__44plusIdEEE10Policy1000EN6thrust24THRUST_300001_SM_1000_NS6detail15normal_iteratorINSD_10device_ptrIdEEEEjS9_dNS7_10__identityEEEvT0_PT3_T1_NS0_13GridEvenShareISN_EET2_T4_,"",@"SHT_CUDA_INFO"
	.sectionflags	@""
	.align	4


	//----- nvinfo : EIATTR_CUDA_API_VERSION
	.align		4
        /*0000*/ 	.byte	0x04, 0x37
        /*0002*/ 	.short	(.L_262 - .L_261)
.L_261:
        /*0004*/ 	.word	0x00000082


	//----- nvinfo : EIATTR_KPARAM_INFO
	.align		4
.L_262:
        /*0008*/ 	.byte	0x04, 0x17
        /*000a*/ 	.short	(.L_264 - .L_263)
.L_263:
        /*000c*/ 	.word	0x00000000
        /*0010*/ 	.short	0x0005
        /*0012*/ 	.short	0x003d
        /*0014*/ 	.byte	0x00, 0xf0, 0x05, 0x00


	//----- nvinfo : EIATTR_KPARAM_INFO
	.align		4
.L_264:
        /*0018*/ 	.byte	0x04, 0x17
        /*001a*/ 	.short	(.L_266 - .L_265)
.L_265:
        /*001c*/ 	.word	0x00000000
        /*0020*/ 	.short	0x0004
        /*0022*/ 	.short	0x003c
        /*0024*/ 	.byte	0x00, 0xf0, 0x05, 0x00


	//----- nvinfo : EIATTR_KPARAM_INFO
	.align		4
.L_266:
        /*0028*/ 	.byte	0x04, 0x17
        /*002a*/ 	.short	(.L_268 - .L_267)
.L_267:
        /*002c*/ 	.word	0x00000000
        /*0030*/ 	.short	0x0003
        /*0032*/ 	.short	0x0014
        /*0034*/ 	.byte	0x00, 0xf0, 0xa1, 0x00


	//----- nvinfo : EIATTR_KPARAM_INFO
	.align		4
.L_268:
        /*0038*/ 	.byte	0x04, 0x17
        /*003a*/ 	.short	(.L_270 - .L_269)
.L_269:
        /*003c*/ 	.word	0x00000000
        /*0040*/ 	.short	0x0002
        /*0042*/ 	.short	0x0010
        /*0044*/ 	.byte	0x00, 0xf0, 0x11, 0x00


	//----- nvinfo : EIATTR_KPARAM_INFO
	.align		4
.L_270:
        /*0048*/ 	.byte	0x04, 0x17
        /*004a*/ 	.short	(.L_272 - .L_271)
.L_271:
        /*004c*/ 	.word	0x00000000
        /*0050*/ 	.short	0x0001
        /*0052*/ 	.short	0x0008
        /*0054*/ 	.byte	0x00, 0xf5, 0x21, 0x00


	//----- nvinfo : EIATTR_KPARAM_INFO
	.align		4
.L_272:
        /*0058*/ 	.byte	0x04, 0x17
        /*005a*/ 	.short	(.L_274 - .L_273)
.L_273:
        /*005c*/ 	.word	0x00000000
        /*0060*/ 	.short	0x0000
        /*0062*/ 	.short	0x0000
        /*0064*/ 	.byte	0x00, 0xf0, 0x21, 0x00


	//----- nvinfo : EIATTR_SPARSE_MMA_MASK
	.align		4
.L_274:
        /*0068*/ 	.byte	0x03, 0x50
        /*006a*/ 	.short	0x0000


	//----- nvinfo : EIATTR_MAXREG_COUNT
	.align		4
        /*006c*/ 	.byte	0x03, 0x1b
        /*006e*/ 	.short	0x0060


	//----- nvinfo : EIATTR_NUM_BARRIERS
	.align		4
        /*0070*/ 	.byte	0x02, 0x4c
        /*0072*/ 	.byte	0x01
	.zero		1


	//----- nvinfo : EIATTR_MERCURY_ISA_VERSION
	.align		4
        /*0074*/ 	.byte	0x03, 0x5f
        /*0076*/ 	.short	0x0101


	//----- nvinfo : EIATTR_COOP_GROUP_MASK_REGIDS
	.align		4
        /*0078*/ 	.byte	0x04, 0x29
        /*007a*/ 	.short	(.L_276 - .L_275)


	//   ....[0]....
.L_275:
        /*007c*/ 	.word	0xffffffff


	//   ....[1]....
        /*0080*/ 	.word	0xffffffff


	//   ....[2]....
        /*0084*/ 	.word	0xffffffff


	//   ....[3]....
        /*0088*/ 	.word	0xffffffff


	//   ....[4]....
        /*008c*/ 	.word	0xffffffff


	//   ....[5]....
        /*0090*/ 	.word	0xffffffff


	//   ....[6]....
        /*0094*/ 	.word	0xffffffff


	//   ....[7]....
        /*0098*/ 	.word	0xffffffff


	//   ....[8]....
        /*009c*/ 	.word	0xffffffff


	//   ....[9]....
        /*00a0*/ 	.word	0xffffffff


	//   ....[10]....
        /*00a4*/ 	.word	0xffffffff


	//   ....[11]....
        /*00a8*/ 	.word	0xffffffff


	//   ....[12]....
        /*00ac*/ 	.word	0xffffffff


	//   ....[13]....
        /*00b0*/ 	.word	0xffffffff


	//   ....[14]....
        /*00b4*/ 	.word	0xffffffff


	//   ....[15]....
        /*00b8*/ 	.word	0xffffffff


	//   ....[16]....
        /*00bc*/ 	.word	0xffffffff


	//   ....[17]....
        /*00c0*/ 	.word	0xffffffff


	//   ....[18]....
        /*00c4*/ 	.word	0xffffffff


	//   ....[19]....
        /*00c8*/ 	.word	0xffffffff


	//   ....[20]....
        /*00cc*/ 	.word	0xffffffff


	//   ....[21]....
        /*00d0*/ 	.word	0xffffffff


	//   ....[22]....
        /*00d4*/ 	.word	0xffffffff


	//   ....[23]....
        /*00d8*/ 	.word	0xffffffff


	//   ....[24]....
        /*00dc*/ 	.word	0xffffffff


	//   ....[25]....
        /*00e0*/ 	.word	0xffffffff


	//   ....[26]....
        /*00e4*/ 	.word	0xffffffff


	//   ....[27]....
        /*00e8*/ 	.word	0xffffffff


	//   ....[28]....
        /*00ec*/ 	.word	0xffffffff


	//   ....[29]....
        /*00f0*/ 	.word	0xffffffff


	//----- nvinfo : EIATTR_COOP_GROUP_INSTR_OFFSETS
	.align		4
.L_276:
        /*00f4*/ 	.byte	0x04, 0x28
        /*00f6*/ 	.short	(.L_278 - .L_277)


	//   ....[0]....
.L_277:
        /*00f8*/ 	.word	0x00000c10


	//   ....[1]....
        /*00fc*/ 	.word	0x00000c20


	//   ....[2]....
        /*0100*/ 	.word	0x00000c90


	//   ....[3]....
        /*0104*/ 	.word	0x00000cb0


	//   ....[4]....
        /*0108*/ 	.word	0x00000d20


	//   ....[5]....
        /*010c*/ 	.word	0x00000d30


	//   ....[6]....
        /*0110*/ 	.word	0x00000d80


	//   ....[7]....
        /*0114*/ 	.word	0x00000da0


	//   ....[8]....
        /*0118*/ 	.word	0x00000df0


	//   ....[9]....
        /*011c*/ 	.word	0x00000e10


	//   ....[10]....
        /*0120*/ 	.word	0x00001120


	//   ....[11]....
        /*0124*/ 	.word	0x00001130


	//   ....[12]....
        /*0128*/ 	.word	0x000011a0


	//   ....[13]....
        /*012c*/ 	.word	0x000011c0


	//   ....[14]....
        /*0130*/ 	.word	0x00001210


	//   ....[15]....
        /*0134*/ 	.word	0x00001230


	//   ....[16]....
        /*0138*/ 	.word	0x00001290


	//   ....[17]....
        /*013c*/ 	.word	0x000012b0


	//   ....[18]....
        /*0140*/ 	.word	0x00001330


	//   ....[19]....
        /*0144*/ 	.word	0x00001360


	//   ....[20]....
        /*0148*/ 	.word	0x000028d0


	//   ....[21]....
        /*014c*/ 	.word	0x000028e0


	//   ....[22]....
        /*0150*/ 	.word	0x00002960


	//   ....[23]....
        /*0154*/ 	.word	0x00002970


	//   ....[24]....
        /*0158*/ 	.word	0x000029d0


	//   ....[25]....
        /*015c*/ 	.word	0x000029e0


	//   ....[26]....
        /*0160*/ 	.word	0x00002a30


	//   ....[27]....
        /*0164*/ 	.word	0x00002a60


	//   ....[28]....
        /*0168*/ 	.word	0x00002ae0


	//   ....[29]....
        /*016c*/ 	.word	0x00002af0


	//----- nvinfo : EIATTR_VRC_CTA_INIT_COUNT
	.align		4
.L_278:
        /*0170*/ 	.byte	0x02, 0x4a
	.zero		1
	.zero		1


	//----- nvinfo : EIATTR_EXIT_INSTR_OFFSETS
	.align		4
        /*0174*/ 	.byte	0x04, 0x1c
        /*0176*/ 	.short	(.L_280 - .L_279)


	//   ....[0]....
.L_279:
        /*0178*/ 	.word	0x00002d80


	//   ....[1]....
        /*017c*/ 	.word	0x00002de0


	//----- nvinfo : EIATTR_MAX_THREADS
	.align		4
.L_280:
        /*0180*/ 	.byte	0x04, 0x05
        /*0182*/ 	.short	(.L_282 - .L_281)
.L_281:
        /*0184*/ 	.word	0x00000280
        /*0188*/ 	.word	0x00000001
        /*018c*/ 	.word	0x00000001


	//----- nvinfo : EIATTR_CRS_STACK_SIZE
	.align		4
.L_282:
        /*0190*/ 	.byte	0x04, 0x1e
        /*0192*/ 	.short	(.L_284 - .L_283)
.L_283:
        /*0194*/ 	.word	0x00000000


	//----- nvinfo : EIATTR_CBANK_PARAM_SIZE
	.align		4
.L_284:
        /*0198*/ 	.byte	0x03, 0x19
        /*019a*/ 	.short	0x003e


	//----- nvinfo : EIATTR_PARAM_CBANK
	.align		4
        /*019c*/ 	.byte	0x04, 0x0a
        /*019e*/ 	.short	(.L_286 - .L_285)
	.align		4
.L_285:
        /*01a0*/ 	.word	index@(.nv.constant0._ZN3cub18CUB_300001_SM_10006detail6reduce18DeviceReduceKernelINS2_10policy_hubIdjN4cuda3std3__44plusIdEEE10Policy1000EN6thrust24THRUST_300001_SM_1000_NS6detail15normal_iteratorINSD_10device_ptrIdEEEEjS9_dNS7_10__identityEEEvT0_PT3_T1_NS0_13GridEvenShareISN_EET2_T4_)
        /*01a4*/ 	.short	0x0380
        /*01a6*/ 	.short	0x003e


	//----- nvinfo : EIATTR_SW_WAR
	.align		4
.L_286:
        /*01a8*/ 	.byte	0x04, 0x36
        /*01aa*/ 	.short	(.L_288 - .L_287)
.L_287:
        /*01ac*/ 	.word	0x00000008
.L_288:


//--------------------- .nv.info._ZN3cub18CUB_300001_SM_10006detail6reduce28DeviceReduceSingleTileKernelINS2_10policy_hubIdjN4cuda3std3__44plusIdEEE10Policy1000EN6thrust24THRUST_300001_SM_1000_NS6detail15normal_iteratorINSD_10device_ptrIdEEEEPdjS9_ddNS7_10__identityEEEvT0_T1_T2_T3_T4_T6_ --------------------------
	.section	.nv.info._ZN3cub18CUB_300001_SM_10006detail6reduce28DeviceReduceSingleTileKernelINS2_10policy_hubIdjN4cuda3std3__44plusIdEEE10Policy1000EN6thrust24THRUST_300001_SM_1000_NS6detail15normal_iteratorINSD_10device_ptrIdEEEEPdjS9_ddNS7_10__identityEEEvT0_T1_T2_T3_T4_T6_,"",@"SHT_CUDA_INFO"
	.sectionflags	@""
	.align	4


	//----- nvinfo : EIATTR_CUDA_API_VERSION
	.align		4
        /*0000*/ 	.byte	0x04, 0x37
        /*0002*/ 	.short	(.L_290 - .L_289)
.L_289:
        /*0004*/ 	.word	0x00000082


	//----- nvinfo : EIATTR_KPARAM_INFO
	.align		4
.L_290:
        /*0008*/ 	.byte	0x04, 0x17
        /*000a*/ 	.short	(.L_292 - .L_291)
.L_291:
        /*000c*/ 	.word	0x00000000
        /*0010*/ 	.short	0x0005
        /*0012*/ 	.short	0x0020
        /*0014*/ 	.byte	0x00, 0xf0, 0x05, 0x00


	//----- nvinfo : EIATTR_KPARAM_INFO
	.align		4
.L_292:
        /*0018*/ 	.byte	0x04, 0x17
        /*001a*/ 	.short	(.L_294 - .L_293)
.L_293:
        /*001c*/ 	.word	0x00000000
        /*0020*/ 	.short	0x0004
        /*0022*/ 	.short	0x0018
        /*0024*/ 	.byte	0x00, 0xf0, 0x21, 0x00


	//----- nvinfo : EIATTR_KPARAM_INFO
	.align		4
.L_294:
        /*0028*/ 	.byte	0x04, 0x17
        /*002a*/ 	.short	(.L_296 - .L_295)
.L_295:
        /*002c*/ 	.word	0x00000000
        /*0030*/ 	.short	0x0003
        /*0032*/ 	.short	0x0014
        /*0034*/ 	.byte	0x00, 0xf0, 0x05, 0x00


	//----- nvinfo : EIATTR_KPARAM_INFO
	.align		4
.L_296:
        /*0038*/ 	.byte	0x04, 0x17
        /*003a*/ 	.short	(.L_298 - .L_297)
.L_297:
        /*003c*/ 	.word	0x00000000
        /*0040*/ 	.short	0x0002
        /*0042*/ 	.short	0x0010
        /*0044*/ 	.byte	0x00, 0xf0, 0x11, 0x00


	//----- nvinfo : EIATTR_KPARAM_INFO
	.align		4
.L_298:
        /*0048*/ 	.byte	0x04, 0x17
        /*004a*/ 	.short	(.L_300 - .L_299)
.L_299:
        /*004c*/ 	.word	0x00000000
        /*0050*/ 	.short	0x0001
        /*0052*/ 	.short	0x0008
        /*0054*/ 	.byte	0x00, 0xf5, 0x21, 0x00


	//----- nvinfo : EIATTR_KPARAM_INFO
	.align		4
.L_300:
        /*0058*/ 	.byte	0x04, 0x17
        /*005a*/ 	.short	(.L_302 - .L_301)
.L_301:
        /*005c*/ 	.word	0x00000000
        /*0060*/ 	.short	0x0000
        /*0062*/ 	.short	0x0000
        /*0064*/ 	.byte	0x00, 0xf0, 0x21, 0x00


	//----- nvinfo : EIATTR_SPARSE_MMA_MASK
	.align		4
.L_302:
        /*0068*/ 	.byte	0x03, 0x50
        /*006a*/ 	.short	0x0000


	//----- nvinfo : EIATTR_MAXREG_COUNT
	.align		4
        /*006c*/ 	.byte	0x03, 0x1b
        /*006e*/ 	.short	0x0060


	//----- nvinfo : EIATTR_NUM_BARRIERS
	.align		4
        /*0070*/ 	.byte	0x02, 0x4c
        /*0072*/ 	.byte	0x01
	.zero		1


	//----- nvinfo : EIATTR_MERCURY_ISA_VERSION
	.align		4
        /*0074*/ 	.byte	0x03, 0x5f
        /*0076*/ 	.short	0x0101


	//----- nvinfo : EIATTR_COOP_GROUP_MASK_REGIDS
	.align		4
        /*0078*/ 	.byte	0x04, 0x29
        /*007a*/ 	.short	(.L_304 - .L_303)


	//   ....[0]....
.L_303:
        /*007c*/ 	.word	0xffffffff


	//   ....[1]....
        /*0080*/ 	.word	0xffffffff


	//   ....[2]....
        /*0084*/ 	.word	0xffffffff


	//   ....[3]....
        /*0088*/ 	.word	0xffffffff


	//   ....[4]....
        /*008c*/ 	.word	0xffffffff


	//   ....[5]....
        /*0090*/ 	.word	0xffffffff


	//   ....[6]....
        /*0094*/ 	.word	0xffffffff


	//   ....[7]....
        /*0098*/ 	.word	0xffffffff


	//   ....[8]....
        /*009c*/ 	.word	0xffffffff


	//   ....[9]....
        /*00a0*/ 	.word	0xffffffff


	//   ....[10]....
        /*00a4*/ 	.word	0xffffffff


	//   ....[11]....
        /*00a8*/ 	.word	0xffffffff


	//   ....[12]....
        /*00ac*/ 	.word	0xffffffff


	//   ....[13]....
        /*00b0*/ 	.word	0xffffffff


	//   ....[14]....
        /*00b4*/ 	.word	0xffffffff


	//   ....[15]....
        /*00b8*/ 	.word	0xffffffff


	//   ....[16]....
        /*00bc*/ 	.word	0xffffffff


	//   ....[17]....
        /*00c0*/ 	.word	0xffffffff


	//   ....[18]....
        /*00c4*/ 	.word	0xffffffff


	//   ....[19]....
        /*00c8*/ 	.word	0xffffffff


	//   ....[20]....
        /*00cc*/ 	.word	0xffffffff


	//   ....[21]....
        /*00d0*/ 	.word	0xffffffff


	//   ....[22]....
        /*00d4*/ 	.word	0xffffffff


	//   ....[23]....
        /*00d8*/ 	.word	0xffffffff


	//   ....[24]....
        /*00dc*/ 	.word	0xffffffff


	//   ....[25]....
        /*00e0*/ 	.word	0xffffffff


	//   ....[26]....
        /*00e4*/ 	.word	0xffffffff


	//   ....[27]....
        /*00e8*/ 	.word	0xffffffff


	//   ....[28]....
        /*00ec*/ 	.word	0xffffffff


	//   ....[29]....
        /*00f0*/ 	.word	0xffffffff


	//----- nvinfo : EIATTR_COOP_GROUP_INSTR_OFFSETS
	.align		4
.L_304:
        /*00f4*/ 	.byte	0x04, 0x28
        /*00f6*/ 	.short	(.L_306 - .L_305)


	//   ....[0]....
.L_305:
        /*00f8*/ 	.word	0x00000930


	//   ....[1]....
        /*00fc*/ 	.word	0x00000940


	//   ....[2]....
        /*0100*/ 	.word	0x000009b0


	//   ....[3]....
        /*0104*/ 	.word	0x000009e0


	//   ....[4]....
        /*0108*/ 	.word	0x00000a50


	//   ....[5]....
        /*010c*/ 	.word	0x00000a60


	//   ....[6]....
        /*0110*/ 	.word	0x00000ab0


	//   ....[7]....
        /*0114*/ 	.word	0x00000ad0


	//   ....[8]....
        /*0118*/ 	.word	0x00000b30


	//   ....[9]....
        /*011c*/ 	.word	0x00000b40


	//   ....[10]....
        /*0120*/ 	.word	0x00000e40


	//   ....[11]....
        /*0124*/ 	.word	0x00000e50


	//   ....[12]....
        /*0128*/ 	.word	0x00000ed0


	//   ....[13]....
        /*012c*/ 	.word	0x00000ef0


	//   ....[14]....
        /*0130*/ 	.word	0x00000f40


	//   ....[15]....
        /*0134*/ 	.word	0x00000f60


	//   ....[16]....
        /*0138*/ 	.word	0x00000fd0


	//   ....[17]....
        /*013c*/ 	.word	0x00000fe0


	//   ....[18]....
        /*0140*/ 	.word	0x00001030


	//   ....[19]....
        /*0144*/ 	.word	0x00001060


	//   ....[20]....
        /*0148*/ 	.word	0x00002450


	//   ....[21]....
        /*014c*/ 	.word	0x00002460


	//   ....[22]....
        /*0150*/ 	.word	0x000024d0


	//   ....[23]....
        /*0154*/ 	.word	0x000024e0


	//   ....[24]....
        /*0158*/ 	.word	0x00002540


	//   ....[25]....
        /*015c*/ 	.word	0x00002550


	//   ....[26]....
        /*0160*/ 	.word	0x000025a0


	//   ....[27]....
        /*0164*/ 	.word	0x000025d0


	//   ....[28]....
        /*0168*/ 	.word	0x00002650


	//   ....[29]....
        /*016c*/ 	.word	0x00002660


	//----- nvinfo : EIATTR_VRC_CTA_INIT_COUNT
	.align		4
.L_306:
        /*0170*/ 	.byte	0x02, 0x4a
	.zero		1
	.zero		1


	//----- nvinfo : EIATTR_EXIT_INSTR_OFFSETS
	.align		4
        /*0174*/ 	.byte	0x04, 0x1c
        /*0176*/ 	.short	(.L_308 - .L_307)


	//   ....[0]....
.L_307:
        /*0178*/ 	.word	0x00000080


	//   ....[1]....
        /*017c*/ 	.word	0x000000c0


	//   ....[2]....
        /*0180*/ 	.word	0x000028f0


	//   ....[3]....
        /*0184*/ 	.word	0x00002940


	//----- nvinfo : EIATTR_MAX_THREADS
	.align		4
.L_308:
        /*0188*/ 	.byte	0x04, 0x05
        /*018a*/ 	.short	(.L_310 - .L_309)
.L_309:
        /*018c*/ 	.word	0x00000280
        /*0190*/ 	.word	0x00000001
        /*0194*/ 	.word	0x00000001


	//----- nvinfo : EIATTR_CRS_STACK_SIZE
	.align		4
.L_310:
        /*0198*/ 	.byte	0x04, 0x1e
        /*019a*/ 	.short	(.L_312 - .L_311)
.L_311:
        /*019c*/ 	.word	0x00000000


	//----- nvinfo : EIATTR_CBANK_PARAM_SIZE
	.align		4
.L_312:
        /*01a0*/ 	.byte	0x03, 0x19
        /*01a2*/ 	.short	0x0021


	//----- nvinfo : EIATTR_PARAM_CBANK
	.align		4
        /*01a4*/ 	.byte	0x04, 0x0a
        /*01a6*/ 	.short	(.L_314 - .L_313)
	.align		4
.L_313:
        /*01a8*/ 	.word	index@(.nv.constant0._ZN3cub18CUB_300001_SM_10006detail6reduce28DeviceReduceSingleTileKernelINS2_10policy_hubIdjN4cuda3std3__44plusIdEEE10Policy1000EN6thrust24THRUST_300001_SM_1000_NS6detail15normal_iteratorINSD_10device_ptrIdEEEEPdjS9_ddNS7_10__identityEEEvT0_T1_T2_T3_T4_T6_)
        /*01ac*/ 	.short	0x0380
        /*01ae*/ 	.short	0x0021


	//----- nvinfo : EIATTR_SW_WAR
	.align		4
.L_314:
        /*01b0*/ 	.byte	0x04, 0x36
        /*01b2*/ 	.short	(.L_316 - .L_315)
.L_315:
        /*01b4*/ 	.word	0x00000008
.L_316:


//--------------------- .nv.info._ZN3cub18CUB_300001_SM_10006detail6reduce28DeviceReduceSingleTileKernelINS2_10policy_hubIlyN4cuda3std3__44plusIlEEE10Policy1000EPlSC_iS9_llNS7_10__identityEEEvT0_T1_T2_T3_T4_T6_ --------------------------
	.section	.nv.info._ZN3cub18CUB_300001_SM_10006detail6reduce28DeviceReduceSingleTileKernelINS2_10policy_hubIlyN4cuda3std3__44plusIlEEE10Policy1000EPlSC_iS9_llNS7_10__identityEEEvT0_T1_T2_T3_T4_T6_,"",@"SHT_CUDA_INFO"
	.sectionflags	@""
	.align	4


	//----- nvinfo : EIATTR_CUDA_API_VERSION
	.align		4
        /*0000*/ 	.byte	0x04, 0x37
        /*0002*/ 	.short	(.L_318 - .L_317)
.L_317:
        /*0004*/ 	.word	0x00000082


	//----- nvinfo : EIATTR_KPARAM_INFO
	.align		4
.L_318:
        /*0008*/ 	.byte	0x04, 0x17
        /*000a*/ 	.short	(.L_320 - .L_319)
.L_319:
        /*000c*/ 	.word	0x00000000
        /*0010*/ 	.short	0x0005
        /*0012*/ 	.short	0x0020
        /*0014*/ 	.byte	0x00, 0xf0, 0x05, 0x00


	//----- nvinfo : EIATTR_KPARAM_INFO
	.align		4
.L_320:
        /*0018*/ 	.byte	0x04, 0x17
        /*001a*/ 	.short	(.L_322 - .L_321)
.L_321:
        /*001c*/ 	.word	0x00000000
        /*0020*/ 	.short	0x0004
        /*0022*/ 	.short	0x0018
        /*0024*/ 	.byte	0x00, 0xf0, 0x21, 0x00


	//----- nvinfo : EIATTR_KPARAM_INFO
	.align		4
.L_322:
        /*0028*/ 	.byte	0x04, 0x17
        /*002a*/ 	.short	(.L_324 - .L_323)
.L_323:
        /*002c*/ 	.word	0x00000000
        /*0030*/ 	.short	0x0003
        /*0032*/ 	.short	0x0014
        /*0034*/ 	.byte	0x00, 0xf0, 0x05, 0x00


	//----- nvinfo : EIATTR_KPARAM_INFO
	.align		4
.L_324:
        /*0038*/ 	.byte	0x04, 0x17
        /*003a*/ 	.short	(.L_326 - .L_325)
.L_325:
        /*003c*/ 	.word	0x00000000
        /*0040*/ 	.short	0x0002
        /*0042*/ 	.short	0x0010
        /*0044*/ 	.byte	0x00, 0xf0, 0x11, 0x00


	//----- nvinfo : EIATTR_KPARAM_INFO
	.align		4
.L_326:
        /*0048*/ 	.byte	0x04, 0x17
        /*004a*/ 	.short	(.L_328 - .L_327)
.L_327:
        /*004c*/ 	.word	0x00000000
        /*0050*/ 	.short	0x0001
        /*0052*/ 	.short	0x0008
        /*0054*/ 	.byte	0x00, 0xf5, 0x21, 0x00


	//----- nvinfo : EIATTR_KPARAM_INFO
	.align		4
.L_328:
        /*0058*/ 	.byte	0x04, 0x17
        /*005a*/ 	.short	(.L_330 - .L_329)
.L_329:
        /*005c*/ 	.word	0x00000000
        /*0060*/ 	.short	0x0000
        /*0062*/ 	.short	0x0000
        /*0064*/ 	.byte	0x00, 0xf5, 0x21, 0x00


	//----- nvinfo : EIATTR_SPARSE_MMA_MASK
	.align		4
.L_330:
        /*0068*/ 	.byte	0x03, 0x50
        /*006a*/ 	.short	0x0000


	//----- nvinfo : EIATTR_MAXREG_COUNT
	.align		4
        /*006c*/ 	.byte	0x03, 0x1b
        /*006e*/ 	.short	0x0080


	//----- nvinfo : EIATTR_NUM_BARRIERS
	.align		4
        /*0070*/ 	.byte	0x02, 0x4c
        /*0072*/ 	.byte	0x01
	.zero		1


	//----- nvinfo : EIATTR_MERCURY_ISA_VERSION
	.align		4
        /*0074*/ 	.byte	0x03, 0x5f
        /*0076*/ 	.short	0x0101


	//----- nvinfo : EIATTR_COOP_GROUP_MASK_REGIDS
	.align		4
        /*0078*/ 	.byte	0x04, 0x29
        /*007a*/ 	.short	(.L_332 - .L_331)


	//   ....[0]....
.L_331:
        /*007c*/ 	.word	0xffffffff


	//   ....[1]....
        /*0080*/ 	.word	0xffffffff


	//   ....[2]....
        /*0084*/ 	.word	0xffffffff


	//   ....[3]....
        /*0088*/ 	.word	0xffffffff


	//   ....[4]....
        /*008c*/ 	.word	0xffffffff


	//   ....[5]....
        /*0090*/ 	.word	0xffffffff


	//   ....[6]....
        /*0094*/ 	.word	0xffffffff


	//   ....[7]....
        /*0098*/ 	.word	0xffffffff


	//   ....[8]....
        /*009c*/ 	.word	0xffffffff


	//   ....[9]....
        /*00a0*/ 	.word	0xffffffff


	//   ....[10]....
        /*00a4*/ 	.word	0xffffffff


	//   ....[11]....
        /*00a8*/ 	.word	0xffffffff


	//   ....[12]....
        /*00ac*/ 	.word	0xffffffff


	//   ....[13]....
        /*00b0*/ 	.word	0xffffffff


	//   ....[14]....
        /*00b4*/ 	.word	0xffffffff


	//   ....[15]....
        /*00b8*/ 	.word	0xffffffff


	//   ....[16]....
        /*00bc*/ 	.word	0xffffffff


	//   ....[17]....
        /*00c0*/ 	.word	0xffffffff


	//   ....[18]....
        /*00c4*/ 	.word	0xffffffff


	//   ....[19]....
        /*00c8*/ 	.word	0xffffffff


	//   ....[20]....
        /*00cc*/ 	.word	0xffffffff


	//   ....[21]....
        /*00d0*/ 	.word	0xffffffff


	//   ....[22]....
        /*00d4*/ 	.word	0xffffffff


	//   ....[23]....
        /*00d8*/ 	.word	0xffffffff


	//   ....[24]....
        /*00dc*/ 	.word	0xffffffff


	//   ....[25]....
        /*00e0*/ 	.word	0xffffffff


	//   ....[26]....
        /*00e4*/ 	.word	0xffffffff


	//   ....[27]....
        /*00e8*/ 	.word	0xffffffff


	//   ....[28]....
        /*00ec*/ 	.word	0xffffffff


	//   ....[29]....
        /*00f0*/ 	.word	0xffffffff


	//----- nvinfo : EIATTR_COOP_GROUP_INSTR_OFFSETS
	.align		4
.L_332:
        /*00f4*/ 	.byte	0x04, 0x28
        /*00f6*/ 	.short	(.L_334 - .L_333)


	//   ....[0]....
.L_333:
        /*00f8*/ 	.word	0x00000970


	//   ....[1]....
        /*00fc*/ 	.word	0x00000980


	//   ....[2]....
        /*0100*/ 	.word	0x000009e0


	//   ....[3]....
        /*0104*/ 	.word	0x00000a00


	//   ....[4]....
        /*0108*/ 	.word	0x00000a50


	//   ....[5]....
        /*010c*/ 	.word	0x00000a70


	//   ....[6]....
        /*0110*/ 	.word	0x00000ab0


	//   ....[7]....
        /*0114*/ 	.word	0x00000af0


	//   ....[8]....
        /*0118*/ 	.word	0x00000b40


	//   ....[9]....
        /*011c*/ 	.word	0x00000b80


	//   ....[10]....
        /*0120*/ 	.word	0x00000e80


	//   ....[11]....
        /*0124*/ 	.word	0x00000e90


	//   ....[12]....
        /*0128*/ 	.word	0x00000f10


	//   ....[13]....
        /*012c*/ 	.word	0x00000f30


	//   ....[14]....
        /*0130*/ 	.word	0x00000f70


	//   ....[15]....
        /*0134*/ 	.word	0x00000fb0


	//   ....[16]....
        /*0138*/ 	.word	0x00001010


	//   ....[17]....
        /*013c*/ 	.word	0x00001040


	//   ....[18]....
        /*0140*/ 	.word	0x00001080


	//   ....[19]....
        /*0144*/ 	.word	0x000010c0


	//   ....[20]....
        /*0148*/ 	.word	0x000021b0


	//   ....[21]....
        /*014c*/ 	.word	0x000021c0


	//   ....[22]....
        /*0150*/ 	.word	0x00002240


	//   ....[23]....
        /*0154*/ 	.word	0x00002250


	//   ....[24]....
        /*0158*/ 	.word	0x000022b0


	//   ....[25]....
        /*015c*/ 	.word	0x000022d0


	//   ....[26]....
        /*0160*/ 	.word	0x00002310


	//   ....[27]....
        /*0164*/ 	.word	0x00002340


	//   ....[28]....
        /*0168*/ 	.word	0x00002380


	//   ....[29]....
        /*016c*/ 	.word	0x000023e0


	//----- nvinfo : EIATTR_VRC_CTA_INIT_COUNT
	.align		4
.L_334:
        /*0170*/ 	.byte	0x02, 0x4a
	.zero		1
	.zero		1


	//----- nvinfo : EIATTR_EXIT_INSTR_OFFSETS
	.align		4
        /*0174*/ 	.byte	0x04, 0x1c
        /*0176*/ 	.short	(.L_336 - .L_335)


	//   ....[0]....
.L_335:
        /*0178*/ 	.word	0x00000080


	//   ....[1]....
        /*017c*/ 	.word	0x000000c0


	//   ....[2]....
        /*0180*/ 	.word	0x00002650


	//   ....[3]....
        /*0184*/ 	.word	0x000026b0


	//----- nvinfo : EIATTR_MAX_THREADS
	.align		4
.L_336:
        /*0188*/ 	.byte	0x04, 0x05
        /*018a*/ 	.short	(.L_338 - .L_337)
.L_337:
        /*018c*/ 	.word	0x00000200
        /*0190*/ 	.word	0x00000001
        /*0194*/ 	.word	0x00000001


	//----- nvinfo : EIATTR_CRS_STACK_SIZE
	.align		4
.L_338:
        /*0198*/ 	.byte	0x04, 0x1e
        /*019a*/ 	.short	(.L_340 - .L_339)
.L_339:
        /*019c*/ 	.word	0x00000000


	//----- nvinfo : EIATTR_CBANK_PARAM_SIZE
	.align		4
.L_340:
        /*01a0*/ 	.byte	0x03, 0x19
        /*01a2*/ 	.short	0x0021


	//----- nvinfo : EIATTR_PARAM_CBANK
	.align		4
        /*01a4*/ 	.byte	0x04, 0x0a
        /*01a6*/ 	.short	(.L_342 - .L_341)
	.align		4
.L_341:
        /*01a8*/ 	.word	index@(.nv.constant0._ZN3cub18CUB_300001_SM_10006detail6reduce28DeviceReduceSingleTileKernelINS2_10policy_hubIlyN4cuda3std3__44plusIlEEE10Policy1000EPlSC_iS9_llNS7_10__identityEEEvT0_T1_T2_T3_T4_T6_)
        /*01ac*/ 	.short	0x0380
        /*01ae*/ 	.short	0x0021


	//----- nvinfo : EIATTR_SW_WAR
	.align		4
.L_342:
        /*01b0*/ 	.byte	0x04, 0x36
        /*01b2*/ 	.short	(.L_344 - .L_343)
.L_343:
        /*01b4*/ 	.word	0x00000008
.L_344:


//--------------------- .nv.info._ZN3cub18CUB_300001_SM_10006detail6reduce18DeviceReduceKernelINS2_10policy_hubIlyN4cuda3std3__44plusIlEEE10Policy1000EN6thrust24THRUST_300001_SM_1000_NS18transform_iteratorI14maior_que_zeroNSD_6detail15normal_iteratorINSD_10device_ptrIdEEEEllEEyS9_lNS7_10__identityEEEvT0_PT3_T1_NS0_13GridEvenShareISQ_EET2_T4_ --------------------------
	.section	.nv.info._ZN3cub18CUB_300001_SM_10006detail6reduce18DeviceReduceKernelINS2_10policy_hubIlyN4cuda3std3__44plusIlEEE10Policy1000EN6thrust24THRUST_300001_SM_1000_NS18transform_iteratorI14maior_que_zeroNSD_6detail15normal_iteratorINSD_10device_ptrIdEEEEllEEyS9_lNS7_10__identityEEEvT0_PT3_T1_NS0_13GridEvenShareISQ_EET2_T4_,"",@"SHT_CUDA_INFO"
	.sectionflags	@""
	.align	4


	//----- nvinfo : EIATTR_CUDA_API_VERSION
	.align		4
        /*0000*/ 	.byte	0x04, 0x37
        /*0002*/ 	.short	(.L_346 - .L_345)
.L_345:
        /*0004*/ 	.word	0x00000082


	//----- nvinfo : EIATTR_KPARAM_INFO
	.align		4
.L_346:
        /*0008*/ 	.byte	0x04, 0x17
        /*000a*/ 	.short	(.L_348 - .L_347)
.L_347:
        /*000c*/ 	.word	0x00000000
        /*0010*/ 	.short	0x0005
        /*0012*/ 	.short	0x0069
        /*0014*/ 	.byte	0x00, 0xf0, 0x05, 0x00


	//----- nvinfo : EIATTR_KPARAM_INFO
	.align		4
.L_348:
        /*0018*/ 	.byte	0x04, 0x17
        /*001a*/ 	.short	(.L_350 - .L_349)
.L_349:
        /*001c*/ 	.word	0x00000000
        /*0020*/ 	.short	0x0004
        /*0022*/ 	.short	0x0068
        /*0024*/ 	.byte	0x00, 0xf0, 0x05, 0x00


	//----- nvinfo : EIATTR_KPARAM_INFO
	.align		4
.L_350:
        /*0028*/ 	.byte	0x04, 0x17
        /*002a*/ 	.short	(.L_352 - .L_351)
.L_351:
        /*002c*/ 	.word	0x00000000
        /*0030*/ 	.short	0x0003
        /*0032*/ 	.short	0x0020
        /*0034*/ 	.byte	0x00, 0xf0, 0x21, 0x01


	//----- nvinfo : EIATTR_KPARAM_INFO
	.align		4
.L_352:
        /*0038*/ 	.byte	0x04, 0x17
        /*003a*/ 	.short	(.L_354 - .L_353)
.L_353:
        /*003c*/ 	.word	0x00000000
        /*0040*/ 	.short	0x0002
        /*0042*/ 	.short	0x0018
        /*0044*/ 	.byte	0x00, 0xf0, 0x21, 0x00


	//----- nvinfo : EIATTR_KPARAM_INFO
	.align		4
.L_354:
        /*0048*/ 	.byte	0x04, 0x17
        /*004a*/ 	.short	(.L_356 - .L_355)
.L_355:
        /*004c*/ 	.word	0x00000000
        /*0050*/ 	.short	0x0001
        /*0052*/ 	.short	0x0010
        /*0054*/ 	.byte	0x00, 0xf5, 0x21, 0x00


	//----- nvinfo : EIATTR_KPARAM_INFO
	.align		4
.L_356:
        /*0058*/ 	.byte	0x04, 0x17
        /*005a*/ 	.short	(.L_358 - .L_357)
.L_357:
        /*005c*/ 	.word	0x00000000
        /*0060*/ 	.short	0x0000
        /*0062*/ 	.short	0x0000
        /*0064*/ 	.byte	0x00, 0xf0, 0x41, 0x00


	//----- nvinfo : EIATTR_SPARSE_MMA_MASK
	.align		4
.L_358:
        /*0068*/ 	.byte	0x03, 0x50
        /*006a*/ 	.short	0x0000


	//----- nvinfo : EIATTR_MAXREG_COUNT
	.align		4
        /*006c*/ 	.byte	0x03, 0x1b
        /*006e*/ 	.short	0x0080


	//----- nvinfo : EIATTR_NUM_BARRIERS
	.align		4
        /*0070*/ 	.byte	0x02, 0x4c
        /*0072*/ 	.byte	0x01
	.zero		1


	//----- nvinfo : EIATTR_MERCURY_ISA_VERSION
	.align		4
        /*0074*/ 	.byte	0x03, 0x5f
        /*0076*/ 	.short	0x0101


	//----- nvinfo : EIATTR_COOP_GROUP_MASK_REGIDS
	.align		4
        /*0078*/ 	.byte	0x04, 0x29
        /*007a*/ 	.short	(.L_360 - .L_359)


	//   ....[0]....
.L_359:
        /*007c*/ 	.word	0xffffffff


	//   ....[1]....
        /*0080*/ 	.word	0xffffffff


	//   ....[2]....
        /*0084*/ 	.word	0xffffffff


	//   ....[3]....
        /*0088*/ 	.word	0xffffffff


	//   ....[4]....
        /*008c*/ 	.word	0xffffffff


	//   ....[5]....
        /*0090*/ 	.word	0xffffffff


	//   ....[6]....
        /*0094*/ 	.word	0xffffffff


	//   ....[7]....
        /*0098*/ 	.word	0xffffffff


	//   ....[8]....
        /*009c*/ 	.word	0xffffffff


	//   ....[9]....
        /*00a0*/ 	.word	0xffffffff


	//   ....[10]....
        /*00a4*/ 	.word	0xffffffff


	//   ....[11]....
        /*00a8*/ 	.word	0xffffffff


	//   ....[12]....
        /*00ac*/ 	.word	0xffffffff


	//   ....[13]....
        /*00b0*/ 	.word	0xffffffff


	//   ....[14]....
        /*00b4*/ 	.word	0xffffffff


	//   ....[15]....
        /*00b8*/ 	.word	0xffffffff


	//   ....[16]....
        /*00bc*/ 	.word	0xffffffff


	//   ....[17]....
        /*00c0*/ 	.word	0xffffffff


	//   ....[18]....
        /*00c4*/ 	.word	0xffffffff


	//   ....[19]....
        /*00c8*/ 	.word	0xffffffff


	//   ....[20]....
        /*00cc*/ 	.word	0xffffffff


	//   ....[21]....
        /*00d0*/ 	.word	0xffffffff


	//   ....[22]....
        /*00d4*/ 	.word	0xffffffff


	//   ....[23]....
        /*00d8*/ 	.word	0xffffffff


	//   ....[24]....
        /*00dc*/ 	.word	0xffffffff


	//   ....[25]....
        /*00e0*/ 	.word	0xffffffff


	//   ....[26]....
        /*00e4*/ 	.word	0xffffffff


	//   ....[27]....
        /*00e8*/ 	.word	0xffffffff


	//   ....[28]....
        /*00ec*/ 	.word	0xffffffff


	//   ....[29]....
        /*00f0*/ 	.word	0xffffffff


	//----- nvinfo : EIATTR_COOP_GROUP_INSTR_OFFSETS
	.align		4
.L_360:
        /*00f4*/ 	.byte	0x04, 0x28
        /*00f6*/ 	.short	(.L_362 - .L_361)


	//   ....[0]....
.L_361:
        /*00f8*/ 	.word	0x00000d90


	//   ....[1]....
        /*00fc*/ 	.word	0x00000da0


	//   ....[2]....
        /*0100*/ 	.word	0x00000e00


	//   ....[3]....
        /*0104*/ 	.word	0x00000e20


	//   ....[4]....
        /*0108*/ 	.word	0x00000e70


	//   ....[5]....
        /*010c*/ 	.word	0x00000e90


	//   ....[6]....
        /*0110*/ 	.word	0x00000ed0


	//   ....[7]....
        /*0114*/ 	.word	0x00000f10


	//   ....[8]....
        /*0118*/ 	.word	0x00000f70


	//   ....[9]....
        /*011c*/ 	.word	0x00000fb0


	//   ....[10]....
        /*0120*/ 	.word	0x000012b0


	//   ....[11]....
        /*0124*/ 	.word	0x000012c0


	//   ....[12]....
        /*0128*/ 	.word	0x00001350


	//   ....[13]....
        /*012c*/ 	.word	0x00001370


	//   ....[14]....
        /*0130*/ 	.word	0x000013d0


	//   ....[15]....
        /*0134*/ 	.word	0x00001410


	//   ....[16]....
        /*0138*/ 	.word	0x00001450


	//   ....[17]....
        /*013c*/ 	.word	0x00001480


	//   ....[18]....
        /*0140*/ 	.word	0x000014d0


	//   ....[19]....
        /*0144*/ 	.word	0x00001530


	//   ....[20]....
        /*0148*/ 	.word	0x00002d90


	//   ....[21]....
        /*014c*/ 	.word	0x00002da0


	//   ....[22]....
        /*0150*/ 	.word	0x00002e20


	//   ....[23]....
        /*0154*/ 	.word	0x00002e30


	//   ....[24]....
        /*0158*/ 	.word	0x00002e90


	//   ....[25]....
        /*015c*/ 	.word	0x00002eb0


	//   ....[26]....
        /*0160*/ 	.word	0x00002ef0


	//   ....[27]....
        /*0164*/ 	.word	0x00002f20


	//   ....[28]....
        /*0168*/ 	.word	0x00002f70


	//   ....[29]....
        /*016c*/ 	.word	0x00002fc0


	//----- nvinfo : EIATTR_VRC_CTA_INIT_COUNT
	.align		4
.L_362:
        /*0170*/ 	.byte	0x02, 0x4a
	.zero		1
	.zero		1


	//----- nvinfo : EIATTR_EXIT_INSTR_OFFSETS
	.align		4
        /*0174*/ 	.byte	0x04, 0x1c
        /*0176*/ 	.short	(.L_364 - .L_363)


	//   ....[0]....
.L_363:
        /*0178*/ 	.word	0x00003250


	//   ....[1]....
        /*017c*/ 	.word	0x000032c0


	//----- nvinfo : EIATTR_MAX_THREADS
	.align		4
.L_364:
        /*0180*/ 	.byte	0x04, 0x05
        /*0182*/ 	.short	(.L_366 - .L_365)
.L_365:
        /*0184*/ 	.word	0x00000200
        /*0188*/ 	.word	0x00000001
        /*018c*/ 	.word	0x00000001


	//----- nvinfo : EIATTR_CRS_STACK_SIZE
	.align		4
.L_366:
        /*0190*/ 	.byte	0x04, 0x1e
        /*0192*/ 	.short	(.L_368 - .L_367)
.L_367:
        /*0194*/ 	.word	0x00000000


	//----- nvinfo : EIATTR_CBANK_PARAM_SIZE
	.align		4
.L_368:
        /*0198*/ 	.byte	0x03, 0x19
        /*019a*/ 	.short	0x006a


	//----- nvinfo : EIATTR_PARAM_CBANK
	.align		4
        /*019c*/ 	.byte	0x04, 0x0a
        /*019e*/ 	.short	(.L_370 - .L_369)
	.align		4
.L_369:
        /*01a0*/ 	.word	index@(.nv.constant0._ZN3cub18CUB_300001_SM_10006detail6reduce18DeviceReduceKernelINS2_10policy_hubIlyN4cuda3std3__44plusIlEEE10Policy1000EN6thrust24THRUST_300001_SM_1000_NS18transform_iteratorI14maior_que_zeroNSD_6detail15normal_iteratorINSD_10device_ptrIdEEEEllEEyS9_lNS7_10__identityEEEvT0_PT3_T1_NS0_13GridEvenShareISQ_EET2_T4_)
        /*01a4*/ 	.short	0x0380
        /*01a6*/ 	.short	0x006a


	//----- nvinfo : EIATTR_SW_WAR
	.align		4
.L_370:
        /*01a8*/ 	.byte	0x04, 0x36
        /*01aa*/ 	.short	(.L_372 - .L_371)
.L_371:
        /*01ac*/ 	.word	0x00000008
.L_372:


//--------------------- .nv.info._ZN3cub18CUB_300001_SM_10006detail6reduce28DeviceReduceSingleTileKernelINS2_10policy_hubIlyN4cuda3std3__44plusIlEEE10Policy1000EN6thrust24THRUST_300001_SM_1000_NS18transform_iteratorI14maior_que_zeroNSD_6detail15normal_iteratorINSD_10device_ptrIdEEEEllEEPlyS9_llNS7_10__identityEEEvT0_T1_T2_T3_T4_T6_ --------------------------
	.section	.nv.info._ZN3cub18CUB_300001_SM_10006detail6reduce28DeviceReduceSingleTileKernelINS2_10policy_hubIlyN4cuda3std3__44plusIlEEE10Policy1000EN6thrust24THRUST_300001_SM_1000_NS18transform_iteratorI14maior_que_zeroNSD_6detail15normal_iteratorINSD_10device_ptrIdEEEEllEEPlyS9_llNS7_10__identityEEEvT0_T1_T2_T3_T4_T6_,"",@"SHT_CUDA_INFO"
	.sectionflags	@""
	.align	4


	//----- nvinfo : EIATTR_CUDA_API_VERSION
	.align		4
        /*0000*/ 	.byte	0x04, 0x37
        /*0002*/ 	.short	(.L_374 - .L_373)
.L_373:
        /*0004*/ 	.word	0x00000082


	//----- nvinfo : EIATTR_KPARAM_INFO
	.align		4
.L_374:
        /*0008*/ 	.byte	0x04, 0x17
        /*000a*/ 	.short	(.L_376 - .L_375)
.L_375:
        /*000c*/ 	.word	0x00000000
        /*0010*/ 	.short	0x0005
        /*0012*/ 	.short	0x0030
        /*0014*/ 	.byte	0x00, 0xf0, 0x05, 0x00


	//----- nvinfo : EIATTR_KPARAM_INFO
	.align		4
.L_376:
        /*0018*/ 	.byte	0x04, 0x17
        /*001a*/ 	.short	(.L_378 - .L_377)
.L_377:
        /*001c*/ 	.word	0x00000000
        /*0020*/ 	.short	0x0004
        /*0022*/ 	.short	0x0028
        /*0024*/ 	.byte	0x00, 0xf0, 0x21, 0x00


	//----- nvinfo : EIATTR_KPARAM_INFO
	.align		4
.L_378:
        /*0028*/ 	.byte	0x04, 0x17
        /*002a*/ 	.short	(.L_380 - .L_379)
.L_379:
        /*002c*/ 	.word	0x00000000
        /*0030*/ 	.short	0x0003
        /*0032*/ 	.short	0x0020
        /*0034*/ 	.byte	0x00, 0xf0, 0x05, 0x00


	//----- nvinfo : EIATTR_KPARAM_INFO
	.align		4
.L_380:
        /*0038*/ 	.byte	0x04, 0x17
        /*003a*/ 	.short	(.L_382 - .L_381)
.L_381:
        /*003c*/ 	.word	0x00000000
        /*0040*/ 	.short	0x0002
        /*0042*/ 	.short	0x0018
        /*0044*/ 	.byte	0x00, 0xf0, 0x21, 0x00


	//----- nvinfo : EIATTR_KPARAM_INFO
	.align		4
.L_382:
        /*0048*/ 	.byte	0x04, 0x17
        /*004a*/ 	.short	(.L_384 - .L_383)
.L_383:
        /*004c*/ 	.word	0x00000000
        /*0050*/ 	.short	0x0001
        /*0052*/ 	.short	0x0010
        /*0054*/ 	.byte	0x00, 0xf5, 0x21, 0x00


	//----- nvinfo : EIATTR_KPARAM_INFO
	.align		4
.L_384:
        /*0058*/ 	.byte	0x04, 0x17
        /*005a*/ 	.short	(.L_386 - .L_385)
.L_385:
        /*005c*/ 	.word	0x00000000
        /*0060*/ 	.short	0x0000
        /*0062*/ 	.short	0x0000
        /*0064*/ 	.byte	0x00, 0xf0, 0x41, 0x00


	//----- nvinfo : EIATTR_SPARSE_MMA_MASK
	.align		4
.L_386:
        /*0068*/ 	.byte	0x03, 0x50
        /*006a*/ 	.short	0x0000


	//----- nvinfo : EIATTR_MAXREG_COUNT
	.align		4
        /*006c*/ 	.byte	0x03, 0x1b
        /*006e*/ 	.short	0x0080


	//----- nvinfo : EIATTR_NUM_BARRIERS
	.align		4
        /*0070*/ 	.byte	0x02, 0x4c
        /*0072*/ 	.byte	0x01
	.zero		1


	//----- nvinfo : EIATTR_MERCURY_ISA_VERSION
	.align		4
        /*0074*/ 	.byte	0x03, 0x5f
        /*0076*/ 	.short	0x0101


	//----- nvinfo : EIATTR_COOP_GROUP_MASK_REGIDS
	.align		4
        /*0078*/ 	.byte	0x04, 0x29
        /*007a*/ 	.short	(.L_388 - .L_387)


	//   ....[0]....
.L_387:
        /*007c*/ 	.word	0xffffffff


	//   ....[1]....
        /*0080*/ 	.word	0xffffffff


	//   ....[2]....
        /*0084*/ 	.word	0xffffffff


	//   ....[3]....
        /*0088*/ 	.word	0xffffffff


	//   ....[4]....
        /*008c*/ 	.word	0xffffffff


	//   ....[5]....
        /*0090*/ 	.word	0xffffffff


	//   ....[6]....
        /*0094*/ 	.word	0xffffffff


	//   ....[7]....
        /*0098*/ 	.word	0xffffffff


	//   ....[8]....
        /*009c*/ 	.word	0xffffffff


	//   ....[9]....
        /*00a0*/ 	.word	0xffffffff


	//   ....[10]....
        /*00a4*/ 	.word	0xffffffff


	//   ....[11]....
        /*00a8*/ 	.word	0xffffffff


	//   ....[12]....
        /*00ac*/ 	.word	0xffffffff


	//   ....[13]....
        /*00b0*/ 	.word	0xffffffff


	//   ....[14]....
        /*00b4*/ 	.word	0xffffffff


	//   ....[15]....
        /*00b8*/ 	.word	0xffffffff


	//   ....[16]....
        /*00bc*/ 	.word	0xffffffff


	//   ....[17]....
        /*00c0*/ 	.word	0xffffffff


	//   ....[18]....
        /*00c4*/ 	.word	0xffffffff


	//   ....[19]....
        /*00c8*/ 	.word	0xffffffff


	//   ....[20]....
        /*00cc*/ 	.word	0xffffffff


	//   ....[21]....
        /*00d0*/ 	.word	0xffffffff


	//   ....[22]....
        /*00d4*/ 	.word	0xffffffff


	//   ....[23]....
        /*00d8*/ 	.word	0xffffffff


	//   ....[24]....
        /*00dc*/ 	.word	0xffffffff


	//   ....[25]....
        /*00e0*/ 	.word	0xffffffff


	//   ....[26]....
        /*00e4*/ 	.word	0xffffffff


	//   ....[27]....
        /*00e8*/ 	.word	0xffffffff


	//   ....[28]....
        /*00ec*/ 	.word	0xffffffff


	//   ....[29]....
        /*00f0*/ 	.word	0xffffffff


	//----- nvinfo : EIATTR_COOP_GROUP_INSTR_OFFSETS
	.align		4
.L_388:
        /*00f4*/ 	.byte	0x04, 0x28
        /*00f6*/ 	.short	(.L_390 - .L_389)


	//   ....[0]....
.L_389:
        /*00f8*/ 	.word	0x00000d00


	//   ....[1]....
        /*00fc*/ 	.word	0x00000d10


	//   ....[2]....
        /*0100*/ 	.word	0x00000d70


	//   ....[3]....
        /*0104*/ 	.word	0x00000d90


	//   ....[4]....
        /*0108*/ 	.word	0x00000de0


	//   ....[5]....
        /*010c*/ 	.word	0x00000e00


	//   ....[6]....
        /*0110*/ 	.word	0x00000e40


	//   ....[7]....
        /*0114*/ 	.word	0x00000e80


	//   ....[8]....
        /*0118*/ 	.word	0x00000ee0


	//   ....[9]....
        /*011c*/ 	.word	0x00000f10


	//   ....[10]....
        /*0120*/ 	.word	0x00001220


	//   ....[11]....
        /*0124*/ 	.word	0x00001230


	//   ....[12]....
        /*0128*/ 	.word	0x000012c0


	//   ....[13]....
        /*012c*/ 	.word	0x000012f0


	//   ....[14]....
        /*0130*/ 	.word	0x00001340


	//   ....[15]....
        /*0134*/ 	.word	0x00001370


	//   ....[16]....
        /*0138*/ 	.word	0x000013b0


	//   ....[17]....
        /*013c*/ 	.word	0x000013e0


	//   ....[18]....
        /*0140*/ 	.word	0x00001420


	//   ....[19]....
        /*0144*/ 	.word	0x00001460


	//   ....[20]....
        /*0148*/ 	.word	0x00002bc0


	//   ....[21]....
        /*014c*/ 	.word	0x00002bd0


	//   ....[22]....
        /*0150*/ 	.word	0x00002c50


	//   ....[23]....
        /*0154*/ 	.word	0x00002c60


	//   ....[24]....
        /*0158*/ 	.word	0x00002cc0


	//   ....[25]....
        /*015c*/ 	.word	0x00002ce0


	//   ....[26]....
        /*0160*/ 	.word	0x00002d20


	//   ....[27]....
        /*0164*/ 	.word	0x00002d50


	//   ....[28]....
        /*0168*/ 	.word	0x00002da0


	//   ....[29]....
        /*016c*/ 	.word	0x00002df0


	//----- nvinfo : EIATTR_VRC_CTA_INIT_COUNT
	.align		4
.L_390:
        /*0170*/ 	.byte	0x02, 0x4a
	.zero		1
	.zero		1


	//----- nvinfo : EIATTR_EXIT_INSTR_OFFSETS
	.align		4
        /*0174*/ 	.byte	0x04, 0x1c
        /*0176*/ 	.short	(.L_392 - .L_391)


	//   ....[0]....
.L_391:
        /*0178*/ 	.word	0x000000a0


	//   ....[1]....
        /*017c*/ 	.word	0x000000e0


	//   ....[2]....
        /*0180*/ 	.word	0x00003060


	//   ....[3]....
        /*0184*/ 	.word	0x000030c0


	//----- nvinfo : EIATTR_MAX_THREADS
	.align		4
.L_392:
        /*0188*/ 	.byte	0x04, 0x05
        /*018a*/ 	.short	(.L_394 - .L_393)
.L_393:
        /*018c*/ 	.word	0x00000200
        /*0190*/ 	.word	0x00000001
        /*0194*/ 	.word	0x00000001


	//----- nvinfo : EIATTR_CRS_STACK_SIZE
	.align		4
.L_394:
        /*0198*/ 	.byte	0x04, 0x1e
        /*019a*/ 	.short	(.L_396 - .L_395)
.L_395:
        /*019c*/ 	.word	0x00000000


	//----- nvinfo : EIATTR_CBANK_PARAM_SIZE
	.align		4
.L_396:
        /*01a0*/ 	.byte	0x03, 0x19
        /*01a2*/ 	.short	0x0031


	//----- nvinfo : EIATTR_PARAM_CBANK
	.align		4
        /*01a4*/ 	.byte	0x04, 0x0a
        /*01a6*/ 	.short	(.L_398 - .L_397)
	.align		4
.L_397:
        /*01a8*/ 	.word	index@(.nv.constant0._ZN3cub18CUB_300001_SM_10006detail6reduce28DeviceReduceSingleTileKernelINS2_10policy_hubIlyN4cuda3std3__44plusIlEEE10Policy1000EN6thrust24THRUST_300001_SM_1000_NS18transform_iteratorI14maior_que_zeroNSD_6detail15normal_iteratorINSD_10device_ptrIdEEEEllEEPlyS9_llNS7_10__identityEEEvT0_T1_T2_T3_T4_T6_)
        /*01ac*/ 	.short	0x0380
        /*01ae*/ 	.short	0x0031


	//----- nvinfo : EIATTR_SW_WAR
	.align		4
.L_398:
        /*01b0*/ 	.byte	0x04, 0x36
        /*01b2*/ 	.short	(.L_400 - .L_399)
.L_399:
        /*01b4*/ 	.word	0x00000008
.L_400:


//--------------------- .nv.info._ZN3cub18CUB_300001_SM_10006detail6reduce28DeviceReduceSingleTileKernelINS2_10policy_hubIljN4cuda3std3__44plusIlEEE10Policy1000EPlSC_iS9_llNS7_10__identityEEEvT0_T1_T2_T3_T4_T6_ --------------------------
	.section	.nv.info._ZN3cub18CUB_300001_SM_10006detail6reduce28DeviceReduceSingleTileKernelINS2_10policy_hubIljN4cuda3std3__44plusIlEEE10Policy1000EPlSC_iS9_llNS7_10__identityEEEvT0_T1_T2_T3_T4_T6_,"",@"SHT_CUDA_INFO"
	.sectionflags	@""
	.align	4


	//----- nvinfo : EIATTR_CUDA_API_VERSION
	.align		4
        /*0000*/ 	.byte	0x04, 0x37
        /*0002*/ 	.short	(.L_402 - .L_401)
.L_401:
        /*0004*/ 	.word	0x00000082


	//----- nvinfo : EIATTR_KPARAM_INFO
	.align		4
.L_402:
        /*0008*/ 	.byte	0x04, 0x17
        /*000a*/ 	.short	(.L_404 - .L_403)
.L_403:
        /*000c*/ 	.word	0x00000000
        /*0010*/ 	.short	0x0005
        /*0012*/ 	.short	0x0020
        /*0014*/ 	.byte	0x00, 0xf0, 0x05, 0x00


	//----- nvinfo : EIATTR_KPARAM_INFO
	.align		4
.L_404:
        /*0018*/ 	.byte	0x04, 0x17
        /*001a*/ 	.short	(.L_406 - .L_405)
.L_405:
        /*001c*/ 	.word	0x00000000
        /*0020*/ 	.short	0x0004
        /*0022*/ 	.short	0x0018
        /*0024*/ 	.byte	0x00, 0xf0, 0x21, 0x00


	//----- nvinfo : EIATTR_KPARAM_INFO
	.align		4
.L_406:
        /*0028*/ 	.byte	0x04, 0x17
        /*002a*/ 	.short	(.L_408 - .L_407)
.L_407:
        /*002c*/ 	.word	0x00000000
        /*0030*/ 	.short	0x0003
        /*0032*/ 	.short	0x0014
        /*0034*/ 	.byte	0x00, 0xf0, 0x05, 0x00


	//----- nvinfo : EIATTR_KPARAM_INFO
	.align		4
.L_408:
        /*0038*/ 	.byte	0x04, 0x17
        /*003a*/ 	.short	(.L_410 - .L_409)
.L_409:
        /*003c*/ 	.word	0x00000000
        /*0040*/ 	.short	0x0002
        /*0042*/ 	.short	0x0010
        /*0044*/ 	.byte	0x00, 0xf0, 0x11, 0x00


	//----- nvinfo : EIATTR_KPARAM_INFO
	.align		4
.L_410:
        /*0048*/ 	.byte	0x04, 0x17
        /*004a*/ 	.short	(.L_412 - .L_411)
.L_411:
        /*004c*/ 	.word	0x00000000
        /*0050*/ 	.short	0x0001
        /*0052*/ 	.short	0x0008
        /*0054*/ 	.byte	0x00, 0xf5, 0x21, 0x00


	//----- nvinfo : EIATTR_KPARAM_INFO
	.align		4
.L_412:
        /*0058*/ 	.byte	0x04, 0x17
        /*005a*/ 	.short	(.L_414 - .L_413)
.L_413:
        /*005c*/ 	.word	0x00000000
        /*0060*/ 	.short	0x0000
        /*0062*/ 	.short	0x0000
        /*0064*/ 	.byte	0x00, 0xf5, 0x21, 0x00


	//----- nvinfo : EIATTR_SPARSE_MMA_MASK
	.align		4
.L_414:
        /*0068*/ 	.byte	0x03, 0x50
        /*006a*/ 	.short	0x0000


	//----- nvinfo : EIATTR_MAXREG_COUNT
	.align		4
        /*006c*/ 	.byte	0x03, 0x1b
        /*006e*/ 	.short	0x0080


	//----- nvinfo : EIATTR_NUM_BARRIERS
	.align		4
        /*0070*/ 	.byte	0x02, 0x4c
        /*0072*/ 	.byte	0x01
	.zero		1


	//----- nvinfo : EIATTR_MERCURY_ISA_VERSION
	.align		4
        /*0074*/ 	.byte	0x03, 0x5f
        /*0076*/ 	.short	0x0101


	//----- nvinfo : EIATTR_COOP_GROUP_MASK_REGIDS
	.align		4
        /*0078*/ 	.byte	0x04, 0x29
        /*007a*/ 	.short	(.L_416 - .L_415)


	//   ....[0]....
.L_415:
        /*007c*/ 	.word	0xffffffff


	//   ....[1]....
        /*0080*/ 	.word	0xffffffff


	//   ....[2]....
        /*0084*/ 	.word	0xffffffff


	//   ....[3]....
        /*0088*/ 	.word	0xffffffff


	//   ....[4]....
        /*008c*/ 	.word	0xffffffff


	//   ....[5]....
        /*0090*/ 	.word	0xffffffff


	//   ....[6]....
        /*0094*/ 	.word	0xffffffff


	//   ....[7]....
        /*0098*/ 	.word	0xffffffff


	//   ....[8]....
        /*009c*/ 	.word	0xffffffff


	//   ....[9]....
        /*00a0*/ 	.word	0xffffffff


	//   ....[10]....
        /*00a4*/ 	.word	0xffffffff


	//   ....[11]....
        /*00a8*/ 	.word	0xffffffff


	//   ....[12]....
        /*00ac*/ 	.word	0xffffffff


	//   ....[13]....
        /*00b0*/ 	.word	0xffffffff


	//   ....[14]....
        /*00b4*/ 	.word	0xffffffff


	//   ....[15]....
        /*00b8*/ 	.word	0xffffffff


	//   ....[16]....
        /*00bc*/ 	.word	0xffffffff


	//   ....[17]....
        /*00c0*/ 	.word	0xffffffff


	//   ....[18]....
        /*00c4*/ 	.word	0xffffffff


	//   ....[19]....
        /*00c8*/ 	.word	0xffffffff


	//   ....[20]....
        /*00cc*/ 	.word	0xffffffff


	//   ....[21]....
        /*00d0*/ 	.word	0xffffffff


	//   ....[22]....
        /*00d4*/ 	.word	0xffffffff


	//   ....[23]....
        /*00d8*/ 	.word	0xffffffff


	//   ....[24]....
        /*00dc*/ 	.word	0xffffffff


	//   ....[25]....
        /*00e0*/ 	.word	0xffffffff


	//   ....[26]....
        /*00e4*/ 	.word	0xffffffff


	//   ....[27]....
        /*00e8*/ 	.word	0xffffffff


	//   ....[28]....
        /*00ec*/ 	.word	0xffffffff


	//   ....[29]....
        /*00f0*/ 	.word	0xffffffff


	//----- nvinfo : EIATTR_COOP_GROUP_INSTR_OFFSETS
	.align		4
.L_416:
        /*00f4*/ 	.byte	0x04, 0x28
        /*00f6*/ 	.short	(.L_418 - .L_417)


	//   ....[0]....
.L_417:
        /*00f8*/ 	.word	0x00000970


	//   ....[1]....
        /*00fc*/ 	.word	0x00000980


	//   ....[2]....
        /*0100*/ 	.word	0x000009e0


	//   ....[3]....
        /*0104*/ 	.word	0x00000a00


	//   ....[4]....
        /*0108*/ 	.word	0x00000a50


	//   ....[5]....
        /*010c*/ 	.word	0x00000a70


	//   ....[6]....
        /*0110*/ 	.word	0x00000ab0


	//   ....[7]....
        /*0114*/ 	.word	0x00000af0


	//   ....[8]....
        /*0118*/ 	.word	0x00000b40


	//   ....[9]....
        /*011c*/ 	.word	0x00000b80


	//   ....[10]....
        /*0120*/ 	.word	0x00000e80


	//   ....[11]....
        /*0124*/ 	.word	0x00000e90


	//   ....[12]....
        /*0128*/ 	.word	0x00000f10


	//   ....[13]....
        /*012c*/ 	.word	0x00000f30


	//   ....[14]....
        /*0130*/ 	.word	0x00000f70


	//   ....[15]....
        /*0134*/ 	.word	0x00000fb0


	//   ....[16]....
        /*0138*/ 	.word	0x00001010


	//   ....[17]....
        /*013c*/ 	.word	0x00001040


	//   ....[18]....
        /*0140*/ 	.word	0x00001080


	//   ....[19]....
        /*0144*/ 	.word	0x000010c0


	//   ....[20]....
        /*0148*/ 	.word	0x000021b0


	//   ....[21]....
        /*014c*/ 	.word	0x000021c0


	//   ....[22]....
        /*0150*/ 	.word	0x00002240


	//   ....[23]....
        /*0154*/ 	.word	0x00002250


	//   ....[24]....
        /*0158*/ 	.word	0x000022b0


	//   ....[25]....
        /*015c*/ 	.word	0x000022d0


	//   ....[26]....
        /*0160*/ 	.word	0x00002310


	//   ....[27]....
        /*0164*/ 	.word	0x00002340


	//   ....[28]....
        /*0168*/ 	.word	0x00002380


	//   ....[29]....
        /*016c*/ 	.word	0x000023e0


	//----- nvinfo : EIATTR_VRC_CTA_INIT_COUNT
	.align		4
.L_418:
        /*0170*/ 	.byte	0x02, 0x4a
	.zero		1
	.zero		1


	//----- nvinfo : EIATTR_EXIT_INSTR_OFFSETS
	.align		4
        /*0174*/ 	.byte	0x04, 0x1c
        /*0176*/ 	.short	(.L_420 - .L_419)


	//   ....[0]....
.L_419:
        /*0178*/ 	.word	0x00000080


	//   ....[1]....
        /*017c*/ 	.word	0x000000c0


	//   ....[2]....
        /*0180*/ 	.word	0x00002650


	//   ....[3]....
        /*0184*/ 	.word	0x000026b0


	//----- nvinfo : EIATTR_MAX_THREADS
	.align		4
.L_420:
        /*0188*/ 	.byte	0x04, 0x05
        /*018a*/ 	.short	(.L_422 - .L_421)
.L_421:
        /*018c*/ 	.word	0x00000200
        /*0190*/ 	.word	0x00000001
        /*0194*/ 	.word	0x00000001


	//----- nvinfo : EIATTR_CRS_STACK_SIZE
	.align		4
.L_422:
        /*0198*/ 	.byte	0x04, 0x1e
        /*019a*/ 	.short	(.L_424 - .L_423)
.L_423:
        /*019c*/ 	.word	0x00000000


	//----- nvinfo : EIATTR_CBANK_PARAM_SIZE
	.align		4
.L_424:
        /*01a0*/ 	.byte	0x03, 0x19
        /*01a2*/ 	.short	0x0021


	//----- nvinfo : EIATTR_PARAM_CBANK
	.align		4
        /*01a4*/ 	.byte	0x04, 0x0a
        /*01a6*/ 	.short	(.L_426 - .L_425)
	.align		4
.L_425:
        /*01a8*/ 	.word	index@(.nv.constant0._ZN3cub18CUB_300001_SM_10006detail6reduce28DeviceReduceSingleTileKernelINS2_10policy_hubIljN4cuda3std3__44plusIlEEE10Policy1000EPlSC_iS9_llNS7_10__identityEEEvT0_T1_T2_T3_T4_T6_)
        /*01ac*/ 	.short	0x0380
        /*01ae*/ 	.short	0x0021


	//----- nvinfo : EIATTR_SW_WAR
	.align		4
.L_426:
        /*01b0*/ 	.byte	0x04, 0x36
        /*01b2*/ 	.short	(.L_428 - .L_427)
.L_427:
        /*01b4*/ 	.word	0x00000008
.L_428:


//--------------------- .nv.info._ZN3cub18CUB_300001_SM_10006detail6reduce18DeviceReduceKernelINS2_10policy_hubIljN4cuda3std3__44plusIlEEE10Policy1000EN6thrust24THRUST_300001_SM_1000_NS18transform_iteratorI14maior_que_zeroNSD_6detail15normal_iteratorINSD_10device_ptrIdEEEEllEEjS9_lNS7_10__identityEEEvT0_PT3_T1_NS0_13GridEvenShareISQ_EET2_T4_ --------------------------
	.section	.nv.info._ZN3cub18CUB_300001_SM_10006detail6reduce18DeviceReduceKernelINS2_10policy_hubIljN4cuda3std3__44plusIlEEE10Policy1000EN6thrust24THRUST_300001_SM_1000_NS18transform_iteratorI14maior_que_zeroNSD_6detail15normal_iteratorINSD_10device_ptrIdEEEEllEEjS9_lNS7_10__identityEEEvT0_PT3_T1_NS0_13GridEvenShareISQ_EET2_T4_,"",@"SHT_CUDA_INFO"
	.sectionflags	@""
	.align	4


	//----- nvinfo : EIATTR_CUDA_API_VERSION
	.align		4
        /*0000*/ 	.byte	0x04, 0x37
        /*0002*/ 	.short	(.L_430 - .L_429)
.L_429:
        /*0004*/ 	.word	0x00000082


	//----- nvinfo : EIATTR_KPARAM_INFO
	.align		4
.L_430:
        /*0008*/ 	.byte	0x04, 0x17
        /*000a*/ 	.short	(.L_432 - .L_431)
.L_431:
        /*000c*/ 	.word	0x00000000
        /*0010*/ 	.short	0x0005
        /*0012*/ 	.short	0x0045
        /*0014*/ 	.byte	0x00, 0xf0, 0x05, 0x00


	//----- nvinfo : EIATTR_KPARAM_INFO
	.align		4
.L_432:
        /*0018*/ 	.byte	0x04, 0x17
        /*001a*/ 	.short	(.L_434 - .L_433)
.L_433:
        /*001c*/ 	.word	0x00000000
        /*0020*/ 	.short	0x0004
        /*0022*/ 	.short	0x0044
        /*0024*/ 	.byte	0x00, 0xf0, 0x05, 0x00


	//----- nvinfo : EIATTR_KPARAM_INFO
	.align		4
.L_434:
        /*0028*/ 	.byte	0x04, 0x17
        /*002a*/ 	.short	(.L_436 - .L_435)
.L_435:
        /*002c*/ 	.word	0x00000000
        /*0030*/ 	.short	0x0003
        /*0032*/ 	.short	0x001c
        /*0034*/ 	.byte	0x00, 0xf0, 0xa1, 0x00


	//----- nvinfo : EIATTR_KPARAM_INFO
	.align		4
.L_436:
        /*0038*/ 	.byte	0x04, 0x17
        /*003a*/ 	.short	(.L_438 - .L_437)
.L_437:
        /*003c*/ 	.word	0x00000000
        /*0040*/ 	.short	0x0002
        /*0042*/ 	.short	0x0018
        /*0044*/ 	.byte	0x00, 0xf0, 0x11, 0x00


	//----- nvinfo : EIATTR_KPARAM_INFO
	.align		4
.L_438:
        /*0048*/ 	.byte	0x04, 0x17
        /*004a*/ 	.short	(.L_440 - .L_439)
.L_439:
        /*004c*/ 	.word	0x00000000
        /*0050*/ 	.short	0x0001
        /*0052*/ 	.short	0x0010
        /*0054*/ 	.byte	0x00, 0xf5, 0x21, 0x00


	//----- nvinfo : EIATTR_KPARAM_INFO
	.align		4
.L_440:
        /*0058*/ 	.byte	0x04, 0x17
        /*005a*/ 	.short	(.L_442 - .L_441)
.L_441:
        /*005c*/ 	.word	0x00000000
        /*0060*/ 	.short	0x0000
        /*0062*/ 	.short	0x0000
        /*0064*/ 	.byte	0x00, 0xf0, 0x41, 0x00


	//----- nvinfo : EIATTR_SPARSE_MMA_MASK
	.align		4
.L_442:
        /*0068*/ 	.byte	0x03, 0x50
        /*006a*/ 	.short	0x0000


	//----- nvinfo : EIATTR_MAXREG_COUNT
	.align		4
        /*006c*/ 	.byte	0x03, 0x1b
        /*006e*/ 	.short	0x0080


	//----- nvinfo : EIATTR_NUM_BARRIERS
	.align		4
        /*0070*/ 	.byte	0x02, 0x4c
        /*0072*/ 	.byte	0x01
	.zero		1


	//----- nvinfo : EIATTR_MERCURY_ISA_VERSION
	.align		4
        /*0074*/ 	.byte	0x03, 0x5f
        /*0076*/ 	.short	0x0101


	//----- nvinfo : EIATTR_COOP_GROUP_MASK_REGIDS
	.align		4
        /*0078*/ 	.byte	0x04, 0x29
        /*007a*/ 	.short	(.L_444 - .L_443)


	//   ....[0]....
.L_443:
        /*007c*/ 	.word	0xffffffff


	//   ....[1]....
        /*0080*/ 	.word	0xffffffff


	//   ....[2]....
        /*0084*/ 	.word	0xffffffff


	//   ....[3]....
        /*0088*/ 	.word	0xffffffff


	//   ....[4]....
        /*008c*/ 	.word	0xffffffff


	//   ....[5]....
        /*0090*/ 	.word	0xffffffff


	//   ....[6]....
        /*0094*/ 	.word	0xffffffff


	//   ....[7]....
        /*0098*/ 	.word	0xffffffff


	//   ....[8]....
        /*009c*/ 	.word	0xffffffff


	//   ....[9]....
        /*00a0*/ 	.word	0xffffffff


	//   ....[10]....
        /*00a4*/ 	.word	0xffffffff


	//   ....[11]....
        /*00a8*/ 	.word	0xffffffff


	//   ....[12]....
        /*00ac*/ 	.word	0xffffffff


	//   ....[13]....
        /*00b0*/ 	.word	0xffffffff


	//   ....[14]....
        /*00b4*/ 	.word	0xffffffff


	//   ....[15]....
        /*00b8*/ 	.word	0xffffffff


	//   ....[16]....
        /*00bc*/ 	.word	0xffffffff


	//   ....[17]....
        /*00c0*/ 	.word	0xffffffff


	//   ....[18]....
        /*00c4*/ 	.word	0xffffffff


	//   ....[19]....
        /*00c8*/ 	.word	0xffffffff


	//   ....[20]....
        /*00cc*/ 	.word	0xffffffff


	//   ....[21]....
        /*00d0*/ 	.word	0xffffffff


	//   ....[22]....
        /*00d4*/ 	.word	0xffffffff


	//   ....[23]....
        /*00d8*/ 	.word	0xffffffff


	//   ....[24]....
        /*00dc*/ 	.word	0xffffffff


	//   ....[25]....
        /*00e0*/ 	.word	0xffffffff


	//   ....[26]....
        /*00e4*/ 	.word	0xffffffff


	//   ....[27]....
        /*00e8*/ 	.word	0xffffffff


	//   ....[28]....
        /*00ec*/ 	.word	0xffffffff


	//   ....[29]....
        /*00f0*/ 	.word	0xffffffff


	//----- nvinfo : EIATTR_COOP_GROUP_INSTR_OFFSETS
	.align		4
.L_444:
        /*00f4*/ 	.byte	0x04, 0x28
        /*00f6*/ 	.short	(.L_446 - .L_445)


	//   ....[0]....
.L_445:
        /*00f8*/ 	.word	0x00000fd0


	//   ....[1]....
        /*00fc*/ 	.word	0x00000fe0


	//   ....[2]....
        /*0100*/ 	.word	0x00001040


	//   ....[3]....
        /*0104*/ 	.word	0x00001060


	//   ....[4]....
        /*0108*/ 	.word	0x000010b0


	//   ....[5]....
        /*010c*/ 	.word	0x000010d0


	//   ....[6]....
        /*0110*/ 	.word	0x00001110


	//   ....[7]....
        /*0114*/ 	.word	0x00001150


	//   ....[8]....
        /*0118*/ 	.word	0x000011b0


	//   ....[9]....
        /*011c*/ 	.word	0x000011f0


	//   ....[10]....
        /*0120*/ 	.word	0x000014e0


	//   ....[11]....
        /*0124*/ 	.word	0x000014f0


	//   ....[12]....
        /*0128*/ 	.word	0x00001570


	//   ....[13]....
        /*012c*/ 	.word	0x000015a0


	//   ....[14]....
        /*0130*/ 	.word	0x000015f0


	//   ....[15]....
        /*0134*/ 	.word	0x00001630


	//   ....[16]....
        /*0138*/ 	.word	0x00001670


	//   ....[17]....
        /*013c*/ 	.word	0x000016b0


	//   ....[18]....
        /*0140*/ 	.word	0x000016e0


	//   ....[19]....
        /*0144*/ 	.word	0x00001750


	//   ....[20]....
        /*0148*/ 	.word	0x000030e0


	//   ....[21]....
        /*014c*/ 	.word	0x000030f0


	//   ....[22]....
        /*0150*/ 	.word	0x00003170


	//   ....[23]....
        /*0154*/ 	.word	0x00003180


	//   ....[24]....
        /*0158*/ 	.word	0x000031e0


	//   ....[25]....
        /*015c*/ 	.word	0x00003200


	//   ....[26]....
        /*0160*/ 	.word	0x00003240


	//   ....[27]....
        /*0164*/ 	.word	0x00003270


	//   ....[28]....
        /*0168*/ 	.word	0x000032b0


	//   ....[29]....
        /*016c*/ 	.word	0x00003310


	//----- nvinfo : EIATTR_VRC_CTA_INIT_COUNT
	.align		4
.L_446:
        /*0170*/ 	.byte	0x02, 0x4a
	.zero		1
	.zero		1


	//----- nvinfo : EIATTR_EXIT_INSTR_OFFSETS
	.align		4
        /*0174*/ 	.byte	0x04, 0x1c
        /*0176*/ 	.short	(.L_448 - .L_447)


	//   ....[0]....
.L_447:
        /*0178*/ 	.word	0x00003580


	//   ....[1]....
        /*017c*/ 	.word	0x000035c0


	//----- nvinfo : EIATTR_MAX_THREADS
	.align		4
.L_448:
        /*0180*/ 	.byte	0x04, 0x05
        /*0182*/ 	.short	(.L_450 - .L_449)
.L_449:
        /*0184*/ 	.word	0x00000200
        /*0188*/ 	.word	0x00000001
        /*018c*/ 	.word	0x00000001


	//----- nvinfo : EIATTR_CRS_STACK_SIZE
	.align		4
.L_450:
        /*0190*/ 	.byte	0x04, 0x1e
        /*0192*/ 	.short	(.L_452 - .L_451)
.L_451:
        /*0194*/ 	.word	0x00000000


	//----- nvinfo : EIATTR_CBANK_PARAM_SIZE
	.align		4
.L_452:
        /*0198*/ 	.byte	0x03, 0x19
        /*019a*/ 	.short	0x0046


	//----- nvinfo : EIATTR_PARAM_CBANK
	.align		4
        /*019c*/ 	.byte	0x04, 0x0a
        /*019e*/ 	.short	(.L_454 - .L_453)
	.align		4
.L_453:
        /*01a0*/ 	.word	index@(.nv.constant0._ZN3cub18CUB_300001_SM_10006detail6reduce18DeviceReduceKernelINS2_10policy_hubIljN4cuda3std3__44plusIlEEE10Policy1000EN6thrust24THRUST_300001_SM_1000_NS18transform_iteratorI14maior_que_zeroNSD_6detail15normal_iteratorINSD_10device_ptrIdEEEEllEEjS9_lNS7_10__identityEEEvT0_PT3_T1_NS0_13GridEvenShareISQ_EET2_T4_)
        /*01a4*/ 	.short	0x0380
        /*01a6*/ 	.short	0x0046


	//----- nvinfo : EIATTR_SW_WAR
	.align		4
.L_454:
        /*01a8*/ 	.byte	0x04, 0x36
        /*01aa*/ 	.short	(.L_456 - .L_455)
.L_455:
        /*01ac*/ 	.word	0x00000008
.L_456:


//--------------------- .nv.info._ZN3cub18CUB_300001_SM_10006detail6reduce28DeviceReduceSingleTileKernelINS2_10policy_hubIljN4cuda3std3__44plusIlEEE10Policy1000EN6thrust24THRUST_300001_SM_1000_NS18transform_iteratorI14maior_que_zeroNSD_6detail15normal_iteratorINSD_10device_ptrIdEEEEllEEPljS9_llNS7_10__identityEEEvT0_T1_T2_T3_T4_T6_ --------------------------
	.section	.nv.info._ZN3cub18CUB_300001_SM_10006detail6reduce28DeviceReduceSingleTileKernelINS2_10policy_hubIljN4cuda3std3__44plusIlEEE10Policy1000EN6thrust24THRUST_300001_SM_1000_NS18transform_iteratorI14maior_que_zeroNSD_6detail15normal_iteratorINSD_10device_ptrIdEEEEllEEPljS9_llNS7_10__identityEEEvT0_T1_T2_T3_T4_T6_,"",@"SHT_CUDA_INFO"
	.sectionflags	@""
	.align	4


	//----- nvinfo : EIATTR_CUDA_API_VERSION
	.align		4
        /*0000*/ 	.byte	0x04, 0x37
        /*0002*/ 	.short	(.L_458 - .L_457)
.L_457:
        /*0004*/ 	.word	0x00000082


	//----- nvinfo : EIATTR_KPARAM_INFO
	.align		4
.L_458:
        /*0008*/ 	.byte	0x04, 0x17
        /*000a*/ 	.short	(.L_460 - .L_459)
.L_459:
        /*000c*/ 	.word	0x00000000
        /*0010*/ 	.short	0x0005
        /*0012*/ 	.short	0x0028
        /*0014*/ 	.byte	0x00, 0xf0, 0x05, 0x00


	//----- nvinfo : EIATTR_KPARAM_INFO
	.align		4
.L_460:
        /*0018*/ 	.byte	0x04, 0x17
        /*001a*/ 	.short	(.L_462 - .L_461)
.L_461:
        /*001c*/ 	.word	0x00000000
        /*0020*/ 	.short	0x0004
        /*0022*/ 	.short	0x0020
        /*0024*/ 	.byte	0x00, 0xf0, 0x21, 0x00


	//----- nvinfo : EIATTR_KPARAM_INFO
	.align		4
.L_462:
        /*0028*/ 	.byte	0x04, 0x17
        /*002a*/ 	.short	(.L_464 - .L_463)
.L_463:
        /*002c*/ 	.word	0x00000000
        /*0030*/ 	.short	0x0003
        /*0032*/ 	.short	0x001c
        /*0034*/ 	.byte	0x00, 0xf0, 0x05, 0x00


	//----- nvinfo : EIATTR_KPARAM_INFO
	.align		4
.L_464:
        /*0038*/ 	.byte	0x04, 0x17
        /*003a*/ 	.short	(.L_466 - .L_465)
.L_465:
        /*003c*/ 	.word	0x00000000
        /*0040*/ 	.short	0x0002
        /*0042*/ 	.short	0x0018
        /*0044*/ 	.byte	0x00, 0xf0, 0x11, 0x00


	//----- nvinfo : EIATTR_KPARAM_INFO
	.align		4
.L_466:
        /*0048*/ 	.byte	0x04, 0x17
        /*004a*/ 	.short	(.L_468 - .L_467)
.L_467:
        /*004c*/ 	.word	0x00000000
        /*0050*/ 	.short	0x0001
        /*0052*/ 	.short	0x0010
        /*0054*/ 	.byte	0x00, 0xf5, 0x21, 0x00


	//----- nvinfo : EIATTR_KPARAM_INFO
	.align		4
.L_468:
        /*0058*/ 	.byte	0x04, 0x17
        /*005a*/ 	.short	(.L_470 - .L_469)
.L_469:
        /*005c*/ 	.word	0x00000000
        /*0060*/ 	.short	0x0000
        /*0062*/ 	.short	0x0000
        /*0064*/ 	.byte	0x00, 0xf0, 0x41, 0x00


	//----- nvinfo : EIATTR_SPARSE_MMA_MASK
	.align		4
.L_470:
        /*0068*/ 	.byte	0x03, 0x50
        /*006a*/ 	.short	0x0000


	//----- nvinfo : EIATTR_MAXREG_COUNT
	.align		4
        /*006c*/ 	.byte	0x03, 0x1b
        /*006e*/ 	.short	0x0080


	//----- nvinfo : EIATTR_NUM_BARRIERS
	.align		4
        /*0070*/ 	.byte	0x02, 0x4c
        /*0072*/ 	.byte	0x01
	.zero		1


	//----- nvinfo : EIATTR_MERCURY_ISA_VERSION
	.align		4
        /*0074*/ 	.byte	0x03, 0x5f
        /*0076*/ 	.short	0x0101


	//----- nvinfo : EIATTR_COOP_GROUP_MASK_REGIDS
	.align		4
        /*0078*/ 	.byte	0x04, 0x29
        /*007a*/ 	.short	(.L_472 - .L_471)


	//   ....[0]....
.L_471:
        /*007c*/ 	.word	0xffffffff


	//   ....[1]....
        /*0080*/ 	.word	0xffffffff


	//   ....[2]....
        /*0084*/ 	.word	0xffffffff


	//   ....[3]....
        /*0088*/ 	.word	0xffffffff


	//   ....[4]....
        /*008c*/ 	.word	0xffffffff


	//   ....[5]....
        /*0090*/ 	.word	0xffffffff


	//   ....[6]....
        /*0094*/ 	.word	0xffffffff


	//   ....[7]....
        /*0098*/ 	.word	0xffffffff


	//   ....[8]....
        /*009c*/ 	.word	0xffffffff


	//   ....[9]....
        /*00a0*/ 	.word	0xffffffff


	//   ....[10]....
        /*00a4*/ 	.word	0xffffffff


	//   ....[11]....
        /*00a8*/ 	.word	0xffffffff


	//   ....[12]....
        /*00ac*/ 	.word	0xffffffff


	//   ....[13]....
        /*00b0*/ 	.word	0xffffffff


	//   ....[14]....
        /*00b4*/ 	.word	0xffffffff


	//   ....[15]....
        /*00b8*/ 	.word	0xffffffff


	//   ....[16]....
        /*00bc*/ 	.word	0xffffffff


	//   ....[17]....
        /*00c0*/ 	.word	0xffffffff


	//   ....[18]....
        /*00c4*/ 	.word	0xffffffff


	//   ....[19]....
        /*00c8*/ 	.word	0xffffffff


	//   ....[20]....
        /*00cc*/ 	.word	0xffffffff


	//   ....[21]....
        /*00d0*/ 	.word	0xffffffff


	//   ....[22]....
        /*00d4*/ 	.word	0xffffffff


	//   ....[23]....
        /*00d8*/ 	.word	0xffffffff


	//   ....[24]....
        /*00dc*/ 	.word	0xffffffff


	//   ....[25]....
        /*00e0*/ 	.word	0xffffffff


	//   ....[26]....
        /*00e4*/ 	.word	0xffffffff


	//   ....[27]....
        /*00e8*/ 	.word	0xffffffff


	//   ....[28]....
        /*00ec*/ 	.word	0xffffffff


	//   ....[29]....
        /*00f0*/ 	.word	0xffffffff


	//----- nvinfo : EIATTR_COOP_GROUP_INSTR_OFFSETS
	.align		4
.L_472:
        /*00f4*/ 	.byte	0x04, 0x28
        /*00f6*/ 	.short	(.L_474 - .L_473)


	//   ....[0]....
.L_473:
        /*00f8*/ 	.word	0x00000cd0


	//   ....[1]....
        /*00fc*/ 	.word	0x00000ce0


	//   ....[2]....
        /*0100*/ 	.word	0x00000d40


	//   ....[3]....
        /*0104*/ 	.word	0x00000d60


	//   ....[4]....
        /*0108*/ 	.word	0x00000db0


	//   ....[5]....
        /*010c*/ 	.word	0x00000dd0


	//   ....[6]....
        /*0110*/ 	.word	0x00000e10


	//   ....[7]....
        /*0114*/ 	.word	0x00000e50


	//   ....[8]....
        /*0118*/ 	.word	0x00000eb0


	//   ....[9]....
        /*011c*/ 	.word	0x00000ee0


	//   ....[10]....
        /*0120*/ 	.word	0x000011f0


	//   ....[11]....
        /*0124*/ 	.word	0x00001200


	//   ....[12]....
        /*0128*/ 	.word	0x00001290


	//   ....[13]....
        /*012c*/ 	.word	0x000012b0


	//   ....[14]....
        /*0130*/ 	.word	0x00001300


	//   ....[15]....
        /*0134*/ 	.word	0x00001340


	//   ....[16]....
        /*0138*/ 	.word	0x00001380


	//   ....[17]....
        /*013c*/ 	.word	0x000013c0


	//   ....[18]....
        /*0140*/ 	.word	0x00001410


	//   ....[19]....
        /*0144*/ 	.word	0x00001470


	//   ....[20]....
        /*0148*/ 	.word	0x00002c90


	//   ....[21]....
        /*014c*/ 	.word	0x00002ca0


	//   ....[22]....
        /*0150*/ 	.word	0x00002d20


	//   ....[23]....
        /*0154*/ 	.word	0x00002d30


	//   ....[24]....
        /*0158*/ 	.word	0x00002d90


	//   ....[25]....
        /*015c*/ 	.word	0x00002db0


	//   ....[26]....
        /*0160*/ 	.word	0x00002df0


	//   ....[27]....
        /*0164*/ 	.word	0x00002e20


	//   ....[28]....
        /*0168*/ 	.word	0x00002e70


	//   ....[29]....
        /*016c*/ 	.word	0x00002ec0


	//----- nvinfo : EIATTR_VRC_CTA_INIT_COUNT
	.align		4
.L_474:
        /*0170*/ 	.byte	0x02, 0x4a
	.zero		1
	.zero		1


	//----- nvinfo : EIATTR_EXIT_INSTR_OFFSETS
	.align		4
        /*0174*/ 	.byte	0x04, 0x1c
        /*0176*/ 	.short	(.L_476 - .L_475)


	//   ....[0]....
.L_475:
        /*0178*/ 	.word	0x00000080


	//   ....[1]....
        /*017c*/ 	.word	0x000000c0


	//   ....[2]....
        /*0180*/ 	.word	0x00003140


	//   ....[3]....
        /*0184*/ 	.word	0x000031a0


	//----- nvinfo : EIATTR_MAX_THREADS
	.align		4
.L_476:
        /*0188*/ 	.byte	0x04, 0x05
        /*018a*/ 	.short	(.L_478 - .L_477)
.L_477:
        /*018c*/ 	.word	0x00000200
        /*0190*/ 	.word	0x00000001
        /*0194*/ 	.word	0x00000001


	//----- nvinfo : EIATTR_CRS_STACK_SIZE
	.align		4
.L_478:
        /*0198*/ 	.byte	0x04, 0x1e
        /*019a*/ 	.short	(.L_480 - .L_479)
.L_479:
        /*019c*/ 	.word	0x00000000


	//----- nvinfo : EIATTR_CBANK_PARAM_SIZE
	.align		4
.L_480:
        /*01a0*/ 	.byte	0x03, 0x19
        /*01a2*/ 	.short	0x0029


	//----- nvinfo : EIATTR_PARAM_CBANK
	.align		4
        /*01a4*/ 	.byte	0x04, 0x0a
        /*01a6*/ 	.short	(.L_482 - .L_481)
	.align		4
.L_481:
        /*01a8*/ 	.word	index@(.nv.constant0._ZN3cub18CUB_300001_SM_10006detail6reduce28DeviceReduceSingleTileKernelINS2_10policy_hubIljN4cuda3std3__44plusIlEEE10Policy1000EN6thrust24THRUST_300001_SM_1000_NS18transform_iteratorI14maior_que_zeroNSD_6detail15normal_iteratorINSD_10device_ptrIdEEEEllEEPljS9_llNS7_10__identityEEEvT0_T1_T2_T3_T4_T6_)
        /*01ac*/ 	.short	0x0380
        /*01ae*/ 	.short	0x0029


	//----- nvinfo : EIATTR_SW_WAR
	.align		4
.L_482:
        /*01b0*/ 	.byte	0x04, 0x36
        /*01b2*/ 	.short	(.L_484 - .L_483)
.L_483:
        /*01b4*/ 	.word	0x00000008
.L_484:


//--------------------- .nv.info._ZN3cub18CUB_300001_SM_10006detail9transform16transform_kernelINS2_10policy_hubILb0EN4cuda3std3__45tupleIJN6thrust24THRUST_300001_SM_1000_NS6detail15normal_iteratorINSA_10device_ptrIdEEEESF_EEEE10policy1000ElNS7_5minusIdEESF_JPdSL_EEEvT0_iT1_T2_DpNS2_10kernel_argIT3_EE --------------------------
	.section	.nv.info._ZN3cub18CUB_300001_SM_10006detail9transform16transform_kernelINS2_10policy_hubILb0EN4cuda3std3__45tupleIJN6thrust24THRUST_300001_SM_1000_NS6detail15normal_iteratorINSA_10device_ptrIdEEEESF_EEEE10policy1000ElNS7_5minusIdEESF_JPdSL_EEEvT0_iT1_T2_DpNS2_10kernel_argIT3_EE,"",@"SHT_CUDA_INFO"
	.sectionflags	@""
	.align	4


	//----- nvinfo : EIATTR_CUDA_API_VERSION
	.align		4
        /*0000*/ 	.byte	0x04, 0x37
        /*0002*/ 	.short	(.L_486 - .L_485)
.L_485:
        /*0004*/ 	.word	0x00000082


	//----- nvinfo : EIATTR_KPARAM_INFO
	.align		4
.L_486:
        /*0008*/ 	.byte	0x04, 0x17
        /*000a*/ 	.short	(.L_488 - .L_487)
.L_487:
        /*000c*/ 	.word	0x00000000
        /*0010*/ 	.short	0x0005
        /*0012*/ 	.short	0x0028
        /*0014*/ 	.byte	0x00, 0xf0, 0x41, 0x00


	//----- nvinfo : EIATTR_KPARAM_INFO
	.align		4
.L_488:
        /*0018*/ 	.byte	0x04, 0x17
        /*001a*/ 	.short	(.L_490 - .L_489)
.L_489:
        /*001c*/ 	.word	0x00000000
        /*0020*/ 	.short	0x0004
        /*0022*/ 	.short	0x0018
        /*0024*/ 	.byte	0x00, 0xf0, 0x41, 0x00


	//----- nvinfo : EIATTR_KPARAM_INFO
	.align		4
.L_490:
        /*0028*/ 	.byte	0x04, 0x17
        /*002a*/ 	.short	(.L_492 - .L_491)
.L_491:
        /*002c*/ 	.word	0x00000000
        /*0030*/ 	.short	0x0003
        /*0032*/ 	.short	0x0010
        /*0034*/ 	.byte	0x00, 0xf0, 0x21, 0x00


	//----- nvinfo : EIATTR_KPARAM_INFO
	.align		4
.L_492:
        /*0038*/ 	.byte	0x04, 0x17
        /*003a*/ 	.short	(.L_494 - .L_493)
.L_493:
        /*003c*/ 	.word	0x00000000
        /*0040*/ 	.short	0x0002
        /*0042*/ 	.short	0x000c
        /*0044*/ 	.byte	0x00, 0xf0, 0x05, 0x00


	//----- nvinfo : EIATTR_KPARAM_INFO
	.align		4
.L_494:
        /*0048*/ 	.byte	0x04, 0x17
        /*004a*/ 	.short	(.L_496 - .L_495)
.L_495:
        /*004c*/ 	.word	0x00000000
        /*0050*/ 	.short	0x0001
        /*0052*/ 	.short	0x0008
        /*0054*/ 	.byte	0x00, 0xf0, 0x11, 0x00


	//----- nvinfo : EIATTR_KPARAM_INFO
	.align		4
.L_496:
        /*0058*/ 	.byte	0x04, 0x17
        /*005a*/ 	.short	(.L_498 - .L_497)
.L_497:
        /*005c*/ 	.word	0x00000000
        /*0060*/ 	.short	0x0000
        /*0062*/ 	.short	0x0000
        /*0064*/ 	.byte	0x00, 0xf0, 0x21, 0x00


	//----- nvinfo : EIATTR_SPARSE_MMA_MASK
	.align		4
.L_498:
        /*0068*/ 	.byte	0x03, 0x50
        /*006a*/ 	.short	0x0000


	//----- nvinfo : EIATTR_MAXREG_COUNT
	.align		4
        /*006c*/ 	.byte	0x03, 0x1b
        /*006e*/ 	.short	0x00ff


	//----- nvinfo : EIATTR_NUM_BARRIERS
	.align		4
        /*0070*/ 	.byte	0x02, 0x4c
        /*0072*/ 	.byte	0x01
	.zero		1


	//----- nvinfo : EIATTR_MERCURY_ISA_VERSION
	.align		4
        /*0074*/ 	.byte	0x03, 0x5f
        /*0076*/ 	.short	0x0101


	//----- nvinfo : EIATTR_COOP_GROUP_MASK_REGIDS
	.align		4
        /*0078*/ 	.byte	0x04, 0x29
        /*007a*/ 	.short	(.L_500 - .L_499)


	//   ....[0]....
.L_499:
        /*007c*/ 	.word	0xffffffff


	//----- nvinfo : EIATTR_COOP_GROUP_INSTR_OFFSETS
	.align		4
.L_500:
        /*0080*/ 	.byte	0x04, 0x28
        /*0082*/ 	.short	(.L_502 - .L_501)


	//   ....[0]....
.L_501:
        /*0084*/ 	.word	0x000019b0


	//----- nvinfo : EIATTR_VRC_CTA_INIT_COUNT
	.align		4
.L_502:
        /*0088*/ 	.byte	0x02, 0x4a
	.zero		1
	.zero		1


	//----- nvinfo : EIATTR_MBARRIER_INSTR_OFFSETS
	.align		4
        /*008c*/ 	.byte	0x04, 0x39
        /*008e*/ 	.short	(.L_504 - .L_503)


	//   ....[0]....
.L_503:
        /*0090*/ 	.word	0x000002d0
        /*0094*/ 	.word	0x000000ff
        /*0098*/ 	.word	0x00000000
        /*009c*/ 	.short	0x0100
        /*009e*/ 	.byte	0x11
	.zero		1


	//   ....[1]....
        /*00a0*/ 	.word	0x000004a0
        /*00a4*/ 	.word	0x000000ff
        /*00a8*/ 	.word	0x00000000
        /*00ac*/ 	.short	0x010a
        /*00ae*/ 	.byte	0x04
	.zero		1


	//----- nvinfo : EIATTR_NUM_MBARRIERS
	.align		4
.L_504:
        /*00b0*/ 	.byte	0x03, 0x38
        /*00b2*/ 	.short	0x0001


	//----- nvinfo : EIATTR_EXIT_INSTR_OFFSETS
	.align		4
        /*00b4*/ 	.byte	0x04, 0x1c
        /*00b6*/ 	.short	(.L_506 - .L_505)


	//   ....[0]....
.L_505:
        /*00b8*/ 	.word	0x00001a00


	//   ....[1]....
        /*00bc*/ 	.word	0x00001bf0


	//   ....[2]....
        /*00c0*/ 	.word	0x00001c20


	//   ....[3]....
        /*00c4*/ 	.word	0x00001dc0


	//----- nvinfo : EIATTR_MAX_THREADS
	.align		4
.L_506:
        /*00c8*/ 	.byte	0x04, 0x05
        /*00ca*/ 	.short	(.L_508 - .L_507)
.L_507:
        /*00cc*/ 	.word	0x00000080
        /*00d0*/ 	.word	0x00000001
        /*00d4*/ 	.word	0x00000001


	//----- nvinfo : EIATTR_CRS_STACK_SIZE
	.align		4
.L_508:
        /*00d8*/ 	.byte	0x04, 0x1e
        /*00da*/ 	.short	(.L_510 - .L_509)
.L_509:
        /*00dc*/ 	.word	0x00000000


	//----- nvinfo : EIATTR_CBANK_PARAM_SIZE
	.align		4
.L_510:
        /*00e0*/ 	.byte	0x03, 0x19
        /*00e2*/ 	.short	0x0038


	//----- nvinfo : EIATTR_PARAM_CBANK
	.align		4
        /*00e4*/ 	.byte	0x04, 0x0a
        /*00e6*/ 	.short	(.L_512 - .L_511)
	.align		4
.L_511:
        /*00e8*/ 	.word	index@(.nv.constant0._ZN3cub18CUB_300001_SM_10006detail9transform16transform_kernelINS2_10policy_hubILb0EN4cuda3std3__45tupleIJN6thrust24THRUST_300001_SM_1000_NS6detail15normal_iteratorINSA_10device_ptrIdEEEESF_EEEE10policy1000ElNS7_5minusIdEESF_JPdSL_EEEvT0_iT1_T2_DpNS2_10kernel_argIT3_EE)
        /*00ec*/ 	.short	0x0380
        /*00ee*/ 	.short	0x0038


	//----- nvinfo : EIATTR_SW_WAR
	.align		4
.L_512:
        /*00f0*/ 	.byte	0x04, 0x36
        /*00f2*/ 	.short	(.L_514 - .L_513)
.L_513:
        /*00f4*/ 	.word	0x00000008
.L_514:


//--------------------- .nv.info._ZN3cub18CUB_300001_SM_10006detail9transform16transform_kernelINS2_10policy_hubILb0EN4cuda3std3__45tupleIJN6thrust24THRUST_300001_SM_1000_NS6detail15normal_iteratorINSA_10device_ptrIdEEEESF_EEEE10policy1000EiNS7_5minusIdEESF_JPdSL_EEEvT0_iT1_T2_DpNS2_10kernel_argIT3_EE --------------------------
	.section	.nv.info._ZN3cub18CUB_300001_SM_10006detail9transform16transform_kernelINS2_10policy_hubILb0EN4cuda3std3__45tupleIJN6thrust24THRUST_300001_SM_1000_NS6detail15normal_iteratorINSA_10device_ptrIdEEEESF_EEEE10policy1000EiNS7_5minusIdEESF_JPdSL_EEEvT0_iT1_T2_DpNS2_10kernel_argIT3_EE,"",@"SHT_CUDA_INFO"
	.sectionflags	@""
	.align	4


	//----- nvinfo : EIATTR_CUDA_API_VERSION
	.align		4
        /*0000*/ 	.byte	0x04, 0x37
        /*0002*/ 	.short	(.L_516 - .L_515)
.L_515:
        /*0004*/ 	.word	0x00000082


	//----- nvinfo : EIATTR_KPARAM_INFO
	.align		4
.L_516:
        /*0008*/ 	.byte	0x04, 0x17
        /*000a*/ 	.short	(.L_518 - .L_517)
.L_517:
        /*000c*/ 	.word	0x00000000
        /*0010*/ 	.short	0x0005
        /*0012*/ 	.short	0x0028
        /*0014*/ 	.byte	0x00, 0xf0, 0x41, 0x00


	//----- nvinfo : EIATTR_KPARAM_INFO
	.align		4
.L_518:
        /*0018*/ 	.byte	0x04, 0x17
        /*001a*/ 	.short	(.L_520 - .L_519)
.L_519:
        /*001c*/ 	.word	0x00000000
        /*0020*/ 	.short	0x0004
        /*0022*/ 	.short	0x0018
        /*0024*/ 	.byte	0x00, 0xf0, 0x41, 0x00


	//----- nvinfo : EIATTR_KPARAM_INFO
	.align		4
.L_520:
        /*0028*/ 	.byte	0x04, 0x17
        /*002a*/ 	.short	(.L_522 - .L_521)
.L_521:
        /*002c*/ 	.word	0x00000000
        /*0030*/ 	.short	0x0003
        /*0032*/ 	.short	0x0010
        /*0034*/ 	.byte	0x00, 0xf0, 0x21, 0x00


	//----- nvinfo : EIATTR_KPARAM_INFO
	.align		4
.L_522:
        /*0038*/ 	.byte	0x04, 0x17
        /*003a*/ 	.short	(.L_524 - .L_523)
.L_523:
        /*003c*/ 	.word	0x00000000
        /*0040*/ 	.short	0x0002
        /*0042*/ 	.short	0x0008
        /*0044*/ 	.byte	0x00, 0xf0, 0x05, 0x00


	//----- nvinfo : EIATTR_KPARAM_INFO
	.align		4
.L_524:
        /*0048*/ 	.byte	0x04, 0x17
        /*004a*/ 	.short	(.L_526 - .L_525)
.L_525:
        /*004c*/ 	.word	0x00000000
        /*0050*/ 	.short	0x0001
        /*0052*/ 	.short	0x0004
        /*0054*/ 	.byte	0x00, 0xf0, 0x11, 0x00


	//----- nvinfo : EIATTR_KPARAM_INFO
	.align		4
.L_526:
        /*0058*/ 	.byte	0x04, 0x17
        /*005a*/ 	.short	(.L_528 - .L_527)
.L_527:
        /*005c*/ 	.word	0x00000000
        /*0060*/ 	.short	0x0000
        /*0062*/ 	.short	0x0000
        /*0064*/ 	.byte	0x00, 0xf0, 0x11, 0x00


	//----- nvinfo : EIATTR_SPARSE_MMA_MASK
	.align		4
.L_528:
        /*0068*/ 	.byte	0x03, 0x50
        /*006a*/ 	.short	0x0000


	//----- nvinfo : EIATTR_MAXREG_COUNT
	.align		4
        /*006c*/ 	.byte	0x03, 0x1b
        /*006e*/ 	.short	0x00ff


	//----- nvinfo : EIATTR_NUM_BARRIERS
	.align		4
        /*0070*/ 	.byte	0x02, 0x4c
        /*0072*/ 	.byte	0x01
	.zero		1


	//----- nvinfo : EIATTR_MERCURY_ISA_VERSION
	.align		4
        /*0074*/ 	.byte	0x03, 0x5f
        /*0076*/ 	.short	0x0101


	//----- nvinfo : EIATTR_COOP_GROUP_MASK_REGIDS
	.align		4
        /*0078*/ 	.byte	0x04, 0x29
        /*007a*/ 	.short	(.L_530 - .L_529)


	//   ....[0]....
.L_529:
        /*007c*/ 	.word	0xffffffff


	//----- nvinfo : EIATTR_COOP_GROUP_INSTR_OFFSETS
	.align		4
.L_530:
        /*0080*/ 	.byte	0x04, 0x28
        /*0082*/ 	.short	(.L_532 - .L_531)


	//   ....[0]....
.L_531:
        /*0084*/ 	.word	0x00001970


	//----- nvinfo : EIATTR_VRC_CTA_INIT_COUNT
	.align		4
.L_532:
        /*0088*/ 	.byte	0x02, 0x4a
	.zero		1
	.zero		1


	//----- nvinfo : EIATTR_MBARRIER_INSTR_OFFSETS
	.align		4
        /*008c*/ 	.byte	0x04, 0x39
        /*008e*/ 	.short	(.L_534 - .L_533)


	//   ....[0]....
.L_533:
        /*0090*/ 	.word	0x00000270
        /*0094*/ 	.word	0x000000ff
        /*0098*/ 	.word	0x00000000
        /*009c*/ 	.short	0x0100
        /*009e*/ 	.byte	0x0f
	.zero		1


	//   ....[1]....
        /*00a0*/ 	.word	0x00000420
        /*00a4*/ 	.word	0x000000ff
        /*00a8*/ 	.word	0x00000000
        /*00ac*/ 	.short	0x010a
        /*00ae*/ 	.byte	0x04
	.zero		1


	//----- nvinfo : EIATTR_NUM_MBARRIERS
	.align		4
.L_534:
        /*00b0*/ 	.byte	0x03, 0x38
        /*00b2*/ 	.short	0x0001


	//----- nvinfo : EIATTR_EXIT_INSTR_OFFSETS
	.align		4
        /*00b4*/ 	.byte	0x04, 0x1c
        /*00b6*/ 	.short	(.L_536 - .L_535)


	//   ....[0]....
.L_535:
        /*00b8*/ 	.word	0x000019c0


	//   ....[1]....
        /*00bc*/ 	.word	0x00001b50


	//   ....[2]....
        /*00c0*/ 	.word	0x00001bc0


	//   ....[3]....
        /*00c4*/ 	.word	0x00001da0


	//----- nvinfo : EIATTR_MAX_THREADS
	.align		4
.L_536:
        /*00c8*/ 	.byte	0x04, 0x05
        /*00ca*/ 	.short	(.L_538 - .L_537)
.L_537:
        /*00cc*/ 	.word	0x00000080
        /*00d0*/ 	.word	0x00000001
        /*00d4*/ 	.word	0x00000001


	//----- nvinfo : EIATTR_CRS_STACK_SIZE
	.align		4
.L_538:
        /*00d8*/ 	.byte	0x04, 0x1e
        /*00da*/ 	.short	(.L_540 - .L_539)
.L_539:
        /*00dc*/ 	.word	0x00000000


	//----- nvinfo : EIATTR_CBANK_PARAM_SIZE
	.align		4
.L_540:
        /*00e0*/ 	.byte	0x03, 0x19
        /*00e2*/ 	.short	0x0038


	//----- nvinfo : EIATTR_PARAM_CBANK
	.align		4
        /*00e4*/ 	.byte	0x04, 0x0a
        /*00e6*/ 	.short	(.L_542 - .L_541)
	.align		4
.L_541:
        /*00e8*/ 	.word	index@(.nv.constant0._ZN3cub18CUB_300001_SM_10006detail9transform16transform_kernelINS2_10policy_hubILb0EN4cuda3std3__45tupleIJN6thrust24THRUST_300001_SM_1000_NS6detail15normal_iteratorINSA_10device_ptrIdEEEESF_EEEE10policy1000EiNS7_5minusIdEESF_JPdSL_EEEvT0_iT1_T2_DpNS2_10kernel_argIT3_EE)
        /*00ec*/ 	.short	0x0380
        /*00ee*/ 	.short	0x0038


	//----- nvinfo : EIATTR_SW_WAR
	.align		4
.L_542:
        /*00f0*/ 	.byte	0x04, 0x36
        /*00f2*/ 	.short	(.L_544 - .L_543)
.L_543:
        /*00f4*/ 	.word	0x00000008
.L_544:


//--------------------- .nv.info._ZN3cub18CUB_300001_SM_10006detail8for_each13static_kernelINS2_12policy_hub_t12policy_500_tElN6thrust24THRUST_300001_SM_1000_NS8cuda_cub11__transform17unary_transform_fINS7_6detail15normal_iteratorINS7_10device_ptrIdEEEESF_SF_NS8_9__replace10constant_fIiEE14menor_que_zeroEEEEvT0_T1_ --------------------------
	.section	.nv.info._ZN3cub18CUB_300001_SM_10006detail8for_each13static_kernelINS2_12policy_hub_t12policy_500_tElN6thrust24THRUST_300001_SM_1000_NS8cuda_cub11__transform17unary_transform_fINS7_6detail15normal_iteratorINS7_10device_ptrIdEEEESF_SF_NS8_9__replace10constant_fIiEE14menor_que_zeroEEEEvT0_T1_,"",@"SHT_CUDA_INFO"
	.sectionflags	@""
	.align	4


	//----- nvinfo : EIATTR_CUDA_API_VERSION
	.align		4
        /*0000*/ 	.byte	0x04, 0x37
        /*0002*/ 	.short	(.L_546 - .L_545)
.L_545:
        /*0004*/ 	.word	0x00000082


	//----- nvinfo : EIATTR_KPARAM_INFO
	.align		4
.L_546:
        /*0008*/ 	.byte	0x04, 0x17
        /*000a*/ 	.short	(.L_548 - .L_547)
.L_547:
        /*000c*/ 	.word	0x00000000
        /*0010*/ 	.short	0x0001
        /*0012*/ 	.short	0x0008
        /*0014*/ 	.byte	0x00, 0xf0, 0x81, 0x00


	//----- nvinfo : EIATTR_KPARAM_INFO
	.align		4
.L_548:
        /*0018*/ 	.byte	0x04, 0x17
        /*001a*/ 	.short	(.L_550 - .L_549)
.L_549:
        /*001c*/ 	.word	0x00000000
        /*0020*/ 	.short	0x0000
        /*0022*/ 	.short	0x0000
        /*0024*/ 	.byte	0x00, 0xf0, 0x21, 0x00


	//----- nvinfo : EIATTR_SPARSE_MMA_MASK
	.align		4
.L_550:
        /*0028*/ 	.byte	0x03, 0x50
        /*002a*/ 	.short	0x0000


	//----- nvinfo : EIATTR_MAXREG_COUNT
	.align		4
        /*002c*/ 	.byte	0x03, 0x1b
        /*002e*/ 	.short	0x00ff


	//----- nvinfo : EIATTR_MERCURY_ISA_VERSION
	.align		4
        /*0030*/ 	.byte	0x03, 0x5f
        /*0032*/ 	.short	0x0101


	//----- nvinfo : EIATTR_VRC_CTA_INIT_COUNT
	.align		4
        /*0034*/ 	.byte	0x02, 0x4a
	.zero		1
	.zero		1


	//----- nvinfo : EIATTR_EXIT_INSTR_OFFSETS
	.align		4
        /*0038*/ 	.byte	0x04, 0x1c
        /*003a*/ 	.short	(.L_552 - .L_551)


	//   ....[0]....
.L_551:
        /*003c*/ 	.word	0x000001b0


	//   ....[1]....
        /*0040*/ 	.word	0x000001d0


	//   ....[2]....
        /*0044*/ 	.word	0x00000390


	//   ....[3]....
        /*0048*/ 	.word	0x00000430


	//   ....[4]....
        /*004c*/ 	.word	0x00000480


	//----- nvinfo : EIATTR_MAX_THREADS
	.align		4
.L_552:
        /*0050*/ 	.byte	0x04, 0x05
        /*0052*/ 	.short	(.L_554 - .L_553)
.L_553:
        /*0054*/ 	.word	0x00000100
        /*0058*/ 	.word	0x00000001
        /*005c*/ 	.word	0x00000001


	//----- nvinfo : EIATTR_CRS_STACK_SIZE
	.align		4
.L_554:
        /*0060*/ 	.byte	0x04, 0x1e
        /*0062*/ 	.short	(.L_556 - .L_555)
.L_555:
        /*0064*/ 	.word	0x00000000


	//----- nvinfo : EIATTR_CBANK_PARAM_SIZE
	.align		4
.L_556:
        /*0068*/ 	.byte	0x03, 0x19
        /*006a*/ 	.short	0x0028


	//----- nvinfo : EIATTR_PARAM_CBANK
	.align		4
        /*006c*/ 	.byte	0x04, 0x0a
        /*006e*/ 	.short	(.L_558 - .L_557)
	.align		4
.L_557:
        /*0070*/ 	.word	index@(.nv.constant0._ZN3cub18CUB_300001_SM_10006detail8for_each13static_kernelINS2_12policy_hub_t12policy_500_tElN6thrust24THRUST_300001_SM_1000_NS8cuda_cub11__transform17unary_transform_fINS7_6detail15normal_iteratorINS7_10device_ptrIdEEEESF_SF_NS8_9__replace10constant_fIiEE14menor_que_zeroEEEEvT0_T1_)
        /*0074*/ 	.short	0x0380
        /*0076*/ 	.short	0x0028


	//----- nvinfo : EIATTR_SW_WAR
	.align		4
.L_558:
        /*0078*/ 	.byte	0x04, 0x36
        /*007a*/ 	.short	(.L_560 - .L_559)
.L_559:
        /*007c*/ 	.word	0x00000008
.L_560:


//--------------------- .nv.info._ZN3cub18CUB_300001_SM_10006detail8for_each13static_kernelINS2_12policy_hub_t12policy_500_tEmN6thrust24THRUST_300001_SM_1000_NS8cuda_cub20__uninitialized_fill7functorINS7_10device_ptrIdEEdEEEEvT0_T1_ --------------------------
	.section	.nv.info._ZN3cub18CUB_300001_SM_10006detail8for_each13static_kernelINS2_12policy_hub_t12policy_500_tEmN6thrust24THRUST_300001_SM_1000_NS8cuda_cub20__uninitialized_fill7functorINS7_10device_ptrIdEEdEEEEvT0_T1_,"",@"SHT_CUDA_INFO"
	.sectionflags	@""
	.align	4


	//----- nvinfo : EIATTR_CUDA_API_VERSION
	.align		4
        /*0000*/ 	.byte	0x04, 0x37
        /*0002*/ 	.short	(.L_562 - .L_561)
.L_561:
        /*0004*/ 	.word	0x00000082


	//----- nvinfo : EIATTR_KPARAM_INFO
	.align		4
.L_562:
        /*0008*/ 	.byte	0x04, 0x17
        /*000a*/ 	.short	(.L_564 - .L_563)
.L_563:
        /*000c*/ 	.word	0x00000000
        /*0010*/ 	.short	0x0001
        /*0012*/ 	.short	0x0008
        /*0014*/ 	.byte	0x00, 0xf0, 0x41, 0x00


	//----- nvinfo : EIATTR_KPARAM_INFO
	.align		4
.L_564:
        /*0018*/ 	.byte	0x04, 0x17
        /*001a*/ 	.short	(.L_566 - .L_565)
.L_565:
        /*001c*/ 	.word	0x00000000
        /*0020*/ 	.short	0x0000
        /*0022*/ 	.short	0x0000
        /*0024*/ 	.byte	0x00, 0xf0, 0x21, 0x00


	//----- nvinfo : EIATTR_SPARSE_MMA_MASK
	.align		4
.L_566:
        /*0028*/ 	.byte	0x03, 0x50
        /*002a*/ 	.short	0x0000


	//----- nvinfo : EIATTR_MAXREG_COUNT
	.align		4
        /*002c*/ 	.byte	0x03, 0x1b
        /*002e*/ 	.short	0x00ff


	//----- nvinfo : EIATTR_MERCURY_ISA_VERSION
	.align		4
        /*0030*/ 	.byte	0x03, 0x5f
        /*0032*/ 	.short	0x0101


	//----- nvinfo : EIATTR_VRC_CTA_INIT_COUNT
	.align		4
        /*0034*/ 	.byte	0x02, 0x4a
	.zero		1
	.zero		1


	//----- nvinfo : EIATTR_EXIT_INSTR_OFFSETS
	.align		4
        /*0038*/ 	.byte	0x04, 0x1c
        /*003a*/ 	.short	(.L_568 - .L_567)


	//   ....[0]....
.L_567:
        /*003c*/ 	.word	0x00000130


	//   ....[1]....
        /*0040*/ 	.word	0x00000230


	//   ....[2]....
        /*0044*/ 	.word	0x00000260


	//----- nvinfo : EIATTR_MAX_THREADS
	.align		4
.L_568:
        /*0048*/ 	.byte	0x04, 0x05
        /*004a*/ 	.short	(.L_570 - .L_569)
.L_569:
        /*004c*/ 	.word	0x00000100
        /*0050*/ 	.word	0x00000001
        /*0054*/ 	.word	0x00000001


	//----- nvinfo : EIATTR_CBANK_PARAM_SIZE
	.align		4
.L_570:
        /*0058*/ 	.byte	0x03, 0x19
        /*005a*/ 	.short	0x0018


	//----- nvinfo : EIATTR_PARAM_CBANK
	.align		4
        /*005c*/ 	.byte	0x04, 0x0a
        /*005e*/ 	.short	(.L_572 - .L_571)
	.align		4
.L_571:
        /*0060*/ 	.word	index@(.nv.constant0._ZN3cub18CUB_300001_SM_10006detail8for_each13static_kernelINS2_12policy_hub_t12policy_500_tEmN6thrust24THRUST_300001_SM_1000_NS8cuda_cub20__uninitialized_fill7functorINS7_10device_ptrIdEEdEEEEvT0_T1_)
        /*0064*/ 	.short	0x0380
        /*0066*/ 	.short	0x0018


	//----- nvinfo : EIATTR_SW_WAR
	.align		4
.L_572:
        /*0068*/ 	.byte	0x04, 0x36
        /*006a*/ 	.short	(.L_574 - .L_573)
.L_573:
        /*006c*/ 	.word	0x00000008
.L_574:


//--------------------- .nv.info._ZN3cub18CUB_300001_SM_10006detail11EmptyKernelIvEEvv --------------------------
	.section	.nv.info._ZN3cub18CUB_300001_SM_10006detail11EmptyKernelIvEEvv,"",@"SHT_CUDA_INFO"
	.sectionflags	@""
	.align	4


	//----- nvinfo : EIATTR_CUDA_API_VERSION
	.align		4
        /*0000*/ 	.byte	0x04, 0x37
        /*0002*/ 	.short	(.L_576 - .L_575)
.L_575:
        /*0004*/ 	.word	0x00000082


	//----- nvinfo : EIATTR_SPARSE_MMA_MASK
	.align		4
.L_576:
        /*0008*/ 	.byte	0x03, 0x50
        /*000a*/ 	.short	0x0000


	//----- nvinfo : EIATTR_MAXREG_COUNT
	.align		4
        /*000c*/ 	.byte	0x03, 0x1b
        /*000e*/ 	.short	0x00ff


	//----- nvinfo : EIATTR_MERCURY_ISA_VERSION
	.align		4
        /*0010*/ 	.byte	0x03, 0x5f
        /*0012*/ 	.short	0x0101


	//----- nvinfo : EIATTR_VRC_CTA_INIT_COUNT
	.align		4
        /*0014*/ 	.byte	0x02, 0x4a
	.zero		1
	.zero		1


	//----- nvinfo : EIATTR_EXIT_INSTR_OFFSETS
	.align		4
        /*0018*/ 	.byte	0x04, 0x1c
        /*001a*/ 	.short	(.L_578 - .L_577)


	//   ....[0]....
.L_577:
        /*001c*/ 	.word	0x00000010


	//----- nvinfo : EIATTR_SW_WAR
	.align		4
.L_578:
        /*0020*/ 	.byte	0x04, 0x36
        /*0022*/ 	.short	(.L_580 - .L_579)
.L_579:
        /*0024*/ 	.word	0x00000008
.L_580:


//--------------------- .nv.callgraph             --------------------------
	.section	.nv.callgraph,"",@"SHT_CUDA_CALLGRAPH"
	.align	4
	.sectionentsize	8
	.align		4
        /*0000*/ 	.word	0x00000000
	.align		4
        /*0004*/ 	.word	0xffffffff
	.align		4
        /*0008*/ 	.word	0x00000000
	.align		4
        /*000c*/ 	.word	0xfffffffe
	.align		4
        /*0010*/ 	.word	0x00000000
	.align		4
        /*0014*/ 	.word	0xfffffffd
	.align		4
        /*0018*/ 	.word	0x00000000
	.align		4
        /*001c*/ 	.word	0xfffffffc


//--------------------- .nv.constant4             --------------------------
	.section	.nv.constant4,"a",@progbits
	.align	8
	.align		8
.nv.constant4:
        /*0000*/ 	.dword	_ZN30_INTERNAL_b253ebac_4_k_cu_main4cuda3std3__45__cpo5beginE
	.align		8
        /*0008*/ 	.dword	_ZN30_INTERNAL_b253ebac_4_k_cu_main4cuda3std3__45__cpo3endE
	.align		8
        /*0010*/ 	.dword	_ZN30_INTERNAL_b253ebac_4_k_cu_main4cuda3std3__45__cpo6cbeginE
	.align		8
        /*0018*/ 	.dword	_ZN30_INTERNAL_b253ebac_4_k_cu_main4cuda3std3__45__cpo4cendE
	.align		8
        /*0020*/ 	.dword	_ZN30_INTERNAL_b253ebac_4_k_cu_main4cuda3std3__45__cpo6rbeginE
	.align		8
        /*0028*/ 	.dword	_ZN30_INTERNAL_b253ebac_4_k_cu_main4cuda3std3__45__cpo4rendE
	.align		8
        /*0030*/ 	.dword	_ZN30_INTERNAL_b253ebac_4_k_cu_main4cuda3std3__45__cpo7crbeginE
	.align		8
        /*0038*/ 	.dword	_ZN30_INTERNAL_b253ebac_4_k_cu_main4cuda3std3__45__cpo5crendE
	.align		8
        /*0040*/ 	.dword	_ZN30_INTERNAL_b253ebac_4_k_cu_main4cuda3std3__432_GLOBAL__N__b253ebac_4_k_cu_main6ignoreE
	.align		8
        /*0048*/ 	.dword	_ZN30_INTERNAL_b253ebac_4_k_cu_main4cuda3std3__419piecewise_constructE
	.align		8
        /*0050*/ 	.dword	_ZN30_INTERNAL_b253ebac_4_k_cu_main4cuda3std3__48in_placeE
	.align		8
        /*0058*/ 	.dword	_ZN30_INTERNAL_b253ebac_4_k_cu_main4cuda3std3__420unreachable_sentinelE
	.align		8
        /*0060*/ 	.dword	_ZN30_INTERNAL_b253ebac_4_k_cu_main4cuda3std3__47nulloptE
	.align		8
        /*0068*/ 	.dword	_ZN30_INTERNAL_b253ebac_4_k_cu_main4cuda3std3__48unexpectE
	.align		8
        /*0070*/ 	.dword	_ZN30_INTERNAL_b253ebac_4_k_cu_main4cuda3std6ranges3__45__cpo4swapE
	.align		8
        /*0078*/ 	.dword	_ZN30_INTERNAL_b253ebac_4_k_cu_main4cuda3std6ranges3__45__cpo9iter_moveE
	.align		8
        /*0080*/ 	.dword	_ZN30_INTERNAL_b253ebac_4_k_cu_main4cuda3std6ranges3__45__cpo5beginE
	.align		8
        /*0088*/ 	.dword	_ZN30_INTERNAL_b253ebac_4_k_cu_main4cuda3std6ranges3__45__cpo3endE
	.align		8
        /*0090*/ 	.dword	_ZN30_INTERNAL_b253ebac_4_k_cu_main4cuda3std6ranges3__45__cpo6cbeginE
	.align		8
        /*0098*/ 	.dword	_ZN30_INTERNAL_b253ebac_4_k_cu_main4cuda3std6ranges3__45__cpo4cendE
	.align		8
        /*00a0*/ 	.dword	_ZN30_INTERNAL_b253ebac_4_k_cu_main4cuda3std6ranges3__45__cpo7advanceE
	.align		8
        /*00a8*/ 	.dword	_ZN30_INTERNAL_b253ebac_4_k_cu_main4cuda3std6ranges3__45__cpo9iter_swapE
	.align		8
        /*00b0*/ 	.dword	_ZN30_INTERNAL_b253ebac_4_k_cu_main4cuda3std6ranges3__45__cpo4nextE
	.align		8
        /*00b8*/ 	.dword	_ZN30_INTERNAL_b253ebac_4_k_cu_main4cuda3std6ranges3__45__cpo4prevE
	.align		8
        /*00c0*/ 	.dword	_ZN30_INTERNAL_b253ebac_4_k_cu_main4cuda3std6ranges3__45__cpo4dataE
	.align		8
        /*00c8*/ 	.dword	_ZN30_INTERNAL_b253ebac_4_k_cu_main4cuda3std6ranges3__45__cpo5cdataE
	.align		8
        /*00d0*/ 	.dword	_ZN30_INTERNAL_b253ebac_4_k_cu_main4cuda3std6ranges3__45__cpo4sizeE
	.align		8
        /*00d8*/ 	.dword	_ZN30_INTERNAL_b253ebac_4_k_cu_main4cuda3std6ranges3__45__cpo5ssizeE
	.align		8
        /*00e0*/ 	.dword	_ZN30_INTERNAL_b253ebac_4_k_cu_main4cuda3std6ranges3__45__cpo8distanceE
	.align		8
        /*00e8*/ 	.dword	_ZN30_INTERNAL_b253ebac_4_k_cu_main6thrust24THRUST_300001_SM_1000_NS8cuda_cub3parE
	.align		8
        /*00f0*/ 	.dword	_ZN30_INTERNAL_b253ebac_4_k_cu_main6thrust24THRUST_300001_SM_1000_NS8cuda_cub10par_nosyncE
	.align		8
        /*00f8*/ 	.dword	_ZN30_INTERNAL_b253ebac_4_k_cu_main6thrust24THRUST_300001_SM_1000_NS6system6detail10sequential3seqE
	.align		8
        /*0100*/ 	.dword	_ZN30_INTERNAL_b253ebac_4_k_cu_main6thrust24THRUST_300001_SM_1000_NS12placeholders2_1E
	.align		8
        /*0108*/ 	.dword	_ZN30_INTERNAL_b253ebac_4_k_cu_main6thrust24THRUST_300001_SM_1000_NS12placeholders2_2E
	.align		8
        /*0110*/ 	.dword	_ZN30_INTERNAL_b253ebac_4_k_cu_main6thrust24THRUST_300001_SM_1000_NS12placeholders2_3E
	.align		8
        /*0118*/ 	.dword	_ZN30_INTERNAL_b253ebac_4_k_cu_main6thrust24THRUST_300001_SM_1000_NS12placeholders2_4E
	.align		8
        /*0120*/ 	.dword	_ZN30_INTERNAL_b253ebac_4_k_cu_main6thrust24THRUST_300001_SM_1000_NS12placeholders2_5E
	.align		8
        /*0128*/ 	.dword	_ZN30_INTERNAL_b253ebac_4_k_cu_main6thrust24THRUST_300001_SM_1000_NS12placeholders2_6E
	.align		8
        /*0130*/ 	.dword	_ZN30_INTERNAL_b253ebac_4_k_cu_main6thrust24THRUST_300001_SM_1000_NS12placeholders2_7E
	.align		8
        /*0138*/ 	.dword	_ZN30_INTERNAL_b253ebac_4_k_cu_main6thrust24THRUST_300001_SM_1000_NS12placeholders2_8E
	.align		8
        /*0140*/ 	.dword	_ZN30_INTERNAL_b253ebac_4_k_cu_main6thrust24THRUST_300001_SM_1000_NS12placeholders2_9E
	.align		8
        /*0148*/ 	.dword	_ZN30_INTERNAL_b253ebac_4_k_cu_main6thrust24THRUST_300001_SM_1000_NS12placeholders3_10E
	.align		8
        /*0150*/ 	.dword	_ZN30_INTERNAL_b253ebac_4_k_cu_main6thrust24THRUST_300001_SM_1000_NS3seqE


//--------------------- .text._ZN3cub18CUB_300001_SM_10006detail6reduce28DeviceReduceSingleTileKernelINS2_10policy_hubIdyN4cuda3std3__44plusIdEEE10Policy1000EPdSC_iS9_ddNS7_10__identityEEEvT0_T1_T2_T3_T4_T6_ --------------------------
	.section	.text._ZN3cub18CUB_300001_SM_10006detail6reduce28DeviceReduceSingleTileKernelINS2_10policy_hubIdyN4cuda3std3__44plusIdEEE10Policy1000EPdSC_iS9_ddNS7_10__identityEEEvT0_T1_T2_T3_T4_T6_,"ax",@progbits
	.align	128
        .global         _ZN3cub18CUB_300001_SM_10006detail6reduce28DeviceReduceSingleTileKernelINS2_10policy_hubIdyN4cuda3std3__44plusIdEEE10Policy1000EPdSC_iS9_ddNS7_10__identityEEEvT0_T1_T2_T3_T4_T6_
        .type           _ZN3cub18CUB_300001_SM_10006detail6reduce28DeviceReduceSingleTileKernelINS2_10policy_hubIdyN4cuda3std3__44plusIdEEE10Policy1000EPdSC_iS9_ddNS7_10__identityEEEvT0_T1_T2_T3_T4_T6_,@function
        .size           _ZN3cub18CUB_300001_SM_10006detail6reduce28DeviceReduceSingleTileKernelINS2_10policy_hubIdyN4cuda3std3__44plusIdEEE10Policy1000EPdSC_iS9_ddNS7_10__identityEEEvT0_T1_T2_T3_T4_T6_,(.L_x_425 - _ZN3cub18CUB_300001_SM_10006detail6reduce28DeviceReduceSingleTileKernelINS2_10policy_hubIdyN4cuda3std3__44plusIdEEE10Policy1000EPdSC_iS9_ddNS7_10__identityEEEvT0_T1_T2_T3_T4_T6_)
        .other          _ZN3cub18CUB_300001_SM_10006detail6reduce28DeviceReduceSingleTileKernelINS2_10policy_hubIdyN4cuda3std3__44plusIdEEE10Policy1000EPdSC_iS9_ddNS7_10__identityEEEvT0_T1_T2_T3_T4_T6_,@"STO_CUDA_ENTRY STV_DEFAULT"
_ZN3cub18CUB_300001_SM_10006detail6reduce28DeviceReduceSingleTileKernelINS2_10policy_hubIdyN4cuda3std3__44plusIdEEE10Policy1000EPdSC_iS9_ddNS7_10__identityEEEvT0_T1_T2_T3_T4_T6_:
.text._ZN3cub18CUB_300001_SM_10006detail6reduce28DeviceReduceSingleTileKernelINS2_10policy_hubIdyN4cuda3std3__44plusIdEEE10Policy1000EPdSC_iS9_ddNS7_10__identityEEEvT0_T1_T2_T3_T4_T6_:
[----:B------:R-:W-:Y:S01]  /*0000*/  LDC R1, c[0x0][0x37c] ;  /* 0x0000df00ff017b82 */ /* 0x000fe20000000800 */
[----:B------:R-:W0:Y:S01]  /*0010*/  LDCU UR4, c[0x0][0x390] ;  /* 0x00007200ff0477ac */ /* 0x000e220008000800 */
[----:B------:R-:W1:Y:S01]  /*0020*/  LDCU.64 UR6, c[0x0][0x358] ;  /* 0x00006b00ff0677ac */ /* 0x000e620008000a00 */
[----:B0-----:R-:W-:-:S05]  /*0030*/  IMAD.U32 R4, RZ, RZ, UR4 ;  /* 0x00000004ff047e24 */ /* 0x001fca000f8e00ff */
[----:B------:R-:W-:-:S13]  /*0040*/  ISETP.NE.AND P0, PT, R4, RZ, PT ;  /* 0x000000ff0400720c */ /* 0x000fda0003f05270 */
[----:B-1----:R-:W-:Y:S05]  /*0050*/  @P0 BRA `(.L_x_0) ;  /* 0x00000000001c0947 */ /* 0x002fea0003800000 */
[----:B------:R-:W0:Y:S02]  /*0060*/  S2R R0, SR_TID.X ;  /* 0x0000000000007919 */ /* 0x000e240000002100 */
[----:B0-----:R-:W-:-:S13]  /*0070*/  ISETP.NE.AND P0, PT, R0, RZ, PT ;  /* 0x000000ff0000720c */ /* 0x001fda0003f05270 */
[----:B------:R-:W-:Y:S05]  /*0080*/  @P0 EXIT ;  /* 0x000000000000094d */ /* 0x000fea0003800000 */
[----:B------:R-:W0:Y:S08]  /*0090*/  LDC.64 R2, c[0x0][0x388] ;  /* 0x0000e200ff027b82 */ /* 0x000e300000000a00 */
[----:B------:R-:W0:Y:S02]  /*00a0*/  LDC.64 R4, c[0x0][0x398] ;  /* 0x0000e600ff047b82 */ /* 0x000e240000000a00 */
[----:B0-----:R-:W-:Y:S01]  /*00b0*/  STG.E.64 desc[UR6][R2.64], R4 ;  /* 0x0000000402007986 */ /* 0x001fe2000c101b06 */
[----:B------:R-:W-:Y:S05]  /*00c0*/  EXIT ;  /* 0x000000000000794d */ /* 0x000fea0003800000 */
.L_x_0:
[----:B------:R-:W-:Y:S01]  /*00d0*/  ISETP.GT.AND P0, PT, R4, 0xdff, PT ;  /* 0x00000dff0400780c */ /* 0x000fe20003f04270 */
[----:B------:R-:W-:-:S12]  /*00e0*/  BSSY.RECONVERGENT B0, `(.L_x_1) ;  /* 0x0000242000007945 */ /* 0x000fd80003800200 */
[----:B------:R-:W-:Y:S05]  /*00f0*/  @P0 BRA `(.L_x_2) ;  /* 0x0000001400180947 */ /* 0x000fea0003800000 */
[----:B------:R-:W0:Y:S01]  /*0100*/  S2R R5, SR_TID.X ;  /* 0x0000000000057919 */ /* 0x000e220000002100 */
[----:B------:R-:W-:Y:S01]  /*0110*/  BSSY.RECONVERGENT B1, `(.L_x_3) ;  /* 0x0000009000017945 */ /* 0x000fe20003800200 */
[----:B------:R-:W-:Y:S02]  /*0120*/  CS2R R2, SRZ ;  /* 0x0000000000027805 */ /* 0x000fe4000001ff00 */
[----:B0-----:R-:W-:Y:S01]  /*0130*/  ISETP.GE.AND P0, PT, R5, R4, PT ;  /* 0x000000040500720c */ /* 0x001fe20003f06270 */
[----:B------:R-:W-:-:S12]  /*0140*/  IMAD.MOV.U32 R7, RZ, RZ, R5 ;  /* 0x000000ffff077224 */ /* 0x000fd800078e0005 */
[----:B------:R-:W-:Y:S05]  /*0150*/  @P0 BRA `(.L_x_4) ;  /* 0x0000000000100947 */ /* 0x000fea0003800000 */
[----:B------:R-:W0:Y:S02]  /*0160*/  LDC.64 R2, c[0x0][0x380] ;  /* 0x0000e000ff027b82 */ /* 0x000e240000000a00 */
[----:B0-----:R-:W-:-:S06]  /*0170*/  IMAD.WIDE.U32 R2, R5, 0x8, R2 ;  /* 0x0000000805027825 */ /* 0x001fcc00078e0002 */
[----:B------:R-:W5:Y:S01]  /*0180*/  LDG.E.64.CONSTANT R2, desc[UR6][R2.64] ;  /* 0x0000000602027981 */ /* 0x000f62000c1e9b00 */
[----:B------:R-:W-:-:S07]  /*0190*/  VIADD R7, R5, 0x200 ;  /* 0x0000020005077836 */ /* 0x000fce0000000000 */
.L_x_4:
[----:B------:R-:W-:Y:S05]  /*01a0*/  BSYNC.RECONVERGENT B1 ;  /* 0x0000000000017941 */ /* 0x000fea0003800200 */
.L_x_3:
[----:B------:R-:W-:Y:S01]  /*01b0*/  ISETP.GE.AND P0, PT, R7, R4, PT ;  /* 0x000000040700720c */ /* 0x000fe20003f06270 */
[----:B------:R-:W-:-:S12]  /*01c0*/  BSSY.RECONVERGENT B1, `(.L_x_5) ;  /* 0x0000076000017945 */ /* 0x000fd80003800200 */
[----:B------:R-:W-:Y:S05]  /*01d0*/  @P0 BRA `(.L_x_6) ;  /* 0x0000000400d00947 */ /* 0x000fea0003800000 */
[----:B------:R-:W-:Y:S01]  /*01e0*/  LOP3.LUT R9, RZ, R7, RZ, 0x33, !PT ;  /* 0x00000007ff097212 */ /* 0x000fe200078e33ff */
[----:B------:R-:W-:Y:S04]  /*01f0*/  BSSY.RECONVERGENT B2, `(.L_x_7) ;  /* 0x0000017000027945 */ /* 0x000fe80003800200 */
[----:B------:R-:W-:-:S05]  /*0200*/  IMAD.IADD R0, R9, 0x1, R4 ;  /* 0x0000000109007824 */ /* 0x000fca00078e0204 */
[C---:B------:R-:W-:Y:S02]  /*0210*/  LOP3.LUT R6, R0.reuse, 0x600, RZ, 0xc0, !PT ;  /* 0x0000060000067812 */ /* 0x040fe400078ec0ff */
[----:B------:R-:W-:Y:S02]  /*0220*/  ISETP.GE.U32.AND P0, PT, R0, 0x600, PT ;  /* 0x000006000000780c */ /* 0x000fe40003f06070 */
[----:B------:R-:W-:-:S13]  /*0230*/  ISETP.NE.AND P1, PT, R6, 0x600, PT ;  /* 0x000006000600780c */ /* 0x000fda0003f25270 */
[----:B------:R-:W-:Y:S05]  /*0240*/  @!P1 BRA `(.L_x_8) ;  /* 0x0000000000449947 */ /* 0x000fea0003800000 */
[----:B------:R-:W0:Y:S01]  /*0250*/  LDC.64 R8, c[0x0][0x380] ;  /* 0x0000e000ff087b82 */ /* 0x000e220000000a00 */
[----:B------:R-:W-:-:S04]  /*0260*/  LEA.HI R0, R0, 0x1, RZ, 0x17 ;  /* 0x0000000100007811 */ /* 0x000fc800078fb8ff */
[----:B------:R-:W-:-:S05]  /*0270*/  LOP3.LUT R0, R0, 0x3, RZ, 0xc0, !PT ;  /* 0x0000000300007812 */ /* 0x000fca00078ec0ff */
[----:B------:R-:W-:Y:S02]  /*0280*/  IMAD.MOV R0, RZ, RZ, -R0 ;  /* 0x000000ffff007224 */ /* 0x000fe400078e0a00 */
[----:B0-----:R-:W-:-:S04]  /*0290*/  IMAD.WIDE.U32 R8, R7, 0x8, R8 ;  /* 0x0000000807087825 */ /* 0x001fc800078e0008 */
[----:B------:R-:W-:Y:S02]  /*02a0*/  IMAD.MOV.U32 R6, RZ, RZ, R8 ;  /* 0x000000ffff067224 */ /* 0x000fe400078e0008 */
[----:B------:R-:W-:-:S07]  /*02b0*/  IMAD.MOV.U32 R11, RZ, RZ, R9 ;  /* 0x000000ffff0b7224 */ /* 0x000fce00078e0009 */
.L_x_9:
[----:B------:R-:W-:Y:S02]  /*02c0*/  IMAD.MOV.U32 R8, RZ, RZ, R6 ;  /* 0x000000ffff087224 */ /* 0x000fe400078e0006 */
[----:B------:R-:W-:-:S06]  /*02d0*/  IMAD.MOV.U32 R9, RZ, RZ, R11 ;  /* 0x000000ffff097224 */ /* 0x000fcc00078e000b */
[----:B------:R-:W2:Y:S01]  /*02e0*/  LDG.E.64.CONSTANT R8, desc[UR6][R8.64] ;  /* 0x0000000608087981 */ /* 0x000ea2000c1e9b00 */
[----:B------:R-:W-:Y:S01]  /*02f0*/  VIADD R0, R0, 0x1 ;  /* 0x0000000100007836 */ /* 0x000fe20000000000 */
[----:B------:R-:W-:Y:S01]  /*0300*/  IADD3 R6, P2, PT, R6, 0x1000, RZ ;  /* 0x0000100006067810 */ /* 0x000fe20007f5e0ff */
[----:B------:R-:W-:-:S03]  /*0310*/  VIADD R7, R7, 0x200 ;  /* 0x0000020007077836 */ /* 0x000fc60000000000 */
[----:B------:R-:W-:Y:S01]  /*0320*/  ISETP.NE.AND P1, PT, R0, RZ, PT ;  /* 0x000000ff0000720c */ /* 0x000fe20003f25270 */
[----:B------:R-:W-:Y:S01]  /*0330*/  IMAD.X R11, RZ, RZ, R11, P2 ;  /* 0x000000ffff0b7224 */ /* 0x000fe200010e060b */
[----:B--2--5:R-:W-:-:S11]  /*0340*/  DADD R2, R8, R2 ;  /* 0x0000000008027229 */ /* 0x024fd60000000002 */
[----:B------:R-:W-:Y:S05]  /*0350*/  @P1 BRA `(.L_x_9) ;  /* 0xfffffffc00d81947 */ /* 0x000fea000383ffff */
.L_x_8:
[----:B------:R-:W-:Y:S05]  /*0360*/  BSYNC.RECONVERGENT B2 ;  /* 0x0000000000027941 */ /* 0x000fea0003800200 */
.L_x_7:
[----:B------:R-:W-:Y:S05]  /*0370*/  @!P0 BRA `(.L_x_6) ;  /* 0x0000000400688947 */ /* 0x000fea0003800000 */
[----:B------:R-:W-:Y:S01]  /*0380*/  IMAD.IADD R0, R4, 0x1, -R7 ;  /* 0x0000000104007824 */ /* 0x000fe200078e0a07 */
[----:B------:R-:W-:Y:S01]  /*0390*/  BSSY.RECONVERGENT B2, `(.L_x_10) ;  /* 0x0000031000027945 */ /* 0x000fe20003800200 */
[----:B------:R-:W-:-:S03]  /*03a0*/  PLOP3.LUT P0, PT, PT, PT, PT, 0x80, 0x8 ;  /* 0x000000000008781c */ /* 0x000fc60003f0f070 */
[----:B------:R-:W-:-:S13]  /*03b0*/  ISETP.GT.AND P1, PT, R0, 0x1800, PT ;  /* 0x000018000000780c */ /* 0x000fda0003f24270 */
[----:B------:R-:W-:Y:S05]  /*03c0*/  @!P1 BRA `(.L_x_11) ;  /* 0x0000000000b49947 */ /* 0x000fea0003800000 */
[----:B------:R-:W-:Y:S01]  /*03d0*/  PLOP3.LUT P0, PT, PT, PT, PT, 0x8, 0x80 ;  /* 0x000000000080781c */ /* 0x000fe20003f0e170 */
[----:B------:R-:W-:-:S12]  /*03e0*/  VIADD R0, R4, 0xffffe800 ;  /* 0xffffe80004007836 */ /* 0x000fd80000000000 */
.L_x_12:
[----:B------:R-:W0:Y:S02]  /*03f0*/  LDC.64 R32, c[0x0][0x380] ;  /* 0x0000e000ff207b82 */ /* 0x000e240000000a00 */
[----:B0-----:R-:W-:-:S05]  /*0400*/  IMAD.WIDE R14, R7, 0x8, R32 ;  /* 0x00000008070e7825 */ /* 0x001fca00078e0220 */
[----:B------:R-:W2:Y:S04]  /*0410*/  LDG.E.64.CONSTANT R8, desc[UR6][R14.64] ;  /* 0x000000060e087981 */ /* 0x000ea8000c1e9b00 */
[----:B------:R-:W3:Y:S04]  /*0420*/  LDG.E.64.CONSTANT R10, desc[UR6][R14.64+0x1000] ;  /* 0x001000060e0a7981 */ /* 0x000ee8000c1e9b00 */
[----:B------:R-:W4:Y:S01]  /*0430*/  LDG.E.64.CONSTANT R12, desc[UR6][R14.64+0x2000] ;  /* 0x002000060e0c7981 */ /* 0x000f22000c1e9b00 */
[----:B------:R-:W-:-:S03]  /*0440*/  VIADD R41, R7, 0x800 ;  /* 0x0000080007297836 */ /* 0x000fc60000000000 */
[----:B------:R-:W4:Y:S01]  /*0450*/  LDG.E.64.CONSTANT R30, desc[UR6][R14.64+0x3000] ;  /* 0x003000060e1e7981 */ /* 0x000f22000c1e9b00 */
[----:B------:R-:W-:-:S05]  /*0460*/  IMAD.WIDE R40, R41, 0x8, R32 ;  /* 0x0000000829287825 */ /* 0x000fca00078e0220 */
[----:B------:R-:W4:Y:S04]  /*0470*/  LDG.E.64.CONSTANT R28, desc[UR6][R40.64] ;  /* 0x00000006281c7981 */ /* 0x000f28000c1e9b00 */
[----:B------:R-:W4:Y:S04]  /*0480*/  LDG.E.64.CONSTANT R26, desc[UR6][R40.64+0x1000] ;  /* 0x00100006281a7981 */ /* 0x000f28000c1e9b00 */
        /* <DEDUP_REMOVED lines=12> */
[----:B------:R-:W4:Y:S04]  /*0550*/  LDG.E.64.CONSTANT R34, desc[UR6][R44.64+0x2000] ;  /* 0x002000062c227981 */ /* 0x000f28000c1e9b00 */
[----:B------:R-:W4:Y:S01]  /*0560*/  LDG.E.64.CONSTANT R32, desc[UR6][R44.64+0x3000] ;  /* 0x003000062c207981 */ /* 0x000f22000c1e9b00 */
[----:B------:R-:W-:-:S05]  /*0570*/  VIADD R7, R7, 0x2000 ;  /* 0x0000200007077836 */ /* 0x000fca0000000000 */
[----:B------:R-:W-:Y:S01]  /*0580*/  ISETP.GE.AND P1, PT, R7, R0, PT ;  /* 0x000000000700720c */ /* 0x000fe20003f26270 */
[----:B--2--5:R-:W-:-:S08]  /*0590*/  DADD R8, R8, R2 ;  /* 0x0000000008087229 */ /* 0x024fd00000000002 */
[----:B---3--:R-:W-:-:S08]  /*05a0*/  DADD R8, R8, R10 ;  /* 0x0000000008087229 */ /* 0x008fd0000000000a */
[----:B----4-:R-:W-:-:S08]  /*05b0*/  DADD R8, R8, R12 ;  /* 0x0000000008087229 */ /* 0x010fd0000000000c */
[----:B------:R-:W-:-:S08]  /*05c0*/  DADD R8, R8, R30 ;  /* 0x0000000008087229 */ /* 0x000fd0000000001e */
        /* <DEDUP_REMOVED lines=11> */
[----:B------:R-:W-:Y:S01]  /*0680*/  DADD R2, R8, R32 ;  /* 0x0000000008027229 */ /* 0x000fe20000000020 */
[----:B------:R-:W-:Y:S10]  /*0690*/  @!P1 BRA `(.L_x_12) ;  /* 0xfffffffc00549947 */ /* 0x000ff4000383ffff */
.L_x_11:
[----:B------:R-:W-:Y:S05]  /*06a0*/  BSYNC.RECONVERGENT B2 ;  /* 0x0000000000027941 */ /* 0x000fea0003800200 */
.L_x_10:
[----:B------:R-:W-:Y:S01]  /*06b0*/  IMAD.IADD R0, R4, 0x1, -R7 ;  /* 0x0000000104007824 */ /* 0x000fe200078e0a07 */
[----:B------:R-:W-:Y:S04]  /*06c0*/  BSSY.RECONVERGENT B2, `(.L_x_13) ;  /* 0x0000019000027945 */ /* 0x000fe80003800200 */
[----:B------:R-:W-:-:S13]  /*06d0*/  ISETP.GT.AND P1, PT, R0, 0x800, PT ;  /* 0x000008000000780c */ /* 0x000fda0003f24270 */
[----:B------:R-:W-:Y:S05]  /*06e0*/  @!P1 BRA `(.L_x_14) ;  /* 0x0000000000589947 */ /* 0x000fea0003800000 */
        /* <DEDUP_REMOVED lines=12> */
[----:B------:R-:W-:Y:S01]  /*07b0*/  PLOP3.LUT P0, PT, PT, PT, PT, 0x8, 0x80 ;  /* 0x000000000080781c */ /* 0x000fe20003f0e170 */
[----:B------:R-:W-:Y:S01]  /*07c0*/  VIADD R7, R7, 0x1000 ;  /* 0x0000100007077836 */ /* 0x000fe20000000000 */
[----:B--2--5:R-:W-:-:S08]  /*07d0*/  DADD R10, R2, R10 ;  /* 0x00000000020a7229 */ /* 0x024fd0000000000a */
[----:B---3--:R-:W-:-:S08]  /*07e0*/  DADD R10, R10, R12 ;  /* 0x000000000a0a7229 */ /* 0x008fd0000000000c */
[----:B----4-:R-:W-:-:S08]  /*07f0*/  DADD R10, R10, R14 ;  /* 0x000000000a0a7229 */ /* 0x010fd0000000000e */
[----:B------:R-:W-:-:S08]  /*0800*/  DADD R10, R10, R16 ;  /* 0x000000000a0a7229 */ /* 0x000fd00000000010 */
[----:B------:R-:W-:-:S08]  /*0810*/  DADD R10, R10, R20 ;  /* 0x000000000a0a7229 */ /* 0x000fd00000000014 */
[----:B------:R-:W-:-:S08]  /*0820*/  DADD R10, R10, R22 ;  /* 0x000000000a0a7229 */ /* 0x000fd00000000016 */
[----:B------:R-:W-:-:S08]  /*0830*/  DADD R10, R10, R24 ;  /* 0x000000000a0a7229 */ /* 0x000fd00000000018 */
[----:B------:R-:W-:-:S11]  /*0840*/  DADD R2, R10, R26 ;  /* 0x000000000a027229 */ /* 0x000fd6000000001a */
.L_x_14:
[----:B------:R-:W-:Y:S05]  /*0850*/  BSYNC.RECONVERGENT B2 ;  /* 0x0000000000027941 */ /* 0x000fea0003800200 */
.L_x_13:
[----:B------:R-:W-:-:S13]  /*0860*/  ISETP.LT.OR P0, PT, R7, R4, P0 ;  /* 0x000000040700720c */ /* 0x000fda0000701670 */
[----:B------:R-:W-:Y:S05]  /*0870*/  @!P0 BRA `(.L_x_6) ;  /* 0x0000000000288947 */ /* 0x000fea0003800000 */
[----:B------:R-:W0:Y:S02]  /*0880*/  LDC.64 R8, c[0x0][0x380] ;  /* 0x0000e000ff087b82 */ /* 0x000e240000000a00 */
[----:B0-----:R-:W-:-:S05]  /*0890*/  IMAD.WIDE R6, R7, 0x8, R8 ;  /* 0x0000000807067825 */ /* 0x001fca00078e0208 */
[----:B------:R-:W2:Y:S04]  /*08a0*/  LDG.E.64.CONSTANT R8, desc[UR6][R6.64] ;  /* 0x0000000606087981 */ /* 0x000ea8000c1e9b00 */
[----:B------:R-:W3:Y:S04]  /*08b0*/  LDG.E.64.CONSTANT R10, desc[UR6][R6.64+0x1000] ;  /* 0x00100006060a7981 */ /* 0x000ee8000c1e9b00 */
[----:B------:R-:W4:Y:S04]  /*08c0*/  LDG.E.64.CONSTANT R12, desc[UR6][R6.64+0x2000] ;  /* 0x00200006060c7981 */ /* 0x000f28000c1e9b00 */
[----:B------:R-:W4:Y:S01]  /*08d0*/  LDG.E.64.CONSTANT R14, desc[UR6][R6.64+0x3000] ;  /* 0x00300006060e7981 */ /* 0x000f22000c1e9b00 */
[----:B--2--5:R-:W-:-:S08]  /*08e0*/  DADD R8, R2, R8 ;  /* 0x0000000002087229 */ /* 0x024fd00000000008 */
[----:B---3--:R-:W-:-:S08]  /*08f0*/  DADD R8, R8, R10 ;  /* 0x0000000008087229 */ /* 0x008fd0000000000a */
[----:B----4-:R-:W-:-:S08]  /*0900*/  DADD R8, R8, R12 ;  /* 0x0000000008087229 */ /* 0x010fd0000000000c */
[----:B------:R-:W-:-:S11]  /*0910*/  DADD R2, R8, R14 ;  /* 0x0000000008027229 */ /* 0x000fd6000000000e */
.L_x_6:
[----:B------:R-:W-:Y:S05]  /*0920*/  BSYNC.RECONVERGENT B1 ;  /* 0x0000000000017941 */ /* 0x000fea0003800200 */
.L_x_5:
[----:B------:R-:W-:-:S13]  /*0930*/  ISETP.GE.AND P0, PT, R4, 0x200, PT ;  /* 0x000002000400780c */ /* 0x000fda0003f06270 */
[----:B------:R-:W-:Y:S05]  /*0940*/  @!P0 BRA `(.L_x_15) ;  /* 0x0000000400148947 */ /* 0x000fea0003800000 */
[----:B------:R-:W0:Y:S01]  /*0950*/  S2R R12, SR_LANEID ;  /* 0x00000000000c7919 */ /* 0x000e220000000000 */
[----:B-----5:R-:W-:Y:S04]  /*0960*/  SHFL.DOWN PT, R6, R2, 0x1, 0x1f ;  /* 0x08201f0002067f89 */ /* 0x020fe800000e0000 */
[----:B------:R-:W1:Y:S02]  /*0970*/  SHFL.DOWN PT, R7, R3, 0x1, 0x1f ;  /* 0x08201f0003077f89 */ /* 0x000e6400000e0000 */
[----:B-1----:R-:W-:Y:S01]  /*0980*/  DADD R6, R6, R2 ;  /* 0x0000000006067229 */ /* 0x002fe20000000002 */
[C---:B0-----:R-:W-:Y:S02]  /*0990*/  ISETP.GT.AND P0, PT, R12.reuse, 0x1e, PT ;  /* 0x0000001e0c00780c */ /* 0x041fe40003f04270 */
[----:B------:R-:W-:-:S07]  /*09a0*/  ISETP.NE.AND P1, PT, R12, RZ, PT ;  /* 0x000000ff0c00720c */ /* 0x000fce0003f25270 */
[----:B------:R-:W-:Y:S02]  /*09b0*/  FSEL R8, R2, R6, P0 ;  /* 0x0000000602087208 */ /* 0x000fe40000000000 */
[----:B------:R-:W-:Y:S02]  /*09c0*/  FSEL R9, R3, R7, P0 ;  /* 0x0000000703097208 */ /* 0x000fe40000000000 */
[----:B------:R-:W-:Y:S01]  /*09d0*/  ISETP.GT.AND P0, PT, R12, 0x1d, PT ;  /* 0x0000001d0c00780c */ /* 0x000fe20003f04270 */
[----:B------:R-:W-:Y:S01]  /*09e0*/  SHFL.DOWN PT, R6, R8, 0x2, 0x1f ;  /* 0x08401f0008067f89 */ /* 0x000fe200000e0000 */
[----:B------:R-:W-:Y:S02]  /*09f0*/  @!P1 MOV R4, 0x400 ;  /* 0x0000040000049802 */ /* 0x000fe40000000f00 */
[----:B------:R-:W-:Y:S01]  /*0a00*/  @!P1 SHF.R.U32.HI R0, RZ, 0x2, R5 ;  /* 0x00000002ff009819 */ /* 0x000fe20000011605 */
[----:B------:R-:W0:Y:S03]  /*0a10*/  SHFL.DOWN PT, R7, R9, 0x2, 0x1f ;  /* 0x08401f0009077f89 */ /* 0x000e2600000e0000 */
[----:B------:R-:W-:Y:S01]  /*0a20*/  @!P1 LOP3.LUT R0, R0, 0xf8, RZ, 0xc0, !PT ;  /* 0x000000f800009812 */ /* 0x000fe200078ec0ff */
[----:B0-----:R-:W-:-:S10]  /*0a30*/  DADD R6, R6, R8 ;  /* 0x0000000006067229 */ /* 0x001fd40000000008 */
[----:B------:R-:W-:Y:S02]  /*0a40*/  FSEL R6, R8, R6, P0 ;  /* 0x0000000608067208 */ /* 0x000fe40000000000 */
[----:B------:R-:W-:Y:S02]  /*0a50*/  FSEL R7, R9, R7, P0 ;  /* 0x0000000709077208 */ /* 0x000fe40000000000 */
[----:B------:R-:W-:Y:S01]  /*0a60*/  ISETP.GT.AND P0, PT, R12, 0x1b, PT ;  /* 0x0000001b0c00780c */ /* 0x000fe20003f04270 */
[----:B------:R-:W-:Y:S04]  /*0a70*/  SHFL.DOWN PT, R2, R6, 0x4, 0x1f ;  /* 0x08801f0006027f89 */ /* 0x000fe800000e0000 */
[----:B------:R-:W0:Y:S01]  /*0a80*/  SHFL.DOWN PT, R3, R7, 0x4, 0x1f ;  /* 0x08801f0007037f89 */ /* 0x000e2200000e0000 */
[----:B------:R-:W1:Y:S01]  /*0a90*/  @!P1 S2R R9, SR_CgaCtaId ;  /* 0x0000000000099919 */ /* 0x000e620000008800 */
[----:B0-----:R-:W-:-:S10]  /*0aa0*/  DADD R2, R2, R6 ;  /* 0x0000000002027229 */ /* 0x001fd40000000006 */
[----:B------:R-:W-:Y:S02]  /*0ab0*/  FSEL R10, R6, R2, P0 ;  /* 0x00000002060a7208 */ /* 0x000fe40000000000 */
[----:B------:R-:W-:Y:S02]  /*0ac0*/  FSEL R11, R7, R3, P0 ;  /* 0x00000003070b7208 */ /* 0x000fe40000000000 */
[----:B------:R-:W-:Y:S01]  /*0ad0*/  ISETP.GT.AND P0, PT, R12, 0x17, PT ;  /* 0x000000170c00780c */ /* 0x000fe20003f04270 */
[----:B------:R-:W-:Y:S04]  /*0ae0*/  SHFL.DOWN PT, R2, R10, 0x8, 0x1f ;  /* 0x09001f000a027f89 */ /* 0x000fe800000e0000 */
[----:B------:R-:W0:Y:S02]  /*0af0*/  SHFL.DOWN PT, R3, R11, 0x8, 0x1f ;  /* 0x09001f000b037f89 */ /* 0x000e2400000e0000 */
[----:B0-----:R-:W-:-:S10]  /*0b00*/  DADD R2, R2, R10 ;  /* 0x0000000002027229 */ /* 0x001fd4000000000a */
[----:B------:R-:W-:Y:S02]  /*0b10*/  FSEL R6, R10, R2, P0 ;  /* 0x000000020a067208 */ /* 0x000fe40000000000 */
[----:B------:R-:W-:Y:S02]  /*0b20*/  FSEL R7, R11, R3, P0 ;  /* 0x000000030b077208 */ /* 0x000fe40000000000 */
[----:B-1----:R-:W-:Y:S01]  /*0b30*/  @!P1 LEA R11, R9, R4, 0x18 ;  /* 0x00000004090b9211 */ /* 0x002fe200078ec0ff */
[----:B------:R-:W-:Y:S01]  /*0b40*/  SHFL.DOWN PT, R2, R6, 0x10, 0x1f ;  /* 0x0a001f0006027f89 */ /* 0x000fe200000e0000 */
[----:B------:R-:W-:-:S03]  /*0b50*/  ISETP.NE.AND P0, PT, R5, RZ, PT ;  /* 0x000000ff0500720c */ /* 0x000fc60003f05270 */
[----:B------:R-:W0:Y:S01]  /*0b60*/  SHFL.DOWN PT, R3, R7, 0x10, 0x1f ;  /* 0x0a001f0007037f89 */ /* 0x000e2200000e0000 */
[----:B------:R-:W-:Y:S01]  /*0b70*/  @!P1 IMAD.IADD R11, R0, 0x1, R11 ;  /* 0x00000001000b9824 */ /* 0x000fe200078e020b */
[----:B0-----:R-:W-:-:S07]  /*0b80*/  DADD R8, R2, R6 ;  /* 0x0000000002087229 */ /* 0x001fce0000000006 */
[----:B------:R1:W-:Y:S01]  /*0b90*/  @!P1 STS.64 [R11+0x10], R8 ;  /* 0x000010080b009388 */ /* 0x0003e20000000a00 */
[----:B------:R-:W-:Y:S01]  /*0ba0*/  BAR.SYNC.DEFER_BLOCKING 0x0 ;  /* 0x0000000000007b1d */ /* 0x000fe20000010000 */
[----:B------:R-:W-:-:S04]  /*0bb0*/  ISETP.GT.AND P1, PT, R12, 0xf, PT ;  /* 0x0000000f0c00780c */ /* 0x000fc80003f24270 */
[----:B------:R-:W-:Y:S02]  /*0bc0*/  FSEL R2, R6, R8, P1 ;  /* 0x0000000806027208 */ /* 0x000fe40000800000 */
[----:B------:R-:W-:Y:S01]  /*0bd0*/  FSEL R3, R7, R9, P1 ;  /* 0x0000000907037208 */ /* 0x000fe20000800000 */
[----:B------:R-:W-:Y:S06]  /*0be0*/  @P0 BRA `(.L_x_16) ;  /* 0x0000001800440947 */ /* 0x000fec0003800000 */
[----:B------:R-:W0:Y:S01]  /*0bf0*/  S2UR UR5, SR_CgaCtaId ;  /* 0x00000000000579c3 */ /* 0x000e220000008800 */
[----:B------:R-:W-:Y:S02]  /*0c00*/  UMOV UR4, 0x400 ;  /* 0x0000040000047882 */ /* 0x000fe40000000000 */
[----:B0-----:R-:W-:-:S09]  /*0c10*/  ULEA UR4, UR5, UR4, 0x18 ;  /* 0x0000000405047291 */ /* 0x001fd2000f8ec0ff */
[----:B------:R-:W0:Y:S04]  /*0c20*/  LDS.64 R4, [UR4+0x18] ;  /* 0x00001804ff047984 */ /* 0x000e280008000a00 */
[----:B-1----:R-:W1:Y:S04]  /*0c30*/  LDS.128 R8, [UR4+0x20] ;  /* 0x00002004ff087984 */ /* 0x002e680008000c00 */
[----:B------:R-:W2:Y:S01]  /*0c40*/  LDS.128 R12, [UR4+0x30] ;  /* 0x00003004ff0c7984 */ /* 0x000ea20008000c00 */
[----:B0-----:R-:W-:-:S03]  /*0c50*/  DADD R2, R2, R4 ;  /* 0x0000000002027229 */ /* 0x001fc60000000004 */
[----:B------:R-:W0:Y:S05]  /*0c60*/  LDS.128 R4, [UR4+0x40] ;  /* 0x00004004ff047984 */ /* 0x000e2a0008000c00 */
[----:B-1----:R-:W-:-:S08]  /*0c70*/  DADD R2, R2, R8 ;  /* 0x0000000002027229 */ /* 0x002fd00000000008 */
[----:B------:R-:W-:Y:S01]  /*0c80*/  DADD R2, R2, R10 ;  /* 0x0000000002027229 */ /* 0x000fe2000000000a */
[----:B------:R-:W1:Y:S07]  /*0c90*/  LDS.128 R8, [UR4+0x50] ;  /* 0x00005004ff087984 */ /* 0x000e6e0008000c00 */
[----:B--2---:R-:W-:-:S08]  /*0ca0*/  DADD R2, R2, R12 ;  /* 0x0000000002027229 */ /* 0x004fd0000000000c */
[----:B------:R-:W-:Y:S01]  /*0cb0*/  DADD R2, R2, R14 ;  /* 0x0000000002027229 */ /* 0x000fe2000000000e */
[----:B------:R-:W2:Y:S07]  /*0cc0*/  LDS.128 R12, [UR4+0x60] ;  /* 0x00006004ff0c7984 */ /* 0x000eae0008000c00 */
[----:B0-----:R-:W-:-:S08]  /*0cd0*/  DADD R2, R2, R4 ;  /* 0x0000000002027229 */ /* 0x001fd00000000004 */
[----:B------:R-:W-:Y:S01]  /*0ce0*/  DADD R2, R2, R6 ;  /* 0x0000000002027229 */ /* 0x000fe20000000006 */
[----:B------:R-:W0:Y:S07]  /*0cf0*/  LDS.128 R4, [UR4+0x70] ;  /* 0x00007004ff047984 */ /* 0x000e2e0008000c00 */
[----:B-1----:R-:W-:-:S08]  /*0d00*/  DADD R2, R2, R8 ;  /* 0x0000000002027229 */ /* 0x002fd00000000008 */
[----:B------:R-:W-:Y:S01]  /*0d10*/  DADD R2, R2, R10 ;  /* 0x0000000002027229 */ /* 0x000fe2000000000a */
[----:B------:R-:W1:Y:S07]  /*0d20*/  LDS.128 R8, [UR4+0x80] ;  /* 0x00008004ff087984 */ /* 0x000e6e0008000c00 */
[----:B--2---:R-:W-:-:S08]  /*0d30*/  DADD R2, R2, R12 ;  /* 0x0000000002027229 */ /* 0x004fd0000000000c */
[----:B------:R-:W-:-:S08]  /*0d40*/  DADD R2, R2, R14 ;  /* 0x0000000002027229 */ /* 0x000fd0000000000e */
[----:B0-----:R-:W-:-:S08]  /*0d50*/  DADD R2, R2, R4 ;  /* 0x0000000002027229 */ /* 0x001fd00000000004 */
[----:B------:R-:W-:-:S08]  /*0d60*/  DADD R2, R2, R6 ;  /* 0x0000000002027229 */ /* 0x000fd00000000006 */
[----:B-1----:R-:W-:-:S08]  /*0d70*/  DADD R2, R2, R8 ;  /* 0x0000000002027229 */ /* 0x002fd00000000008 */
[----:B------:R-:W-:Y:S01]  /*0d80*/  DADD R2, R2, R10 ;  /* 0x0000000002027229 */ /* 0x000fe2000000000a */
[----:B------:R-:W-:Y:S10]  /*0d90*/  BRA `(.L_x_16) ;  /* 0x0000001400d87947 */ /* 0x000ff40003800000 */
.L_x_15:
[----:B------:R-:W-:Y:S01]  /*0da0*/  LOP3.LUT R0, R5, 0x3e0, RZ, 0xc0, !PT ;  /* 0x000003e005007812 */ /* 0x000fe200078ec0ff */
[----:B------:R-:W0:Y:S03]  /*0db0*/  S2R R10, SR_LANEID ;  /* 0x00000000000a7919 */ /* 0x000e260000000000 */
[----:B------:R-:W-:Y:S01]  /*0dc0*/  LOP3.LUT R9, RZ, R0, RZ, 0x33, !PT ;  /* 0x00000000ff097212 */ /* 0x000fe200078e33ff */
[----:B------:R-:W-:-:S04]  /*0dd0*/  VIADD R7, R0, 0x20 ;  /* 0x0000002000077836 */ /* 0x000fc80000000000 */
[----:B------:R-:W-:Y:S01]  /*0de0*/  IMAD.IADD R9, R9, 0x1, R4 ;  /* 0x0000000109097824 */ /* 0x000fe200078e0204 */
[----:B------:R-:W-:-:S04]  /*0df0*/  ISETP.GT.AND P0, PT, R7, R4, PT ;  /* 0x000000040700720c */ /* 0x000fc80003f04270 */
[----:B------:R-:W-:-:S05]  /*0e00*/  SEL R11, R9, 0x1f, P0 ;  /* 0x0000001f090b7807 */ /* 0x000fca0000000000 */
[----:B-----5:R-:W-:Y:S04]  /*0e10*/  SHFL.DOWN PT, R6, R2, 0x1, R11 ;  /* 0x0820000002067989 */ /* 0x020fe800000e000b */
[----:B------:R-:W1:Y:S01]  /*0e20*/  SHFL.DOWN PT, R7, R3, 0x1, R11 ;  /* 0x0820000003077989 */ /* 0x000e6200000e000b */
[C---:B0-----:R-:W-:Y:S01]  /*0e30*/  ISETP.GE.AND P0, PT, R10.reuse, R11, PT ;  /* 0x0000000b0a00720c */ /* 0x041fe20003f06270 */
[C---:B------:R-:W-:Y:S01]  /*0e40*/  VIADD R0, R10.reuse, 0x2 ;  /* 0x000000020a007836 */ /* 0x040fe20000000000 */
[----:B------:R-:W-:Y:S01]  /*0e50*/  ISETP.NE.AND P1, PT, R10, RZ, PT ;  /* 0x000000ff0a00720c */ /* 0x000fe20003f25270 */
[----:B-1----:R-:W-:-:S12]  /*0e60*/  DADD R6, R6, R2 ;  /* 0x0000000006067229 */ /* 0x002fd80000000002 */
[----:B------:R-:W0:Y:S01]  /*0e70*/  @!P1 S2R R12, SR_CgaCtaId ;  /* 0x00000000000c9919 */ /* 0x000e220000008800 */
[----:B------:R-:W-:Y:S02]  /*0e80*/  FSEL R8, R6, R2, !P0 ;  /* 0x0000000206087208 */ /* 0x000fe40004000000 */
[----:B------:R-:W-:Y:S02]  /*0e90*/  FSEL R9, R7, R3, !P0 ;  /* 0x0000000307097208 */ /* 0x000fe40004000000 */
[----:B------:R-:W-:Y:S01]  /*0ea0*/  ISETP.GT.AND P0, PT, R0, R11, PT ;  /* 0x0000000b0000720c */ /* 0x000fe20003f04270 */
[----:B------:R-:W-:Y:S01]  /*0eb0*/  SHFL.DOWN PT, R6, R8, 0x2, R11 ;  /* 0x0840000008067989 */ /* 0x000fe200000e000b */
[----:B------:R-:W-:-:S03]  /*0ec0*/  VIADD R0, R10, 0x4 ;  /* 0x000000040a007836 */ /* 0x000fc60000000000 */
[----:B------:R-:W1:Y:S02]  /*0ed0*/  SHFL.DOWN PT, R7, R9, 0x2, R11 ;  /* 0x0840000009077989 */ /* 0x000e6400000e000b */
[----:B-1----:R-:W-:-:S10]  /*0ee0*/  DADD R6, R6, R8 ;  /* 0x0000000006067229 */ /* 0x002fd40000000008 */
[----:B------:R-:W-:Y:S02]  /*0ef0*/  FSEL R6, R8, R6, P0 ;  /* 0x0000000608067208 */ /* 0x000fe40000000000 */
[----:B------:R-:W-:Y:S02]  /*0f00*/  FSEL R7, R9, R7, P0 ;  /* 0x0000000709077208 */ /* 0x000fe40000000000 */
        /* <DEDUP_REMOVED lines=16> */
[----:B------:R-:W-:Y:S02]  /*1010*/  @!P1 MOV R9, 0x400 ;  /* 0x0000040000099802 */ /* 0x000fe40000000f00 */
[----:B------:R-:W-:Y:S01]  /*1020*/  @!P1 SHF.R.U32.HI R8, RZ, 0x2, R5 ;  /* 0x00000002ff089819 */ /* 0x000fe20000011605 */
[----:B------:R-:W1:Y:S01]  /*1030*/  SHFL.DOWN PT, R3, R7, 0x10, R11 ;  /* 0x0a00000007037989 */ /* 0x000e6200000e000b */
[----:B0-----:R-:W-:-:S02]  /*1040*/  @!P1 LEA R9, R12, R9, 0x18 ;  /* 0x000000090c099211 */ /* 0x001fc400078ec0ff */
[----:B------:R-:W-:-:S05]  /*1050*/  @!P1 LOP3.LUT R8, R8, 0xf8, RZ, 0xc0, !PT ;  /* 0x000000f808089812 */ /* 0x000fca00078ec0ff */
[----:B------:R-:W-:Y:S01]  /*1060*/  @!P1 IMAD.IADD R9, R8, 0x1, R9 ;  /* 0x0000000108099824 */ /* 0x000fe200078e0209 */
[----:B-1----:R-:W-:-:S10]  /*1070*/  DADD R2, R2, R6 ;  /* 0x0000000002027229 */ /* 0x002fd40000000006 */
[----:B------:R-:W-:Y:S02]  /*1080*/  FSEL R2, R6, R2, P0 ;  /* 0x0000000206027208 */ /* 0x000fe40000000000 */
[----:B------:R-:W-:Y:S02]  /*1090*/  FSEL R3, R7, R3, P0 ;  /* 0x0000000307037208 */ /* 0x000fe40000000000 */
[----:B------:R-:W-:-:S03]  /*10a0*/  ISETP.NE.AND P0, PT, R5, RZ, PT ;  /* 0x000000ff0500720c */ /* 0x000fc60003f05270 */
[----:B------:R0:W-:Y:S01]  /*10b0*/  @!P1 STS.64 [R9+0x10], R2 ;  /* 0x0000100209009388 */ /* 0x0001e20000000a00 */
[----:B------:R-:W-:Y:S09]  /*10c0*/  BAR.SYNC.DEFER_BLOCKING 0x0 ;  /* 0x0000000000007b1d */ /* 0x000ff20000010000 */
[----:B------:R-:W-:Y:S05]  /*10d0*/  @P0 BRA `(.L_x_16) ;  /* 0x0000001400080947 */ /* 0x000fea0003800000 */
[----:B------:R-:W1:Y:S01]  /*10e0*/  S2UR UR5, SR_CgaCtaId ;  /* 0x00000000000579c3 */ /* 0x000e620000008800 */
[----:B------:R-:W-:Y:S01]  /*10f0*/  UMOV UR4, 0x400 ;  /* 0x0000040000047882 */ /* 0x000fe20000000000 */
[----:B------:R-:W-:Y:S01]  /*1100*/  ISETP.GT.AND P1, PT, R4, 0x20, PT ;  /* 0x000000200400780c */ /* 0x000fe20003f24270 */
[----:B-1----:R-:W-:-:S09]  /*1110*/  ULEA UR4, UR5, UR4, 0x18 ;  /* 0x0000000405047291 */ /* 0x002fd2000f8ec0ff */
[----:B------:R-:W1:Y:S04]  /*1120*/  LDS.64 R6, [UR4+0x18] ;  /* 0x00001804ff067984 */ /* 0x000e680008000a00 */
[----:B------:R-:W2:Y:S04]  /*1130*/  LDS.128 R12, [UR4+0x20] ;  /* 0x00002004ff0c7984 */ /* 0x000ea80008000c00 */
[----:B0-----:R-:W0:Y:S01]  /*1140*/  LDS.128 R8, [UR4+0x30] ;  /* 0x00003004ff087984 */ /* 0x001e220008000c00 */
[----:B-1----:R-:W-:-:S10]  /*1150*/  DADD R6, R2, R6 ;  /* 0x0000000002067229 */ /* 0x002fd40000000006 */
[----:B------:R-:W-:Y:S02]  /*1160*/  FSEL R2, R6, R2, P1 ;  /* 0x0000000206027208 */ /* 0x000fe40000800000 */
[----:B------:R-:W-:Y:S02]  /*1170*/  FSEL R3, R7, R3, P1 ;  /* 0x0000000307037208 */ /* 0x000fe40000800000 */
[----:B------:R-:W-:-:S04]  /*1180*/  ISETP.GT.AND P1, PT, R4, 0x40, PT ;  /* 0x000000400400780c */ /* 0x000fc80003f24270 */
[----:B--2---:R-:W-:-:S10]  /*1190*/  DADD R12, R12, R2 ;  /* 0x000000000c0c7229 */ /* 0x004fd40000000002 */
[----:B------:R-:W-:Y:S02]  /*11a0*/  FSEL R2, R12, R2, P1 ;  /* 0x000000020c027208 */ /* 0x000fe40000800000 */
[----:B------:R-:W-:Y:S02]  /*11b0*/  FSEL R3, R13, R3, P1 ;  /* 0x000000030d037208 */ /* 0x000fe40000800000 */
[----:B------:R-:W-:-:S04]  /*11c0*/  ISETP.GT.AND P1, PT, R4, 0x60, PT ;  /* 0x000000600400780c */ /* 0x000fc80003f24270 */
[----:B------:R-:W-:-:S10]  /*11d0*/  DADD R14, R2, R14 ;  /* 0x00000000020e7229 */ /* 0x000fd4000000000e */
[----:B------:R-:W-:Y:S02]  /*11e0*/  FSEL R2, R14, R2, P1 ;  /* 0x000000020e027208 */ /* 0x000fe40000800000 */
[----:B------:R-:W-:Y:S02]  /*11f0*/  FSEL R3, R15, R3, P1 ;  /* 0x000000030f037208 */ /* 0x000fe40000800000 */
[----:B------:R-:W1:Y:S01]  /*1200*/  LDS.128 R12, [UR4+0x40] ;  /* 0x00004004ff0c7984 */ /* 0x000e620008000c00 */
[----:B------:R-:W-:-:S03]  /*1210*/  ISETP.GT.AND P1, PT, R4, 0x80, PT ;  /* 0x000000800400780c */ /* 0x000fc60003f24270 */
[----:B0-----:R-:W-:-:S10]  /*1220*/  DADD R8, R8, R2 ;  /* 0x0000000008087229 */ /* 0x001fd40000000002 */
[----:B------:R-:W-:Y:S02]  /*1230*/  FSEL R2, R8, R2, P1 ;  /* 0x0000000208027208 */ /* 0x000fe40000800000 */
[----:B------:R-:W-:Y:S02]  /*1240*/  FSEL R3, R9, R3, P1 ;  /* 0x0000000309037208 */ /* 0x000fe40000800000 */
[----:B------:R-:W-:-:S04]  /*1250*/  ISETP.GT.AND P1, PT, R4, 0xa0, PT ;  /* 0x000000a00400780c */ /* 0x000fc80003f24270 */
[----:B------:R-:W-:-:S10]  /*1260*/  DADD R10, R2, R10 ;  /* 0x00000000020a7229 */ /* 0x000fd4000000000a */
[----:B------:R-:W-:Y:S02]  /*1270*/  FSEL R2, R10, R2, P1 ;  /* 0x000000020a027208 */ /* 0x000fe40000800000 */
[----:B------:R-:W-:Y:S02]  /*1280*/  FSEL R3, R11, R3, P1 ;  /* 0x000000030b037208 */ /* 0x000fe40000800000 */
[----:B------:R-:W0:Y:S01]  /*1290*/  LDS.128 R8, [UR4+0x50] ;  /* 0x00005004ff087984 */ /* 0x000e220008000c00 */
[----:B------:R-:W-:-:S03]  /*12a0*/  ISETP.GT.AND P1, PT, R4, 0xc0, PT ;  /* 0x000000c00400780c */ /* 0x000fc60003f24270 */
[----:B-1----:R-:W-:-:S10]  /*12b0*/  DADD R12, R12, R2 ;  /* 0x000000000c0c7229 */ /* 0x002fd40000000002 */
        /* <DEDUP_REMOVED lines=33> */
[----:B------:R-:W-:-:S04]  /*14d0*/  ISETP.GT.AND P1, PT, R4, 0x1c0, PT ;  /* 0x000001c00400780c */ /* 0x000fc80003f24270 */
[----:B-1----:R-:W-:-:S10]  /*14e0*/  DADD R12, R12, R2 ;  /* 0x000000000c0c7229 */ /* 0x002fd40000000002 */
[----:B------:R-:W-:Y:S02]  /*14f0*/  FSEL R2, R12, R2, P1 ;  /* 0x000000020c027208 */ /* 0x000fe40000800000 */
[----:B------:R-:W-:Y:S02]  /*1500*/  FSEL R3, R13, R3, P1 ;  /* 0x000000030d037208 */ /* 0x000fe40000800000 */
[----:B------:R-:W-:-:S04]  /*1510*/  ISETP.GT.AND P1, PT, R4, 0x1e0, PT ;  /* 0x000001e00400780c */ /* 0x000fc80003f24270 */
[----:B------:R-:W-:-:S10]  /*1520*/  DADD R14, R2, R14 ;  /* 0x00000000020e7229 */ /* 0x000fd4000000000e */
[----:B------:R-:W-:Y:S02]  /*1530*/  FSEL R2, R14, R2, P1 ;  /* 0x000000020e027208 */ /* 0x000fe40000800000 */
[----:B------:R-:W-:Y:S01]  /*1540*/  FSEL R3, R15, R3, P1 ;  /* 0x000000030f037208 */ /* 0x000fe20000800000 */
[----:B------:R-:W-:Y:S06]  /*1550*/  BRA `(.L_x_16) ;  /* 0x0000000c00e87947 */ /* 0x000fec0003800000 */
.L_x_2:
[----:B------:R-:W0:Y:S01]  /*1560*/  S2R R41, SR_TID.X ;  /* 0x0000000000297919 */ /* 0x000e220000002100 */
[----:B------:R-:W1:Y:S02]  /*1570*/  LDCU.64 UR4, c[0x0][0x380] ;  /* 0x00007000ff0477ac */ /* 0x000e640008000a00 */
[----:B-1----:R-:W-:Y:S02]  /*1580*/  IMAD.U32 R2, RZ, RZ, UR4 ;  /* 0x00000004ff027e24 */ /* 0x002fe4000f8e00ff */
[----:B------:R-:W-:Y:S02]  /*1590*/  IMAD.U32 R3, RZ, RZ, UR5 ;  /* 0x00000005ff037e24 */ /* 0x000fe4000f8e00ff */
[----:B0-----:R-:W-:-:S05]  /*15a0*/  IMAD.WIDE.U32 R18, R41, 0x8, R2 ;  /* 0x0000000829127825 */ /* 0x001fca00078e0002 */
[----:B------:R-:W2:Y:S04]  /*15b0*/  LDG.E.64.CONSTANT R20, desc[UR6][R18.64] ;  /* 0x0000000612147981 */ /* 0x000ea8000c1e9b00 */
[----:B------:R-:W2:Y:S04]  /*15c0*/  LDG.E.64.CONSTANT R6, desc[UR6][R18.64+0x1000] ;  /* 0x0010000612067981 */ /* 0x000ea8000c1e9b00 */
[----:B------:R-:W3:Y:S04]  /*15d0*/  LDG.E.64.CONSTANT R8, desc[UR6][R18.64+0x2000] ;  /* 0x0020000612087981 */ /* 0x000ee8000c1e9b00 */
[----:B------:R-:W4:Y:S04]  /*15e0*/  LDG.E.64.CONSTANT R10, desc[UR6][R18.64+0x3000] ;  /* 0x00300006120a7981 */ /* 0x000f28000c1e9b00 */
[----:B------:R-:W5:Y:S04]  /*15f0*/  LDG.E.64.CONSTANT R12, desc[UR6][R18.64+0x4000] ;  /* 0x00400006120c7981 */ /* 0x000f68000c1e9b00 */
[----:B------:R-:W5:Y:S04]  /*1600*/  LDG.E.64.CONSTANT R14, desc[UR6][R18.64+0x5000] ;  /* 0x00500006120e7981 */ /* 0x000f68000c1e9b00 */
[----:B------:R-:W5:Y:S01]  /*1610*/  LDG.E.64.CONSTANT R16, desc[UR6][R18.64+0x6000] ;  /* 0x0060000612107981 */ /* 0x000f62000c1e9b00 */
[----:B------:R-:W-:Y:S01]  /*1620*/  ISETP.GE.U32.AND P0, PT, R4, 0x1c00, PT ;  /* 0x00001c000400780c */ /* 0x000fe20003f06070 */
[----:B------:R-:W-:Y:S01]  /*1630*/  UMOV UR4, 0xe00 ;  /* 0x00000e0000047882 */ /* 0x000fe20000000000 */
[----:B--2---:R-:W-:-:S08]  /*1640*/  DADD R6, R20, R6 ;  /* 0x0000000014067229 */ /* 0x004fd00000000006 */
[----:B---3--:R-:W-:-:S08]  /*1650*/  DADD R6, R8, R6 ;  /* 0x0000000008067229 */ /* 0x008fd00000000006 */
[----:B----4-:R-:W-:-:S08]  /*1660*/  DADD R6, R10, R6 ;  /* 0x000000000a067229 */ /* 0x010fd00000000006 */
[----:B-----5:R-:W-:-:S08]  /*1670*/  DADD R6, R12, R6 ;  /* 0x000000000c067229 */ /* 0x020fd00000000006 */
[----:B------:R-:W-:-:S08]  /*1680*/  DADD R6, R14, R6 ;  /* 0x000000000e067229 */ /* 0x000fd00000000006 */
[----:B------:R-:W-:Y:S01]  /*1690*/  DADD R6, R16, R6 ;  /* 0x0000000010067229 */ /* 0x000fe20000000006 */
[----:B------:R-:W-:Y:S10]  /*16a0*/  @!P0 BRA `(.L_x_17) ;  /* 0x00000000006c8947 */ /* 0x000ff40003800000 */
[----:B------:R-:W0:Y:S01]  /*16b0*/  LDC R22, c[0x0][0x390] ;  /* 0x0000e400ff167b82 */ /* 0x000e220000000800 */
[----:B------:R-:W-:Y:S01]  /*16c0*/  VIADD R23, R4, 0xfffff200 ;  /* 0xfffff20004177836 */ /* 0x000fe20000000000 */
[----:B------:R-:W-:-:S06]  /*16d0*/  UMOV UR4, 0xe00 ;  /* 0x00000e0000047882 */ /* 0x000fcc0000000000 */
[----:B------:R-:W1:Y:S02]  /*16e0*/  LDC.64 R2, c[0x0][0x380] ;  /* 0x0000e000ff027b82 */ /* 0x000e640000000a00 */
.L_x_19:
[----:B------:R-:W-:-:S04]  /*16f0*/  VIADD R9, R41, UR4 ;  /* 0x0000000429097c36 */ /* 0x000fc80008000000 */
[----:B-1----:R-:W-:-:S05]  /*1700*/  IMAD.WIDE.U32 R8, R9, 0x8, R2 ;  /* 0x0000000809087825 */ /* 0x002fca00078e0002 */
[----:B------:R-:W2:Y:S04]  /*1710*/  LDG.E.64.CONSTANT R4, desc[UR6][R8.64] ;  /* 0x0000000608047981 */ /* 0x000ea8000c1e9b00 */
[----:B------:R-:W3:Y:S04]  /*1720*/  LDG.E.64.CONSTANT R10, desc[UR6][R8.64+0x1000] ;  /* 0x00100006080a7981 */ /* 0x000ee8000c1e9b00 */
[----:B------:R-:W4:Y:S04]  /*1730*/  LDG.E.64.CONSTANT R12, desc[UR6][R8.64+0x2000] ;  /* 0x00200006080c7981 */ /* 0x000f28000c1e9b00 */
[----:B------:R-:W5:Y:S04]  /*1740*/  LDG.E.64.CONSTANT R14, desc[UR6][R8.64+0x3000] ;  /* 0x00300006080e7981 */ /* 0x000f68000c1e9b00 */
[----:B------:R-:W5:Y:S04]  /*1750*/  LDG.E.64.CONSTANT R16, desc[UR6][R8.64+0x4000] ;  /* 0x0040000608107981 */ /* 0x000f68000c1e9b00 */
[----:B------:R-:W5:Y:S04]  /*1760*/  LDG.E.64.CONSTANT R18, desc[UR6][R8.64+0x5000] ;  /* 0x0050000608127981 */ /* 0x000f68000c1e9b00 */
[----:B------:R-:W5:Y:S01]  /*1770*/  LDG.E.64.CONSTANT R20, desc[UR6][R8.64+0x6000] ;  /* 0x0060000608147981 */ /* 0x000f62000c1e9b00 */
[----:B--2---:R-:W-:-:S08]  /*1780*/  DADD R4, R4, R6 ;  /* 0x0000000004047229 */ /* 0x004fd00000000006 */
[----:B---3--:R-:W-:-:S08]  /*1790*/  DADD R4, R10, R4 ;  /* 0x000000000a047229 */ /* 0x008fd00000000004 */
[----:B----4-:R-:W-:-:S08]  /*17a0*/  DADD R4, R12, R4 ;  /* 0x000000000c047229 */ /* 0x010fd00000000004 */
[----:B-----5:R-:W-:-:S08]  /*17b0*/  DADD R4, R14, R4 ;  /* 0x000000000e047229 */ /* 0x020fd00000000004 */
[----:B------:R-:W-:Y:S01]  /*17c0*/  DADD R16, R16, R4 ;  /* 0x0000000010107229 */ /* 0x000fe20000000004 */
[----:B0-----:R-:W-:-:S04]  /*17d0*/  IMAD.MOV.U32 R4, RZ, RZ, R22 ;  /* 0x000000ffff047224 */ /* 0x001fc800078e0016 */
[----:B------:R-:W-:-:S03]  /*17e0*/  VIADD R0, R4, -UR4 ;  /* 0x8000000404007c36 */ /* 0x000fc60008000000 */
[----:B------:R-:W-:Y:S02]  /*17f0*/  DADD R16, R18, R16 ;  /* 0x0000000012107229 */ /* 0x000fe40000000010 */
[----:B------:R-:W-:-:S06]  /*1800*/  ISETP.GE.AND P0, PT, R0, 0xe00, PT ;  /* 0x00000e000000780c */ /* 0x000fcc0003f06270 */
[----:B------:R-:W-:-:S07]  /*1810*/  DADD R6, R20, R16 ;  /* 0x0000000014067229 */ /* 0x000fce0000000010 */
[----:B------:R-:W-:Y:S05]  /*1820*/  @!P0 BRA `(.L_x_18) ;  /* 0x00000008001c8947 */ /* 0x000fea0003800000 */
[----:B------:R-:W-:-:S06]  /*1830*/  UIADD3 UR4, UPT, UPT, UR4, 0xe00, URZ ;  /* 0x00000e0004047890 */ /* 0x000fcc000fffe0ff */
[----:B------:R-:W-:-:S13]  /*1840*/  ISETP.LT.AND P0, PT, R23, UR4, PT ;  /* 0x0000000417007c0c */ /* 0x000fda000bf01270 */
[----:B------:R-:W-:Y:S05]  /*1850*/  @!P0 BRA `(.L_x_19) ;  /* 0xfffffffc00a48947 */ /* 0x000fea000383ffff */
.L_x_17:
[----:B------:R-:W-:-:S13]  /*1860*/  ISETP.LE.AND P0, PT, R4, UR4, PT ;  /* 0x0000000404007c0c */ /* 0x000fda000bf03270 */
[----:B------:R-:W-:Y:S05]  /*1870*/  @P0 BRA `(.L_x_18) ;  /* 0x0000000800080947 */ /* 0x000fea0003800000 */
[----:B------:R-:W-:Y:S01]  /*1880*/  VIADD R0, R4, -UR4 ;  /* 0x8000000404007c36 */ /* 0x000fe20008000000 */
[----:B------:R-:W-:Y:S04]  /*1890*/  BSSY.RECONVERGENT B1, `(.L_x_18) ;  /* 0x0000080000017945 */ /* 0x000fe80003800200 */
[----:B------:R-:W-:-:S13]  /*18a0*/  ISETP.GE.AND P0, PT, R41, R0, PT ;  /* 0x000000002900720c */ /* 0x000fda0003f06270 */
[----:B------:R-:W-:Y:S05]  /*18b0*/  @P0 BRA `(.L_x_20) ;  /* 0x0000000400f40947 */ /* 0x000fea0003800000 */
[----:B------:R-:W-:Y:S01]  /*18c0*/  LOP3.LUT R5, RZ, R41, RZ, 0x33, !PT ;  /* 0x00000029ff057212 */ /* 0x000fe200078e33ff */
[----:B------:R-:W-:Y:S01]  /*18d0*/  BSSY.RECONVERGENT B2, `(.L_x_21) ;  /* 0x0000014000027945 */ /* 0x000fe20003800200 */
[----:B------:R-:W-:Y:S02]  /*18e0*/  IMAD.MOV.U32 R45, RZ, RZ, R41 ;  /* 0x000000ffff2d7224 */ /* 0x000fe400078e0029 */
[----:B------:R-:W-:-:S04]  /*18f0*/  IADD3 R4, PT, PT, R4, -UR4, R5 ;  /* 0x8000000404047c10 */ /* 0x000fc8000fffe005 */
[C---:B------:R-:W-:Y:S02]  /*1900*/  LOP3.LUT R5, R4.reuse, 0x600, RZ, 0xc0, !PT ;  /* 0x0000060004057812 */ /* 0x040fe400078ec0ff */
[----:B------:R-:W-:Y:S02]  /*1910*/  ISETP.GE.U32.AND P1, PT, R4, 0x600, PT ;  /* 0x000006000400780c */ /* 0x000fe40003f26070 */
[----:B------:R-:W-:-:S13]  /*1920*/  ISETP.NE.AND P0, PT, R5, 0x600, PT ;  /* 0x000006000500780c */ /* 0x000fda0003f05270 */
[----:B------:R-:W-:Y:S05]  /*1930*/  @!P0 BRA `(.L_x_22) ;  /* 0x0000000000348947 */ /* 0x000fea0003800000 */
[----:B------:R-:W-:Y:S01]  /*1940*/  LEA.HI R4, R4, 0x1, RZ, 0x17 ;  /* 0x0000000104047811 */ /* 0x000fe200078fb8ff */
[----:B------:R-:W-:Y:S02]  /*1950*/  VIADD R9, R41, UR4 ;  /* 0x0000000429097c36 */ /* 0x000fe40008000000 */
[----:B------:R-:W-:Y:S01]  /*1960*/  IMAD.MOV.U32 R45, RZ, RZ, R41 ;  /* 0x000000ffff2d7224 */ /* 0x000fe200078e0029 */
[----:B------:R-:W-:-:S05]  /*1970*/  LOP3.LUT R4, R4, 0x3, RZ, 0xc0, !PT ;  /* 0x0000000304047812 */ /* 0x000fca00078ec0ff */
[----:B------:R-:W-:-:S07]  /*1980*/  IMAD.MOV R8, RZ, RZ, -R4 ;  /* 0x000000ffff087224 */ /* 0x000fce00078e0a04 */
.L_x_23:
[----:B------:R-:W-:-:S06]  /*1990*/  IMAD.WIDE.U32 R4, R9, 0x8, R2 ;  /* 0x0000000809047825 */ /* 0x000fcc00078e0002 */
[----:B------:R-:W2:Y:S01]  /*19a0*/  LDG.E.64.CONSTANT R4, desc[UR6][R4.64] ;  /* 0x0000000604047981 */ /* 0x000ea2000c1e9b00 */
[----:B------:R-:W-:Y:S02]  /*19b0*/  VIADD R8, R8, 0x1 ;  /* 0x0000000108087836 */ /* 0x000fe40000000000 */
[----:B------:R-:W-:Y:S02]  /*19c0*/  VIADD R45, R45, 0x200 ;  /* 0x000002002d2d7836 */ /* 0x000fe40000000000 */
[----:B------:R-:W-:Y:S01]  /*19d0*/  VIADD R9, R9, 0x200 ;  /* 0x0000020009097836 */ /* 0x000fe20000000000 */
[----:B------:R-:W-:Y:S01]  /*19e0*/  ISETP.NE.AND P0, PT, R8, RZ, PT ;  /* 0x000000ff0800720c */ /* 0x000fe20003f05270 */
[----:B--2---:R-:W-:-:S12]  /*19f0*/  DADD R6, R4, R6 ;  /* 0x0000000004067229 */ /* 0x004fd80000000006 */
[----:B------:R-:W-:Y:S05]  /*1a00*/  @P0 BRA `(.L_x_23) ;  /* 0xfffffffc00e00947 */ /* 0x000fea000383ffff */
.L_x_22:
[----:B------:R-:W-:Y:S05]  /*1a10*/  BSYNC.RECONVERGENT B2 ;  /* 0x0000000000027941 */ /* 0x000fea0003800200 */
.L_x_21:
[----:B------:R-:W-:Y:S05]  /*1a20*/  @!P1 BRA `(.L_x_20) ;  /* 0x0000000400989947 */ /* 0x000fea0003800000 */
[----:B------:R-:W0:Y:S01]  /*1a30*/  LDCU.64 UR8, c[0x0][0x380] ;  /* 0x00007000ff0877ac */ /* 0x000e220008000a00 */
[----:B------:R-:W-:Y:S01]  /*1a40*/  IMAD.IADD R9, R0, 0x1, -R45 ;  /* 0x0000000100097824 */ /* 0x000fe200078e0a2d */
[C---:B------:R-:W-:Y:S01]  /*1a50*/  IADD3 R5, P0, PT, R45.reuse, UR4, RZ ;  /* 0x000000042d057c10 */ /* 0x040fe2000ff1e0ff */
[----:B------:R-:W-:Y:S01]  /*1a60*/  BSSY.RECONVERGENT B2, `(.L_x_24) ;  /* 0x0000039000027945 */ /* 0x000fe20003800200 */
[----:B------:R-:W-:Y:S02]  /*1a70*/  VIADD R43, R45, UR4 ;  /* 0x000000042d2b7c36 */ /* 0x000fe40008000000 */
[----:B------:R-:W-:Y:S01]  /*1a80*/  ISETP.GT.AND P1, PT, R9, 0x1800, PT ;  /* 0x000018000900780c */ /* 0x000fe20003f24270 */
[----:B------:R-:W-:Y:S01]  /*1a90*/  IMAD.X R8, RZ, RZ, RZ, P0 ;  /* 0x000000ffff087224 */ /* 0x000fe200000e06ff */
[----:B0-----:R-:W-:-:S04]  /*1aa0*/  LEA R4, P0, R5, UR8, 0x3 ;  /* 0x0000000805047c11 */ /* 0x001fc8000f8018ff */
[----:B------:R-:W-:Y:S02]  /*1ab0*/  LEA.HI.X R5, R5, UR9, R8, 0x3, P0 ;  /* 0x0000000905057c11 */ /* 0x000fe400080f1c08 */
[----:B------:R-:W-:-:S05]  /*1ac0*/  IADD3 R4, P0, PT, R4, 0x2000, RZ ;  /* 0x0000200004047810 */ /* 0x000fca0007f1e0ff */
[----:B------:R-:W-:Y:S01]  /*1ad0*/  IMAD.X R5, RZ, RZ, R5, P0 ;  /* 0x000000ffff057224 */ /* 0x000fe200000e0605 */
[----:B------:R-:W-:Y:S01]  /*1ae0*/  PLOP3.LUT P0, PT, PT, PT, PT, 0x80, 0x8 ;  /* 0x000000000008781c */ /* 0x000fe20003f0f070 */
[----:B------:R-:W-:-:S12]  /*1af0*/  @!P1 BRA `(.L_x_25) ;  /* 0x0000000000bc9947 */ /* 0x000fd80003800000 */
[----:B------:R-:W-:Y:S01]  /*1b00*/  PLOP3.LUT P0, PT, PT, PT, PT, 0x8, 0x80 ;  /* 0x000000000080781c */ /* 0x000fe20003f0e170 */
[----:B------:R-:W-:-:S12]  /*1b10*/  VIADD R40, R0, 0xffffe800 ;  /* 0xffffe80000287836 */ /* 0x000fd80000000000 */
.L_x_26:
[C---:B------:R-:W-:Y:S01]  /*1b20*/  IMAD.WIDE.U32 R38, R43.reuse, 0x8, R2 ;  /* 0x000000082b267825 */ /* 0x040fe200078e0002 */
[----:B------:R-:W2:Y:S04]  /*1b30*/  LDG.E.64.CONSTANT R8, desc[UR6][R4.64+-0x1000] ;  /* 0xfff0000604087981 */ /* 0x000ea8000c1e9b00 */
[----:B------:R-:W3:Y:S04]  /*1b40*/  LDG.E.64.CONSTANT R10, desc[UR6][R4.64] ;  /* 0x00000006040a7981 */ /* 0x000ee8000c1e9b00 */
[----:B------:R-:W4:Y:S01]  /*1b50*/  LDG.E.64.CONSTANT R38, desc[UR6][R38.64] ;  /* 0x0000000626267981 */ /* 0x000f22000c1e9b00 */
[----:B------:R-:W-:-:S03]  /*1b60*/  VIADD R15, R43, 0x800 ;  /* 0x000008002b0f7836 */ /* 0x000fc60000000000 */
[----:B------:R-:W5:Y:S01]  /*1b70*/  LDG.E.64.CONSTANT R12, desc[UR6][R4.64+0x1000] ;  /* 0x00100006040c7981 */ /* 0x000f62000c1e9b00 */
[----:B------:R-:W-:-:S03]  /*1b80*/  IMAD.WIDE.U32 R14, R15, 0x8, R2 ;  /* 0x000000080f0e7825 */ /* 0x000fc600078e0002 */
[----:B------:R-:W5:Y:S04]  /*1b90*/  LDG.E.64.CONSTANT R16, desc[UR6][R4.64+0x3000] ;  /* 0x0030000604107981 */ /* 0x000f68000c1e9b00 */
[----:B------:R-:W5:Y:S04]  /*1ba0*/  LDG.E.64.CONSTANT R14, desc[UR6][R14.64] ;  /* 0x000000060e0e7981 */ /* 0x000f68000c1e9b00 */
[----:B------:R-:W5:Y:S01]  /*1bb0*/  LDG.E.64.CONSTANT R18, desc[UR6][R4.64+0x4000] ;  /* 0x0040000604127981 */ /* 0x000f62000c1e9b00 */
        /* <DEDUP_REMOVED lines=11> */
[----:B------:R-:W5:Y:S04]  /*1c70*/  LDG.E.64.CONSTANT R34, desc[UR6][R4.64+0xc000] ;  /* 0x00c0000604227981 */ /* 0x000f68000c1e9b00 */
[----:B------:R0:W5:Y:S01]  /*1c80*/  LDG.E.64.CONSTANT R36, desc[UR6][R4.64+0xd000] ;  /* 0x00d0000604247981 */ /* 0x000162000c1e9b00 */
[----:B------:R-:W-:-:S05]  /*1c90*/  VIADD R45, R45, 0x2000 ;  /* 0x000020002d2d7836 */ /* 0x000fca0000000000 */
[----:B------:R-:W-:Y:S02]  /*1ca0*/  ISETP.GE.AND P1, PT, R45, R40, PT ;  /* 0x000000282d00720c */ /* 0x000fe40003f26270 */
[----:B0-----:R-:W-:Y:S01]  /*1cb0*/  IADD3 R4, P2, PT, R4, 0x10000, RZ ;  /* 0x0001000004047810 */ /* 0x001fe20007f5e0ff */
[----:B------:R-:W-:-:S04]  /*1cc0*/  VIADD R43, R43, 0x2000 ;  /* 0x000020002b2b7836 */ /* 0x000fc80000000000 */
[----:B------:R-:W-:Y:S01]  /*1cd0*/  IMAD.X R5, RZ, RZ, R5, P2 ;  /* 0x000000ffff057224 */ /* 0x000fe200010e0605 */
[----:B----4-:R-:W-:-:S08]  /*1ce0*/  DADD R38, R38, R6 ;  /* 0x0000000026267229 */ /* 0x010fd00000000006 */
[----:B--2---:R-:W-:-:S08]  /*1cf0*/  DADD R8, R38, R8 ;  /* 0x0000000026087229 */ /* 0x004fd00000000008 */
[----:B---3--:R-:W-:-:S08]  /*1d00*/  DADD R8, R8, R10 ;  /* 0x0000000008087229 */ /* 0x008fd0000000000a */
[----:B-----5:R-:W-:-:S08]  /*1d10*/  DADD R8, R8, R12 ;  /* 0x0000000008087229 */ /* 0x020fd0000000000c */
        /* <DEDUP_REMOVED lines=13> */
.L_x_25:
[----:B------:R-:W-:Y:S05]  /*1df0*/  BSYNC.RECONVERGENT B2 ;  /* 0x0000000000027941 */ /* 0x000fea0003800200 */
.L_x_24:
[----:B------:R-:W-:Y:S01]  /*1e00*/  IMAD.IADD R8, R0, 0x1, -R45 ;  /* 0x0000000100087824 */ /* 0x000fe200078e0a2d */
[----:B------:R-:W-:Y:S04]  /*1e10*/  BSSY.RECONVERGENT B2, `(.L_x_27) ;  /* 0x000001c000027945 */ /* 0x000fe80003800200 */
[----:B------:R-:W-:-:S13]  /*1e20*/  ISETP.GT.AND P1, PT, R8, 0x800, PT ;  /* 0x000008000800780c */ /* 0x000fda0003f24270 */
[----:B------:R-:W-:Y:S05]  /*1e30*/  @!P1 BRA `(.L_x_28) ;  /* 0x0000000000649947 */ /* 0x000fea0003800000 */
        /* <DEDUP_REMOVED lines=9> */
[----:B------:R-:W5:Y:S04]  /*1ed0*/  LDG.E.64.CONSTANT R22, desc[UR6][R4.64+0x4000] ;  /* 0x0040000604167981 */ /* 0x000f68000c1e9b00 */
[----:B------:R0:W5:Y:S01]  /*1ee0*/  LDG.E.64.CONSTANT R8, desc[UR6][R4.64+0x5000] ;  /* 0x0050000604087981 */ /* 0x000162000c1e9b00 */
[----:B------:R-:W-:Y:S01]  /*1ef0*/  PLOP3.LUT P0, PT, PT, PT, PT, 0x8, 0x80 ;  /* 0x000000000080781c */ /* 0x000fe20003f0e170 */
[----:B------:R-:W-:-:S02]  /*1f00*/  VIADD R45, R45, 0x1000 ;  /* 0x000010002d2d7836 */ /* 0x000fc40000000000 */
[----:B------:R-:W-:Y:S01]  /*1f10*/  VIADD R43, R43, 0x1000 ;  /* 0x000010002b2b7836 */ /* 0x000fe20000000000 */
[----:B----4-:R-:W-:-:S08]  /*1f20*/  DADD R6, R6, R10 ;  /* 0x0000000006067229 */ /* 0x010fd0000000000a */
[----:B--2---:R-:W-:-:S08]  /*1f30*/  DADD R6, R6, R12 ;  /* 0x0000000006067229 */ /* 0x004fd0000000000c */
[----:B---3--:R-:W-:-:S08]  /*1f40*/  DADD R6, R6, R14 ;  /* 0x0000000006067229 */ /* 0x008fd0000000000e */
[----:B-----5:R-:W-:-:S08]  /*1f50*/  DADD R6, R6, R16 ;  /* 0x0000000006067229 */ /* 0x020fd00000000010 */
[----:B------:R-:W-:-:S08]  /*1f60*/  DADD R6, R6, R18 ;  /* 0x0000000006067229 */ /* 0x000fd00000000012 */
[----:B------:R-:W-:Y:S01]  /*1f70*/  DADD R6, R6, R20 ;  /* 0x0000000006067229 */ /* 0x000fe20000000014 */
[----:B------:R-:W-:-:S07]  /*1f80*/  IADD3 R10, P1, PT, R4, 0x8000, RZ ;  /* 0x00008000040a7810 */ /* 0x000fce0007f3e0ff */
[----:B------:R-:W-:Y:S01]  /*1f90*/  DADD R6, R6, R22 ;  /* 0x0000000006067229 */ /* 0x000fe20000000016 */
[----:B0-----:R-:W-:Y:S02]  /*1fa0*/  IMAD.X R5, RZ, RZ, R5, P1 ;  /* 0x000000ffff057224 */ /* 0x001fe400008e0605 */
[----:B------:R-:W-:-:S05]  /*1fb0*/  IMAD.MOV.U32 R4, RZ, RZ, R10 ;  /* 0x000000ffff047224 */ /* 0x000fca00078e000a */
[----:B------:R-:W-:-:S11]  /*1fc0*/  DADD R6, R6, R8 ;  /* 0x0000000006067229 */ /* 0x000fd60000000008 */
.L_x_28:
[----:B------:R-:W-:Y:S05]  /*1fd0*/  BSYNC.RECONVERGENT B2 ;  /* 0x0000000000027941 */ /* 0x000fea0003800200 */
.L_x_27:
[----:B------:R-:W-:-:S13]  /*1fe0*/  ISETP.LT.OR P0, PT, R45, R0, P0 ;  /* 0x000000002d00720c */ /* 0x000fda0000701670 */
[----:B------:R-:W-:Y:S05]  /*1ff0*/  @!P0 BRA `(.L_x_20) ;  /* 0x0000000000248947 */ /* 0x000fea0003800000 */
[----:B------:R-:W-:Y:S01]  /*2000*/  IMAD.WIDE.U32 R2, R43, 0x8, R2 ;  /* 0x000000082b027825 */ /* 0x000fe200078e0002 */
[----:B------:R-:W2:Y:S04]  /*2010*/  LDG.E.64.CONSTANT R8, desc[UR6][R4.64+-0x1000] ;  /* 0xfff0000604087981 */ /* 0x000ea8000c1e9b00 */
[----:B------:R-:W3:Y:S04]  /*2020*/  LDG.E.64.CONSTANT R10, desc[UR6][R4.64] ;  /* 0x00000006040a7981 */ /* 0x000ee8000c1e9b00 */
[----:B------:R-:W4:Y:S04]  /*2030*/  LDG.E.64.CONSTANT R2, desc[UR6][R2.64] ;  /* 0x0000000602027981 */ /* 0x000f28000c1e9b00 */
[----:B------:R-:W5:Y:S01]  /*2040*/  LDG.E.64.CONSTANT R12, desc[UR6][R4.64+0x1000] ;  /* 0x00100006040c7981 */ /* 0x000f62000c1e9b00 */
[----:B----4-:R-:W-:-:S08]  /*2050*/  DADD R6, R6, R2 ;  /* 0x0000000006067229 */ /* 0x010fd00000000002 */
[----:B--2---:R-:W-:-:S08]  /*2060*/  DADD R6, R6, R8 ;  /* 0x0000000006067229 */ /* 0x004fd00000000008 */
[----:B---3--:R-:W-:-:S08]  /*2070*/  DADD R6, R6, R10 ;  /* 0x0000000006067229 */ /* 0x008fd0000000000a */
[----:B-----5:R-:W-:-:S11]  /*2080*/  DADD R6, R6, R12 ;  /* 0x0000000006067229 */ /* 0x020fd6000000000c */
.L_x_20:
[----:B------:R-:W-:Y:S05]  /*2090*/  BSYNC.RECONVERGENT B1 ;  /* 0x0000000000017941 */ /* 0x000fea0003800200 */
.L_x_18:
[----:B------:R-:W0:Y:S01]  /*20a0*/  S2R R0, SR_LANEID ;  /* 0x0000000000007919 */ /* 0x000e220000000000 */
[----:B------:R-:W-:Y:S04]  /*20b0*/  SHFL.DOWN PT, R2, R6, 0x1, 0x1f ;  /* 0x08201f0006027f89 */ /* 0x000fe800000e0000 */
[----:B------:R-:W1:Y:S02]  /*20c0*/  SHFL.DOWN PT, R3, R7, 0x1, 0x1f ;  /* 0x08201f0007037f89 */ /* 0x000e6400000e0000 */
[----:B-1----:R-:W-:Y:S01]  /*20d0*/  DADD R2, R2, R6 ;  /* 0x0000000002027229 */ /* 0x002fe20000000006 */
[C---:B0-----:R-:W-:Y:S02]  /*20e0*/  ISETP.GT.AND P0, PT, R0.reuse, 0x1e, PT ;  /* 0x0000001e0000780c */ /* 0x041fe40003f04270 */
[----:B------:R-:W-:-:S07]  /*20f0*/  ISETP.NE.AND P1, PT, R0, RZ, PT ;  /* 0x000000ff0000720c */ /* 0x000fce0003f25270 */
        /* <DEDUP_REMOVED lines=15> */
[----:B------:R-:W-:Y:S01]  /*21f0*/  ISETP.GT.AND P0, PT, R0, 0x17, PT ;  /* 0x000000170000780c */ /* 0x000fe20003f04270 */
[----:B------:R-:W-:Y:S01]  /*2200*/  SHFL.DOWN PT, R2, R6, 0x8, 0x1f ;  /* 0x09001f0006027f89 */ /* 0x000fe200000e0000 */
[----:B------:R-:W-:-:S03]  /*2210*/  @!P1 MOV R8, 0x400 ;  /* 0x0000040000089802 */ /* 0x000fc60000000f00 */
[----:B------:R-:W0:Y:S01]  /*2220*/  SHFL.DOWN PT, R3, R7, 0x8, 0x1f ;  /* 0x09001f0007037f89 */ /* 0x000e2200000e0000 */
[----:B-1----:R-:W-:Y:S01]  /*2230*/  @!P1 LEA R11, R11, R8, 0x18 ;  /* 0x000000080b0b9211 */ /* 0x002fe200078ec0ff */
[----:B0-----:R-:W-:-:S10]  /*2240*/  DADD R2, R2, R6 ;  /* 0x0000000002027229 */ /* 0x001fd40000000006 */
[----:B------:R-:W-:Y:S02]  /*2250*/  FSEL R4, R6, R2, P0 ;  /* 0x0000000206047208 */ /* 0x000fe40000000000 */
[----:B------:R-:W-:Y:S02]  /*2260*/  FSEL R5, R7, R3, P0 ;  /* 0x0000000307057208 */ /* 0x000fe40000000000 */
[----:B------:R-:W-:Y:S01]  /*2270*/  @!P1 SHF.R.U32.HI R6, RZ, 0x2, R41 ;  /* 0x00000002ff069819 */ /* 0x000fe20000011629 */
[----:B------:R-:W-:Y:S01]  /*2280*/  SHFL.DOWN PT, R2, R4, 0x10, 0x1f ;  /* 0x0a001f0004027f89 */ /* 0x000fe200000e0000 */
[----:B------:R-:W-:Y:S02]  /*2290*/  ISETP.NE.AND P0, PT, R41, RZ, PT ;  /* 0x000000ff2900720c */ /* 0x000fe40003f05270 */
[----:B------:R-:W-:Y:S01]  /*22a0*/  @!P1 LOP3.LUT R6, R6, 0xf8, RZ, 0xc0, !PT ;  /* 0x000000f806069812 */ /* 0x000fe200078ec0ff */
[----:B------:R-:W0:Y:S04]  /*22b0*/  SHFL.DOWN PT, R3, R5, 0x10, 0x1f ;  /* 0x0a001f0005037f89 */ /* 0x000e2800000e0000 */
[----:B------:R-:W-:Y:S01]  /*22c0*/  @!P1 IMAD.IADD R11, R6, 0x1, R11 ;  /* 0x00000001060b9824 */ /* 0x000fe200078e020b */
[----:B0-----:R-:W-:-:S07]  /*22d0*/  DADD R2, R2, R4 ;  /* 0x0000000002027229 */ /* 0x001fce0000000004 */
[----:B------:R0:W-:Y:S01]  /*22e0*/  @!P1 STS.64 [R11+0x10], R2 ;  /* 0x000010020b009388 */ /* 0x0001e20000000a00 */
[----:B------:R-:W-:Y:S01]  /*22f0*/  BAR.SYNC.DEFER_BLOCKING 0x0 ;  /* 0x0000000000007b1d */ /* 0x000fe20000010000 */
[----:B------:R-:W-:-:S04]  /*2300*/  ISETP.GT.AND P1, PT, R0, 0xf, PT ;  /* 0x0000000f0000780c */ /* 0x000fc80003f24270 */
[----:B------:R-:W-:Y:S02]  /*2310*/  FSEL R0, R4, R2, P1 ;  /* 0x0000000204007208 */ /* 0x000fe40000800000 */
[----:B------:R-:W-:-:S03]  /*2320*/  FSEL R5, R5, R3, P1 ;  /* 0x0000000305057208 */ /* 0x000fc60000800000 */
[----:B0-----:R-:W-:Y:S02]  /*2330*/  IMAD.MOV.U32 R2, RZ, RZ, R0 ;  /* 0x000000ffff027224 */ /* 0x001fe400078e0000 */
[----:B------:R-:W-:Y:S01]  /*2340*/  IMAD.MOV.U32 R3, RZ, RZ, R5 ;  /* 0x000000ffff037224 */ /* 0x000fe200078e0005 */
[----:B------:R-:W-:Y:S06]  /*2350*/  @P0 BRA `(.L_x_16) ;  /* 0x0000000000680947 */ /* 0x000fec0003800000 */
[----:B------:R-:W0:Y:S01]  /*2360*/  S2UR UR5, SR_CgaCtaId ;  /* 0x00000000000579c3 */ /* 0x000e220000008800 */
[----:B------:R-:W-:Y:S02]  /*2370*/  UMOV UR4, 0x400 ;  /* 0x0000040000047882 */ /* 0x000fe40000000000 */
[----:B0-----:R-:W-:-:S09]  /*2380*/  ULEA UR4, UR5, UR4, 0x18 ;  /* 0x0000000405047291 */ /* 0x001fd2000f8ec0ff */
[----:B------:R-:W0:Y:S04]  /*2390*/  LDS.64 R4, [UR4+0x18] ;  /* 0x00001804ff047984 */ /* 0x000e280008000a00 */
[----:B------:R-:W1:Y:S04]  /*23a0*/  LDS.128 R8, [UR4+0x20] ;  /* 0x00002004ff087984 */ /* 0x000e680008000c00 */
        /* <DEDUP_REMOVED lines=20> */
[----:B------:R-:W-:-:S11]  /*24f0*/  DADD R2, R2, R10 ;  /* 0x0000000002027229 */ /* 0x000fd6000000000a */
.L_x_16:
[----:B------:R-:W-:Y:S05]  /*2500*/  BSYNC.RECONVERGENT B0 ;  /* 0x0000000000007941 */ /* 0x000fea0003800200 */
.L_x_1:
[----:B------:R-:W-:Y:S05]  /*2510*/  @P0 EXIT ;  /* 0x000000000000094d */ /* 0x000fea0003800000 */
[----:B------:R-:W0:Y:S01]  /*2520*/  LDCU.64 UR4, c[0x0][0x398] ;  /* 0x00007300ff0477ac */ /* 0x000e220008000a00 */
[----:B------:R-:W2:Y:S01]  /*2530*/  LDC.64 R4, c[0x0][0x388] ;  /* 0x0000e200ff047b82 */ /* 0x000ea20000000a00 */
[----:B0-----:R-:W-:-:S07]  /*2540*/  DADD R2, R2, UR4 ;  /* 0x0000000402027e29 */ /* 0x001fce0008000000 */
[----:B--2---:R-:W-:Y:S01]  /*2550*/  STG.E.64 desc[UR6][R4.64], R2 ;  /* 0x0000000204007986 */ /* 0x004fe2000c101b06 */
[----:B------:R-:W-:Y:S05]  /*2560*/  EXIT ;  /* 0x000000000000794d */ /* 0x000fea0003800000 */
.L_x_29:
[----:B------:R-:W-:-:S00]  /*2570*/  BRA `(.L_x_29) ;  /* 0xfffffffc00fc7947 */ /* 0x000fc0000383ffff */
[----:B------:R-:W-:-:S00]  /*2580*/  NOP ;  /* 0x0000000000007918 */ /* 0x000fc00000000000 */
[----:B------:R-:W-:-:S00]  /*2590*/  NOP ;  /* 0x0000000000007918 */ /* 0x000fc00000000000 */
[----:B------:R-:W-:-:S00]  /*25a0*/  NOP ;  /* 0x0000000000007918 */ /* 0x000fc00000000000 */
[----:B------:R-:W-:-:S00]  /*25b0*/  NOP ;  /* 0x0000000000007918 */ /* 0x000fc00000000000 */
[----:B------:R-:W-:-:S00]  /*25c0*/  NOP ;  /* 0x0000000000007918 */ /* 0x000fc00000000000 */
[----:B------:R-:W-:-:S00]  /*25d0*/  NOP ;  /* 0x0000000000007918 */ /* 0x000fc00000000000 */
[----:B------:R-:W-:-:S00]  /*25e0*/  NOP ;  /* 0x0000000000007918 */ /* 0x000fc00000000000 */
[----:B------:R-:W-:-:S00]  /*25f0*/  NOP ;  /* 0x0000000000007918 */ /* 0x000fc00000000000 */
.L_x_425:


//--------------------- .text._ZN3cub18CUB_300001_SM_10006detail6reduce18DeviceReduceKernelINS2_10policy_hubIdyN4cuda3std3__44plusIdEEE10Policy1000EN6thrust24THRUST_300001_SM_1000_NS6detail15normal_iteratorINSD_10device_ptrIdEEEEyS9_dNS7_10__identityEEEvT0_PT3_T1_NS0_13GridEvenShareISN_EET2_T4_ --------------------------
	.section	.text._ZN3cub18CUB_300001_SM_10006detail6reduce18DeviceReduceKernelINS2_10policy_hubIdyN4cuda3std3__44plusIdEEE10Policy1000EN6thrust24THRUST_300001_SM_1000_NS6detail15normal_iteratorINSD_10device_ptrIdEEEEyS9_dNS7_10__identityEEEvT0_PT3_T1_NS0_13GridEvenShareISN_EET2_T4_,"ax",@progbits
	.align	128
        .global         _ZN3cub18CUB_300001_SM_10006detail6reduce18DeviceReduceKernelINS2_10policy_hubIdyN4cuda3std3__44plusIdEEE10Policy1000EN6thrust24THRUST_300001_SM_1000_NS6detail15normal_iteratorINSD_10device_ptrIdEEEEyS9_dNS7_10__identityEEEvT0_PT3_T1_NS0_13GridEvenShareISN_EET2_T4_
        .type           _ZN3cub18CUB_300001_SM_10006detail6reduce18DeviceReduceKernelINS2_10policy_hubIdyN4cuda3std3__44plusIdEEE10Policy1000EN6thrust24THRUST_300001_SM_1000_NS6detail15normal_iteratorINSD_10device_ptrIdEEEEyS9_dNS7_10__identityEEEvT0_PT3_T1_NS0_13GridEvenShareISN_EET2_T4_,@function
        .size           _ZN3cub18CUB_300001_SM_10006detail6reduce18DeviceReduceKernelINS2_10policy_hubIdyN4cuda3std3__44plusIdEEE10Policy1000EN6thrust24THRUST_300001_SM_1000_NS6detail15normal_iteratorINSD_10device_ptrIdEEEEyS9_dNS7_10__identityEEEvT0_PT3_T1_NS0_13GridEvenShareISN_EET2_T4_,(.L_x_426 - _ZN3cub18CUB_300001_SM_10006detail6reduce18DeviceReduceKernelINS2_10policy_hubIdyN4cuda3std3__44plusIdEEE10Policy1000EN6thrust24THRUST_300001_SM_1000_NS6detail15normal_iteratorINSD_10device_ptrIdEEEEyS9_dNS7_10__identityEEEvT0_PT3_T1_NS0_13GridEvenShareISN_EET2_T4_)
        .other          _ZN3cub18CUB_300001_SM_10006detail6reduce18DeviceReduceKernelINS2_10policy_hubIdyN4cuda3std3__44plusIdEEE10Policy1000EN6thrust24THRUST_300001_SM_1000_NS6detail15normal_iteratorINSD_10device_ptrIdEEEEyS9_dNS7_10__identityEEEvT0_PT3_T1_NS0_13GridEvenShareISN_EET2_T4_,@"STO_CUDA_ENTRY STV_DEFAULT"
_ZN3cub18CUB_300001_SM_10006detail6reduce18DeviceReduceKernelINS2_10policy_hubIdyN4cuda3std3__44plusIdEEE10Policy1000EN6thrust24THRUST_300001_SM_1000_NS6detail15normal_iteratorINSD_10device_ptrIdEEEEyS9_dNS7_10__identityEEEvT0_PT3_T1_NS0_13GridEvenShareISN_EET2_T4_:
.text._ZN3cub18CUB_300001_SM_10006detail6reduce18DeviceReduceKernelINS2_10policy_hubIdyN4cuda3std3__44plusIdEEE10Policy1000EN6thrust24THRUST_300001_SM_1000_NS6detail15normal_iteratorINSD_10device_ptrIdEEEEyS9_dNS7_10__identityEEEvT0_PT3_T1_NS0_13GridEvenShareISN_EET2_T4_:
[----:B------:R-:W-:Y:S08]  /*0000*/  LDC R1, c[0x0][0x37c] ;  /* 0x0000df00ff017b82 */ /* 0x000ff00000000800 */
[----:B------:R-:W0:Y:S01]  /*0010*/  S2UR UR18, SR_CTAID.X ;  /* 0x00000000001279c3 */ /* 0x000e220000002500 */
[----:B------:R-:W1:Y:S01]  /*0020*/  LDCU.64 UR4, c[0x0][0x3b8] ;  /* 0x00007700ff0477ac */ /* 0x000e620008000a00 */
[----:B------:R-:W-:Y:S01]  /*0030*/  BSSY.RECONVERGENT B0, `(.L_x_30) ;  /* 0x0000277000007945 */ /* 0x000fe20003800200 */
[----:B------:R-:W2:Y:S01]  /*0040*/  LDCU UR11, c[0x0][0x3c0] ;  /* 0x00007800ff0b77ac */ /* 0x000ea20008000800 */
[----:B------:R-:W3:Y:S01]  /*0050*/  LDCU.64 UR16, c[0x0][0x358] ;  /* 0x00006b00ff1077ac */ /* 0x000ee20008000a00 */
[----:B-1----:R-:W-:-:S02]  /*0060*/  IMAD.U32 R12, RZ, RZ, UR4 ;  /* 0x00000004ff0c7e24 */ /* 0x002fc4000f8e00ff */
[----:B------:R-:W-:Y:S01]  /*0070*/  IMAD.U32 R3, RZ, RZ, UR5 ;  /* 0x00000005ff037e24 */ /* 0x000fe2000f8e00ff */
[----:B--2---:R-:W-:Y:S02]  /*0080*/  UIMAD UR5, UR11, 0xe00, URZ ;  /* 0x00000e000b0578a4 */ /* 0x004fe4000f8e02ff */
[----:B0-----:R-:W-:Y:S02]  /*0090*/  UIMAD UR9, UR18, 0xe00, URZ ;  /* 0x00000e00120978a4 */ /* 0x001fe4000f8e02ff */
[----:B------:R-:W-:-:S04]  /*00a0*/  USHF.R.S32.HI UR4, URZ, 0x1f, UR5 ;  /* 0x0000001fff047899 */ /* 0x000fc80008011405 */
[----:B------:R-:W-:-:S04]  /*00b0*/  IADD3 R13, P1, PT, R12, -UR9, RZ ;  /* 0x800000090c0d7c10 */ /* 0x000fc8000ff3e0ff */
[----:B------:R-:W-:Y:S02]  /*00c0*/  ISETP.GT.U32.AND P0, PT, R13, 0xdff, PT ;  /* 0x00000dff0d00780c */ /* 0x000fe40003f04070 */
[----:B------:R-:W-:-:S04]  /*00d0*/  IADD3.X R2, PT, PT, R3, -0x1, RZ, P1, !PT ;  /* 0xffffffff03027810 */ /* 0x000fc80000ffe4ff */
[----:B------:R-:W-:-:S13]  /*00e0*/  ISETP.GT.U32.AND.EX P0, PT, R2, RZ, PT, P0 ;  /* 0x000000ff0200720c */ /* 0x000fda0003f04100 */
[----:B---3--:R-:W-:Y:S05]  /*00f0*/  @P0 BRA `(.L_x_31) ;  /* 0x0000001400280947 */ /* 0x008fea0003800000 */
[----:B------:R-:W0:Y:S01]  /*0100*/  S2R R0, SR_TID.X ;  /* 0x0000000000007919 */ /* 0x000e220000002100 */
[----:B------:R-:W-:Y:S01]  /*0110*/  VIADD R3, R12, -UR9 ;  /* 0x800000090c037c36 */ /* 0x000fe20008000000 */
[----:B------:R-:W-:Y:S01]  /*0120*/  BSSY.RECONVERGENT B1, `(.L_x_32) ;  /* 0x000000a000017945 */ /* 0x000fe20003800200 */
[----:B------:R-:W-:-:S03]  /*0130*/  CS2R R8, SRZ ;  /* 0x0000000000087805 */ /* 0x000fc6000001ff00 */
[----:B0-----:R-:W-:Y:S01]  /*0140*/  ISETP.GE.AND P0, PT, R0, R3, PT ;  /* 0x000000030000720c */ /* 0x001fe20003f06270 */
[----:B------:R-:W-:-:S12]  /*0150*/  IMAD.MOV.U32 R2, RZ, RZ, R0 ;  /* 0x000000ffff027224 */ /* 0x000fd800078e0000 */
[----:B------:R-:W-:Y:S05]  /*0160*/  @P0 BRA `(.L_x_33) ;  /* 0x0000000000140947 */ /* 0x000fea0003800000 */
[----:B------:R-:W0:Y:S01]  /*0170*/  LDC.64 R8, c[0x0][0x380] ;  /* 0x0000e000ff087b82 */ /* 0x000e220000000a00 */
[----:B------:R-:W-:-:S04]  /*0180*/  VIADD R5, R0, UR9 ;  /* 0x0000000900057c36 */ /* 0x000fc80008000000 */
[----:B0-----:R-:W-:-:S06]  /*0190*/  IMAD.WIDE.U32 R8, R5, 0x8, R8 ;  /* 0x0000000805087825 */ /* 0x001fcc00078e0008 */
[----:B------:R-:W5:Y:S01]  /*01a0*/  LDG.E.64 R8, desc[UR16][R8.64] ;  /* 0x0000001008087981 */ /* 0x000f62000c1e1b00 */
[----:B------:R-:W-:-:S07]  /*01b0*/  VIADD R2, R0, 0x200 ;  /* 0x0000020000027836 */ /* 0x000fce0000000000 */
.L_x_33:
[----:B------:R-:W-:Y:S05]  /*01c0*/  BSYNC.RECONVERGENT B1 ;  /* 0x0000000000017941 */ /* 0x000fea0003800200 */
.L_x_32:
[----:B------:R-:W-:Y:S01]  /*01d0*/  ISETP.GE.AND P0, PT, R2, R3, PT ;  /* 0x000000030200720c */ /* 0x000fe20003f06270 */
[----:B------:R-:W-:-:S12]  /*01e0*/  BSSY.RECONVERGENT B1, `(.L_x_34) ;  /* 0x0000078000017945 */ /* 0x000fd80003800200 */
[----:B------:R-:W-:Y:S05]  /*01f0*/  @P0 BRA `(.L_x_35) ;  /* 0x0000000400d80947 */ /* 0x000fea0003800000 */
[----:B------:R-:W-:Y:S01]  /*0200*/  LOP3.LUT R5, RZ, R2, RZ, 0x33, !PT ;  /* 0x00000002ff057212 */ /* 0x000fe200078e33ff */
[----:B------:R-:W-:Y:S03]  /*0210*/  BSSY.RECONVERGENT B2, `(.L_x_36) ;  /* 0x0000036000027945 */ /* 0x000fe60003800200 */
[----:B------:R-:W-:-:S04]  /*0220*/  IADD3 R12, PT, PT, R12, -UR9, R5 ;  /* 0x800000090c0c7c10 */ /* 0x000fc8000fffe005 */
[C---:B------:R-:W-:Y:S02]  /*0230*/  ISETP.GE.U32.AND P1, PT, R12.reuse, 0x1e00, PT ;  /* 0x00001e000c00780c */ /* 0x040fe40003f26070 */
[----:B------:R-:W-:-:S04]  /*0240*/  LEA.HI R4, R12, 0x1, RZ, 0x17 ;  /* 0x000000010c047811 */ /* 0x000fc800078fb8ff */
[----:B------:R-:W-:-:S04]  /*0250*/  LOP3.LUT R5, R4, 0xf, RZ, 0xc0, !PT ;  /* 0x0000000f04057812 */ /* 0x000fc800078ec0ff */
[----:B------:R-:W-:-:S03]  /*0260*/  ISETP.NE.AND P0, PT, R5, RZ, PT ;  /* 0x000000ff0500720c */ /* 0x000fc60003f05270 */
[----:B------:R-:W-:Y:S10]  /*0270*/  @!P1 BRA `(.L_x_37) ;  /* 0x0000000000bc9947 */ /* 0x000ff40003800000 */
[----:B------:R-:W0:Y:S01]  /*0280*/  LDCU.64 UR4, c[0x0][0x380] ;  /* 0x00007000ff0477ac */ /* 0x000e220008000a00 */
[----:B------:R-:W-:Y:S01]  /*0290*/  IMAD.WIDE.U32 R6, R2, 0x8, RZ ;  /* 0x0000000802067825 */ /* 0x000fe200078e00ff */
[----:B------:R-:W-:-:S03]  /*02a0*/  LOP3.LUT R26, R4, 0xfffff0, RZ, 0xc0, !PT ;  /* 0x00fffff0041a7812 */ /* 0x000fc600078ec0ff */
[----:B------:R-:W-:Y:S02]  /*02b0*/  IMAD.U32 R11, RZ, RZ, UR18 ;  /* 0x00000012ff0b7e24 */ /* 0x000fe4000f8e00ff */
[----:B------:R-:W-:Y:S02]  /*02c0*/  IMAD.MOV R26, RZ, RZ, -R26 ;  /* 0x000000ffff1a7224 */ /* 0x000fe400078e0a1a */
[----:B------:R-:W-:-:S03]  /*02d0*/  IMAD.WIDE.U32 R6, R11, 0x7000, R6 ;  /* 0x000070000b067825 */ /* 0x000fc600078e0006 */
[----:B0-----:R-:W-:-:S04]  /*02e0*/  IADD3 R6, P1, PT, R6, UR4, RZ ;  /* 0x0000000406067c10 */ /* 0x001fc8000ff3e0ff */
[----:B------:R-:W-:-:S04]  /*02f0*/  IADD3 R6, P2, PT, R6, 0x8000, RZ ;  /* 0x0000800006067810 */ /* 0x000fc80007f5e0ff */
[----:B------:R-:W-:-:S09]  /*0300*/  IADD3.X R7, PT, PT, RZ, UR5, R7, P2, P1 ;  /* 0x00000005ff077c10 */ /* 0x000fd200097e2407 */
.L_x_38:
[----:B------:R-:W2:Y:S04]  /*0310*/  LDG.E.64 R10, desc[UR16][R6.64+-0x8000] ;  /* 0xff800010060a7981 */ /* 0x000ea8000c1e1b00 */
[----:B------:R-:W3:Y:S04]  /*0320*/  LDG.E.64 R12, desc[UR16][R6.64+-0x7000] ;  /* 0xff900010060c7981 */ /* 0x000ee8000c1e1b00 */
[----:B------:R-:W4:Y:S04]  /*0330*/  LDG.E.64 R14, desc[UR16][R6.64+-0x6000] ;  /* 0xffa00010060e7981 */ /* 0x000f28000c1e1b00 */
[----:B------:R-:W4:Y:S04]  /*0340*/  LDG.E.64 R16, desc[UR16][R6.64+-0x5000] ;  /* 0xffb0001006107981 */ /* 0x000f28000c1e1b00 */
[----:B------:R-:W4:Y:S04]  /*0350*/  LDG.E.64 R18, desc[UR16][R6.64+-0x4000] ;  /* 0xffc0001006127981 */ /* 0x000f28000c1e1b00 */
[----:B------:R-:W4:Y:S04]  /*0360*/  LDG.E.64 R20, desc[UR16][R6.64+-0x3000] ;  /* 0xffd0001006147981 */ /* 0x000f28000c1e1b00 */
[----:B------:R-:W4:Y:S04]  /*0370*/  LDG.E.64 R24, desc[UR16][R6.64+-0x2000] ;  /* 0xffe0001006187981 */ /* 0x000f28000c1e1b00 */
[----:B------:R-:W4:Y:S01]  /*0380*/  LDG.E.64 R22, desc[UR16][R6.64+-0x1000] ;  /* 0xfff0001006167981 */ /* 0x000f22000c1e1b00 */
[----:B--2--5:R-:W-:-:S03]  /*0390*/  DADD R10, R10, R8 ;  /* 0x000000000a0a7229 */ /* 0x024fc60000000008 */
[----:B------:R-:W2:Y:S05]  /*03a0*/  LDG.E.64 R8, desc[UR16][R6.64] ;  /* 0x0000001006087981 */ /* 0x000eaa000c1e1b00 */
[----:B---3--:R-:W-:Y:S02]  /*03b0*/  DADD R12, R10, R12 ;  /* 0x000000000a0c7229 */ /* 0x008fe4000000000c */
[----:B------:R-:W3:Y:S06]  /*03c0*/  LDG.E.64 R10, desc[UR16][R6.64+0x1000] ;  /* 0x00100010060a7981 */ /* 0x000eec000c1e1b00 */
[----:B----4-:R-:W-:-:S02]  /*03d0*/  DADD R14, R12, R14 ;  /* 0x000000000c0e7229 */ /* 0x010fc4000000000e */
[----:B------:R-:W4:Y:S06]  /*03e0*/  LDG.E.64 R12, desc[UR16][R6.64+0x2000] ;  /* 0x00200010060c7981 */ /* 0x000f2c000c1e1b00 */
[----:B------:R-:W-:Y:S02]  /*03f0*/  DADD R16, R14, R16 ;  /* 0x000000000e107229 */ /* 0x000fe40000000010 */
[----:B------:R-:W4:Y:S06]  /*0400*/  LDG.E.64 R14, desc[UR16][R6.64+0x3000] ;  /* 0x00300010060e7981 */ /* 0x000f2c000c1e1b00 */
[----:B------:R-:W-:-:S02]  /*0410*/  DADD R18, R16, R18 ;  /* 0x0000000010127229 */ /* 0x000fc40000000012 */
[----:B------:R-:W4:Y:S06]  /*0420*/  LDG.E.64 R16, desc[UR16][R6.64+0x4000] ;  /* 0x0040001006107981 */ /* 0x000f2c000c1e1b00 */
[----:B------:R-:W-:Y:S02]  /*0430*/  DADD R20, R18, R20 ;  /* 0x0000000012147229 */ /* 0x000fe40000000014 */
[----:B------:R-:W4:Y:S06]  /*0440*/  LDG.E.64 R18, desc[UR16][R6.64+0x5000] ;  /* 0x0050001006127981 */ /* 0x000f2c000c1e1b00 */
[----:B------:R-:W-:-:S02]  /*0450*/  DADD R24, R20, R24 ;  /* 0x0000000014187229 */ /* 0x000fc40000000018 */
[----:B------:R-:W4:Y:S06]  /*0460*/  LDG.E.64 R20, desc[UR16][R6.64+0x6000] ;  /* 0x0060001006147981 */ /* 0x000f2c000c1e1b00 */
[----:B------:R-:W-:Y:S02]  /*0470*/  DADD R22, R24, R22 ;  /* 0x0000000018167229 */ /* 0x000fe40000000016 */
[----:B------:R0:W4:Y:S01]  /*0480*/  LDG.E.64 R24, desc[UR16][R6.64+0x7000] ;  /* 0x0070001006187981 */ /* 0x000122000c1e1b00 */
[----:B------:R-:W-:Y:S02]  /*0490*/  VIADD R26, R26, 0x10 ;  /* 0x000000101a1a7836 */ /* 0x000fe40000000000 */
[----:B------:R-:W-:-:S03]  /*04a0*/  VIADD R2, R2, 0x2000 ;  /* 0x0000200002027836 */ /* 0x000fc60000000000 */
[----:B------:R-:W-:Y:S02]  /*04b0*/  ISETP.NE.AND P1, PT, R26, RZ, PT ;  /* 0x000000ff1a00720c */ /* 0x000fe40003f25270 */
[----:B0-----:R-:W-:-:S05]  /*04c0*/  IADD3 R6, P2, PT, R6, 0x10000, RZ ;  /* 0x0001000006067810 */ /* 0x001fca0007f5e0ff */
[----:B------:R-:W-:Y:S01]  /*04d0*/  IMAD.X R7, RZ, RZ, R7, P2 ;  /* 0x000000ffff077224 */ /* 0x000fe200010e0607 */
[----:B--2---:R-:W-:-:S08]  /*04e0*/  DADD R8, R22, R8 ;  /* 0x0000000016087229 */ /* 0x004fd00000000008 */
[----:B---3--:R-:W-:-:S08]  /*04f0*/  DADD R8, R8, R10 ;  /* 0x0000000008087229 */ /* 0x008fd0000000000a */
[----:B----4-:R-:W-:-:S08]  /*0500*/  DADD R8, R8, R12 ;  /* 0x0000000008087229 */ /* 0x010fd0000000000c */
[----:B------:R-:W-:-:S08]  /*0510*/  DADD R8, R8, R14 ;  /* 0x0000000008087229 */ /* 0x000fd0000000000e */
[----:B------:R-:W-:-:S08]  /*0520*/  DADD R8, R8, R16 ;  /* 0x0000000008087229 */ /* 0x000fd00000000010 */
[----:B------:R-:W-:-:S08]  /*0530*/  DADD R8, R8, R18 ;  /* 0x0000000008087229 */ /* 0x000fd00000000012 */
[----:B------:R-:W-:-:S08]  /*0540*/  DADD R8, R8, R20 ;  /* 0x0000000008087229 */ /* 0x000fd00000000014 */
[----:B------:R-:W-:Y:S01]  /*0550*/  DADD R8, R8, R24 ;  /* 0x0000000008087229 */ /* 0x000fe20000000018 */
[----:B------:R-:W-:Y:S10]  /*0560*/  @P1 BRA `(.L_x_38) ;  /* 0xfffffffc00681947 */ /* 0x000ff4000383ffff */
.L_x_37:
[----:B------:R-:W-:Y:S05]  /*0570*/  BSYNC.RECONVERGENT B2 ;  /* 0x0000000000027941 */ /* 0x000fea0003800200 */
.L_x_36:
[----:B------:R-:W-:Y:S05]  /*0580*/  @!P0 BRA `(.L_x_35) ;  /* 0x0000000000f48947 */ /* 0x000fea0003800000 */
[----:B------:R-:W-:Y:S01]  /*0590*/  ISETP.GE.U32.AND P1, PT, R5, 0x8, PT ;  /* 0x000000080500780c */ /* 0x000fe20003f26070 */
[----:B------:R-:W-:Y:S01]  /*05a0*/  BSSY.RECONVERGENT B2, `(.L_x_39) ;  /* 0x000001a000027945 */ /* 0x000fe20003800200 */
[----:B------:R-:W-:-:S04]  /*05b0*/  LOP3.LUT R26, R4, 0x7, RZ, 0xc0, !PT ;  /* 0x00000007041a7812 */ /* 0x000fc800078ec0ff */
[----:B------:R-:W-:-:S07]  /*05c0*/  ISETP.NE.AND P0, PT, R26, RZ, PT ;  /* 0x000000ff1a00720c */ /* 0x000fce0003f05270 */
[----:B------:R-:W-:Y:S06]  /*05d0*/  @!P1 BRA `(.L_x_40) ;  /* 0x0000000000589947 */ /* 0x000fec0003800000 */
[----:B------:R-:W0:Y:S01]  /*05e0*/  LDCU.64 UR4, c[0x0][0x380] ;  /* 0x00007000ff0477ac */ /* 0x000e220008000a00 */
[----:B------:R-:W-:-:S04]  /*05f0*/  IADD3 R5, P1, PT, R2, UR9, RZ ;  /* 0x0000000902057c10 */ /* 0x000fc8000ff3e0ff */
[----:B------:R-:W-:Y:S02]  /*0600*/  LEA.HI.X.SX32 R6, R2, RZ, 0x1, P1 ;  /* 0x000000ff02067211 */ /* 0x000fe400008f0eff */
[----:B0-----:R-:W-:-:S04]  /*0610*/  LEA R24, P1, R5, UR4, 0x3 ;  /* 0x0000000405187c11 */ /* 0x001fc8000f8218ff */
[----:B------:R-:W-:-:S05]  /*0620*/  LEA.HI.X R25, R5, UR5, R6, 0x3, P1 ;  /* 0x0000000505197c11 */ /* 0x000fca00088f1c06 */
        /* <DEDUP_REMOVED lines=17> */
.L_x_40:
[----:B------:R-:W-:Y:S05]  /*0740*/  BSYNC.RECONVERGENT B2 ;  /* 0x0000000000027941 */ /* 0x000fea0003800200 */
.L_x_39:
        /* <DEDUP_REMOVED lines=14> */
[----:B------:R-:W4:Y:S01]  /*0830*/  LDG.E.64 R14, desc[UR16][R4.64+0x3000] ;  /* 0x00300010040e7981 */ /* 0x000f22000c1e1b00 */
[----:B------:R-:W-:Y:S01]  /*0840*/  VIADD R2, R2, 0x800 ;  /* 0x0000080002027836 */ /* 0x000fe20000000000 */
[----:B--2--5:R-:W-:-:S08]  /*0850*/  DADD R6, R8, R6 ;  /* 0x0000000008067229 */ /* 0x024fd00000000006 */
[----:B---3--:R-:W-:-:S08]  /*0860*/  DADD R6, R6, R10 ;  /* 0x0000000006067229 */ /* 0x008fd0000000000a */
[----:B----4-:R-:W-:-:S08]  /*0870*/  DADD R6, R6, R12 ;  /* 0x0000000006067229 */ /* 0x010fd0000000000c */
[----:B------:R-:W-:-:S11]  /*0880*/  DADD R8, R6, R14 ;  /* 0x0000000006087229 */ /* 0x000fd6000000000e */
.L_x_42:
[----:B------:R-:W-:Y:S05]  /*0890*/  BSYNC.RECONVERGENT B2 ;  /* 0x0000000000027941 */ /* 0x000fea0003800200 */
.L_x_41:
[----:B------:R-:W-:Y:S05]  /*08a0*/  @!P0 BRA `(.L_x_35) ;  /* 0x00000000002c8947 */ /* 0x000fea0003800000 */
[----:B------:R-:W0:Y:S01]  /*08b0*/  LDC.64 R4, c[0x0][0x380] ;  /* 0x0000e000ff047b82 */ /* 0x000e220000000a00 */
[----:B------:R-:W-:Y:S02]  /*08c0*/  IMAD.U32 R7, RZ, RZ, UR18 ;  /* 0x00000012ff077e24 */ /* 0x000fe4000f8e00ff */
[----:B------:R-:W-:Y:S02]  /*08d0*/  IMAD.MOV R10, RZ, RZ, -R16 ;  /* 0x000000ffff0a7224 */ /* 0x000fe400078e0a10 */
[----:B0-----:R-:W-:-:S07]  /*08e0*/  IMAD.WIDE.U32 R4, R7, 0x7000, R4 ;  /* 0x0000700007047825 */ /* 0x001fce00078e0004 */
.L_x_43:
[----:B------:R-:W-:-:S06]  /*08f0*/  IMAD.WIDE R6, R2, 0x8, R4 ;  /* 0x0000000802067825 */ /* 0x000fcc00078e0204 */
[----:B------:R-:W2:Y:S01]  /*0900*/  LDG.E.64 R6, desc[UR16][R6.64] ;  /* 0x0000001006067981 */ /* 0x000ea2000c1e1b00 */
[----:B------:R-:W-:Y:S02]  /*0910*/  VIADD R10, R10, 0x1 ;  /* 0x000000010a0a7836 */ /* 0x000fe40000000000 */
[----:B------:R-:W-:-:S03]  /*0920*/  VIADD R2, R2, 0x200 ;  /* 0x0000020002027836 */ /* 0x000fc60000000000 */
[----:B------:R-:W-:Y:S01]  /*0930*/  ISETP.NE.AND P0, PT, R10, RZ, PT ;  /* 0x000000ff0a00720c */ /* 0x000fe20003f05270 */
[----:B--2--5:R-:W-:-:S12]  /*0940*/  DADD R8, R6, R8 ;  /* 0x0000000006087229 */ /* 0x024fd80000000008 */
[----:B------:R-:W-:Y:S05]  /*0950*/  @P0 BRA `(.L_x_43) ;  /* 0xfffffffc00e40947 */ /* 0x000fea000383ffff */
.L_x_35:
[----:B------:R-:W-:Y:S05]  /*0960*/  BSYNC.RECONVERGENT B1 ;  /* 0x0000000000017941 */ /* 0x000fea0003800200 */
.L_x_34:
        /* <DEDUP_REMOVED lines=12> */
[----:B------:R-:W-:-:S03]  /*0a30*/  @!P1 SHF.R.U32.HI R3, RZ, 0x2, R0 ;  /* 0x00000002ff039819 */ /* 0x000fc60000011600 */
[----:B------:R-:W0:Y:S01]  /*0a40*/  SHFL.DOWN PT, R5, R7, 0x2, 0x1f ;  /* 0x08401f0007057f89 */ /* 0x000e2200000e0000 */
[----:B------:R-:W-:Y:S01]  /*0a50*/  @!P1 LOP3.LUT R3, R3, 0xf8, RZ, 0xc0, !PT ;  /* 0x000000f803039812 */ /* 0x000fe200078ec0ff */
        /* <DEDUP_REMOVED lines=14> */
[----:B-1----:R-:W-:-:S05]  /*0b40*/  @!P1 LEA R10, R13, R10, 0x18 ;  /* 0x0000000a0d0a9211 */ /* 0x002fca00078ec0ff */
[----:B------:R-:W-:Y:S01]  /*0b50*/  @!P1 IMAD.IADD R3, R3, 0x1, R10 ;  /* 0x0000000103039824 */ /* 0x000fe200078e020a */
[----:B0-----:R-:W-:-:S10]  /*0b60*/  DADD R4, R4, R8 ;  /* 0x0000000004047229 */ /* 0x001fd40000000008 */
[----:B------:R-:W-:Y:S02]  /*0b70*/  FSEL R6, R8, R4, P0 ;  /* 0x0000000408067208 */ /* 0x000fe40000000000 */
[----:B------:R-:W-:Y:S02]  /*0b80*/  FSEL R7, R9, R5, P0 ;  /* 0x0000000509077208 */ /* 0x000fe40000000000 */
[----:B------:R-:W-:Y:S01]  /*0b90*/  ISETP.NE.AND P0, PT, R0, RZ, PT ;  /* 0x000000ff0000720c */ /* 0x000fe20003f05270 */
[----:B------:R-:W-:Y:S04]  /*0ba0*/  SHFL.DOWN PT, R4, R6, 0x10, 0x1f ;  /* 0x0a001f0006047f89 */ /* 0x000fe800000e0000 */
[----:B------:R-:W0:Y:S02]  /*0bb0*/  SHFL.DOWN PT, R5, R7, 0x10, 0x1f ;  /* 0x0a001f0007057f89 */ /* 0x000e2400000e0000 */
        /* <DEDUP_REMOVED lines=10> */
[----:B--2---:R-:W0:Y:S04]  /*0c60*/  LDS.64 R2, [UR4+0x18] ;  /* 0x00001804ff027984 */ /* 0x004e280008000a00 */
        /* <DEDUP_REMOVED lines=23> */
.L_x_44:
[----:B------:R-:W-:-:S05]  /*0de0*/  LOP3.LUT R2, R0, 0x3e0, RZ, 0xc0, !PT ;  /* 0x000003e000027812 */ /* 0x000fca00078ec0ff */
[----:B------:R-:W-:Y:S01]  /*0df0*/  VIADD R4, R2, 0x20 ;  /* 0x0000002002047836 */ /* 0x000fe20000000000 */
[----:B------:R-:W-:-:S04]  /*0e00*/  LOP3.LUT R2, RZ, R2, RZ, 0x33, !PT ;  /* 0x00000002ff027212 */ /* 0x000fc800078e33ff */
[----:B------:R-:W-:Y:S01]  /*0e10*/  ISETP.GT.AND P0, PT, R4, R3, PT ;  /* 0x000000030400720c */ /* 0x000fe20003f04270 */
[----:B------:R-:W-:-:S05]  /*0e20*/  IMAD.IADD R2, R3, 0x1, R2 ;  /* 0x0000000103027824 */ /* 0x000fca00078e0202 */
[----:B------:R-:W-:Y:S02]  /*0e30*/  SEL R5, R2, 0x1f, P0 ;  /* 0x0000001f02057807 */ /* 0x000fe40000000000 */
[----:B------:R-:W0:Y:S03]  /*0e40*/  S2R R2, SR_LANEID ;  /* 0x0000000000027919 */ /* 0x000e260000000000 */
[----:B-----5:R-:W-:Y:S04]  /*0e50*/  SHFL.DOWN PT, R6, R8, 0x1, R5 ;  /* 0x0820000008067989 */ /* 0x020fe800000e0005 */
[----:B------:R-:W1:Y:S02]  /*0e60*/  SHFL.DOWN PT, R7, R9, 0x1, R5 ;  /* 0x0820000009077989 */ /* 0x000e6400000e0005 */
[----:B-1----:R-:W-:Y:S01]  /*0e70*/  DADD R6, R6, R8 ;  /* 0x0000000006067229 */ /* 0x002fe20000000008 */
[C---:B0-----:R-:W-:Y:S01]  /*0e80*/  ISETP.GE.AND P0, PT, R2.reuse, R5, PT ;  /* 0x000000050200720c */ /* 0x041fe20003f06270 */
[C---:B------:R-:W-:Y:S01]  /*0e90*/  VIADD R4, R2.reuse, 0x2 ;  /* 0x0000000202047836 */ /* 0x040fe20000000000 */
[----:B------:R-:W-:-:S07]  /*0ea0*/  ISETP.NE.AND P1, PT, R2, RZ, PT ;  /* 0x000000ff0200720c */ /* 0x000fce0003f25270 */
[----:B------:R-:W-:Y:S02]  /*0eb0*/  FSEL R10, R6, R8, !P0 ;  /* 0x00000008060a7208 */ /* 0x000fe40004000000 */
[----:B------:R-:W-:Y:S02]  /*0ec0*/  FSEL R11, R7, R9, !P0 ;  /* 0x00000009070b7208 */ /* 0x000fe40004000000 */
[----:B------:R-:W-:Y:S01]  /*0ed0*/  ISETP.GT.AND P0, PT, R4, R5, PT ;  /* 0x000000050400720c */ /* 0x000fe20003f04270 */
[----:B------:R-:W-:Y:S01]  /*0ee0*/  SHFL.DOWN PT, R6, R10, 0x2, R5 ;  /* 0x084000000a067989 */ /* 0x000fe200000e0005 */
[----:B------:R-:W-:-:S03]  /*0ef0*/  VIADD R4, R2, 0x4 ;  /* 0x0000000402047836 */ /* 0x000fc60000000000 */
[----:B------:R-:W0:Y:S02]  /*0f00*/  SHFL.DOWN PT, R7, R11, 0x2, R5 ;  /* 0x084000000b077989 */ /* 0x000e2400000e0005 */
[----:B0-----:R-:W-:-:S10]  /*0f10*/  DADD R6, R6, R10 ;  /* 0x0000000006067229 */ /* 0x001fd4000000000a */
[----:B------:R-:W-:Y:S02]  /*0f20*/  FSEL R12, R10, R6, P0 ;  /* 0x000000060a0c7208 */ /* 0x000fe40000000000 */
[----:B------:R-:W-:Y:S02]  /*0f30*/  FSEL R13, R11, R7, P0 ;  /* 0x000000070b0d7208 */ /* 0x000fe40000000000 */
[----:B------:R-:W-:Y:S01]  /*0f40*/  ISETP.GT.AND P0, PT, R4, R5, PT ;  /* 0x000000050400720c */ /* 0x000fe20003f04270 */
[----:B------:R-:W-:Y:S01]  /*0f50*/  SHFL.DOWN PT, R6, R12, 0x4, R5 ;  /* 0x088000000c067989 */ /* 0x000fe200000e0005 */
[C---:B------:R-:W-:Y:S02]  /*0f60*/  VIADD R4, R2.reuse, 0x8 ;  /* 0x0000000802047836 */ /* 0x040fe40000000000 */
[----:B------:R-:W-:Y:S01]  /*0f70*/  VIADD R2, R2, 0x10 ;  /* 0x0000001002027836 */ /* 0x000fe20000000000 */
[----:B------:R-:W0:Y:S02]  /*0f80*/  SHFL.DOWN PT, R7, R13, 0x4, R5 ;  /* 0x088000000d077989 */ /* 0x000e2400000e0005 */
[----:B0-----:R-:W-:-:S10]  /*0f90*/  DADD R6, R6, R12 ;  /* 0x0000000006067229 */ /* 0x001fd4000000000c */
[----:B------:R-:W-:Y:S02]  /*0fa0*/  FSEL R8, R12, R6, P0 ;  /* 0x000000060c087208 */ /* 0x000fe40000000000 */
[----:B------:R-:W-:Y:S02]  /*0fb0*/  FSEL R9, R13, R7, P0 ;  /* 0x000000070d097208 */ /* 0x000fe40000000000 */
[----:B------:R-:W-:Y:S01]  /*0fc0*/  ISETP.GT.AND P0, PT, R4, R5, PT ;  /* 0x000000050400720c */ /* 0x000fe20003f04270 */
[----:B------:R-:W-:Y:S01]  /*0fd0*/  SHFL.DOWN PT, R6, R8, 0x8, R5 ;  /* 0x0900000008067989 */ /* 0x000fe200000e0005 */
[----:B------:R-:W-:-:S03]  /*0fe0*/  @!P1 SHF.R.U32.HI R4, RZ, 0x2, R0 ;  /* 0x00000002ff049819 */ /* 0x000fc60000011600 */
[----:B------:R-:W0:Y:S01]  /*0ff0*/  SHFL.DOWN PT, R7, R9, 0x8, R5 ;  /* 0x0900000009077989 */ /* 0x000e2200000e0005 */
[----:B------:R-:W-:Y:S01]  /*1000*/  @!P1 LOP3.LUT R4, R4, 0xf8, RZ, 0xc0, !PT ;  /* 0x000000f804049812 */ /* 0x000fe200078ec0ff */
[----:B------:R-:W1:Y:S01]  /*1010*/  @!P1 S2R R13, SR_CgaCtaId ;  /* 0x00000000000d9919 */ /* 0x000e620000008800 */
[----:B0-----:R-:W-:-:S10]  /*1020*/  DADD R6, R6, R8 ;  /* 0x0000000006067229 */ /* 0x001fd40000000008 */
[----:B------:R-:W-:Y:S02]  /*1030*/  FSEL R10, R8, R6, P0 ;  /* 0x00000006080a7208 */ /* 0x000fe40000000000 */
[----:B------:R-:W-:Y:S02]  /*1040*/  FSEL R11, R9, R7, P0 ;  /* 0x00000007090b7208 */ /* 0x000fe40000000000 */
[----:B------:R-:W-:Y:S01]  /*1050*/  @!P1 MOV R8, 0x400 ;  /* 0x0000040000089802 */ /* 0x000fe20000000f00 */
[----:B------:R-:W-:Y:S01]  /*1060*/  SHFL.DOWN PT, R6, R10, 0x10, R5 ;  /* 0x0a0000000a067989 */ /* 0x000fe200000e0005 */
[----:B------:R-:W-:Y:S02]  /*1070*/  ISETP.GT.AND P0, PT, R2, R5, PT ;  /* 0x000000050200720c */ /* 0x000fe40003f04270 */
[----:B-1----:R-:W-:Y:S01]  /*1080*/  @!P1 LEA R13, R13, R8, 0x18 ;  /* 0x000000080d0d9211 */ /* 0x002fe200078ec0ff */
[----:B------:R-:W0:Y:S04]  /*1090*/  SHFL.DOWN PT, R7, R11, 0x10, R5 ;  /* 0x0a0000000b077989 */ /* 0x000e2800000e0005 */
[----:B------:R-:W-:Y:S01]  /*10a0*/  @!P1 IMAD.IADD R13, R4, 0x1, R13 ;  /* 0x00000001040d9824 */ /* 0x000fe200078e020d */
[----:B0-----:R-:W-:-:S10]  /*10b0*/  DADD R6, R6, R10 ;  /* 0x0000000006067229 */ /* 0x001fd4000000000a */
[----:B------:R-:W-:Y:S02]  /*10c0*/  FSEL R8, R10, R6, P0 ;  /* 0x000000060a087208 */ /* 0x000fe40000000000 */
[----:B------:R-:W-:Y:S02]  /*10d0*/  FSEL R9, R11, R7, P0 ;  /* 0x000000070b097208 */ /* 0x000fe40000000000 */
[----:B------:R-:W-:-:S03]  /*10e0*/  ISETP.NE.AND P0, PT, R0, RZ, PT ;  /* 0x000000ff0000720c */ /* 0x000fc60003f05270 */
[----:B------:R1:W-:Y:S01]  /*10f0*/  @!P1 STS.64 [R13+0x10], R8 ;  /* 0x000010080d009388 */ /* 0x0003e20000000a00 */
[----:B------:R-:W-:Y:S09]  /*1100*/  BAR.SYNC.DEFER_BLOCKING 0x0 ;  /* 0x0000000000007b1d */ /* 0x000ff20000010000 */
[----:B------:R-:W-:Y:S05]  /*1110*/  @P0 BRA `(.L_x_45) ;  /* 0x0000001400a00947 */ /* 0x000fea0003800000 */
[----:B------:R-:W0:Y:S01]  /*1120*/  S2UR UR5, SR_CgaCtaId ;  /* 0x00000000000579c3 */ /* 0x000e220000008800 */
[----:B------:R-:W-:Y:S01]  /*1130*/  UMOV UR4, 0x400 ;  /* 0x0000040000047882 */ /* 0x000fe20000000000 */
[----:B------:R-:W-:Y:S01]  /*1140*/  ISETP.GT.AND P1, PT, R3, 0x20, PT ;  /* 0x000000200300780c */ /* 0x000fe20003f24270 */
[----:B0-----:R-:W-:-:S09]  /*1150*/  ULEA UR4, UR5, UR4, 0x18 ;  /* 0x0000000405047291 */ /* 0x001fd2000f8ec0ff */
[----:B------:R-:W0:Y:S04]  /*1160*/  LDS.64 R10, [UR4+0x18] ;  /* 0x00001804ff0a7984 */ /* 0x000e280008000a00 */
[----:B------:R-:W2:Y:S01]  /*1170*/  LDS.128 R4, [UR4+0x20] ;  /* 0x00002004ff047984 */ /* 0x000ea20008000c00 */
[----:B0-----:R-:W-:-:S10]  /*1180*/  DADD R10, R8, R10 ;  /* 0x00000000080a7229 */ /* 0x001fd4000000000a */
[----:B------:R-:W-:Y:S02]  /*1190*/  FSEL R12, R10, R8, P1 ;  /* 0x000000080a0c7208 */ /* 0x000fe40000800000 */
[----:B-1----:R-:W-:Y:S02]  /*11a0*/  FSEL R13, R11, R9, P1 ;  /* 0x000000090b0d7208 */ /* 0x002fe40000800000 */
[----:B------:R-:W0:Y:S01]  /*11b0*/  LDS.128 R8, [UR4+0x30] ;  /* 0x00003004ff087984 */ /* 0x000e220008000c00 */
[----:B------:R-:W-:-:S03]  /*11c0*/  ISETP.GT.AND P1, PT, R3, 0x40, PT ;  /* 0x000000400300780c */ /* 0x000fc60003f24270 */
        /* <DEDUP_REMOVED lines=61> */
.L_x_31:
[----:B------:R-:W0:Y:S01]  /*15a0*/  S2R R0, SR_TID.X ;  /* 0x0000000000007919 */ /* 0x000e220000002100 */
[----:B------:R-:W1:Y:S01]  /*15b0*/  LDC.64 R4, c[0x0][0x380] ;  /* 0x0000e000ff047b82 */ /* 0x000e620000000a00 */
[----:B0-----:R-:W-:-:S04]  /*15c0*/  VIADD R21, R0, UR9 ;  /* 0x0000000900157c36 */ /* 0x001fc80008000000 */
[----:B-1----:R-:W-:-:S05]  /*15d0*/  IMAD.WIDE.U32 R20, R21, 0x8, R4 ;  /* 0x0000000815147825 */ /* 0x002fca00078e0004 */
[----:B------:R-:W2:Y:S04]  /*15e0*/  LDG.E.64 R14, desc[UR16][R20.64] ;  /* 0x00000010140e7981 */ /* 0x000ea8000c1e1b00 */
[----:B------:R-:W2:Y:S04]  /*15f0*/  LDG.E.64 R16, desc[UR16][R20.64+0x1000] ;  /* 0x0010001014107981 */ /* 0x000ea8000c1e1b00 */
[----:B------:R-:W3:Y:S04]  /*1600*/  LDG.E.64 R18, desc[UR16][R20.64+0x2000] ;  /* 0x0020001014127981 */ /* 0x000ee8000c1e1b00 */
[----:B------:R-:W4:Y:S04]  /*1610*/  LDG.E.64 R10, desc[UR16][R20.64+0x3000] ;  /* 0x00300010140a7981 */ /* 0x000f28000c1e1b00 */
[----:B------:R-:W5:Y:S04]  /*1620*/  LDG.E.64 R6, desc[UR16][R20.64+0x4000] ;  /* 0x0040001014067981 */ /* 0x000f68000c1e1b00 */
[----:B------:R-:W5:Y:S04]  /*1630*/  LDG.E.64 R4, desc[UR16][R20.64+0x5000] ;  /* 0x0050001014047981 */ /* 0x000f68000c1e1b00 */
[----:B------:R-:W5:Y:S01]  /*1640*/  LDG.E.64 R8, desc[UR16][R20.64+0x6000] ;  /* 0x0060001014087981 */ /* 0x000f62000c1e1b00 */
[----:B------:R-:W-:-:S04]  /*1650*/  ISETP.GE.U32.AND P0, PT, R13, UR5, PT ;  /* 0x000000050d007c0c */ /* 0x000fc8000bf06070 */
[----:B------:R-:W-:Y:S01]  /*1660*/  ISETP.GE.U32.AND.EX P0, PT, R2, UR4, PT, P0 ;  /* 0x0000000402007c0c */ /* 0x000fe2000bf06100 */
[----:B--2---:R-:W-:-:S08]  /*1670*/  DADD R14, R14, R16 ;  /* 0x000000000e0e7229 */ /* 0x004fd00000000010 */
[----:B---3--:R-:W-:-:S08]  /*1680*/  DADD R14, R18, R14 ;  /* 0x00000000120e7229 */ /* 0x008fd0000000000e */
[----:B----4-:R-:W-:-:S08]  /*1690*/  DADD R10, R10, R14 ;  /* 0x000000000a0a7229 */ /* 0x010fd0000000000e */
[----:B-----5:R-:W-:-:S08]  /*16a0*/  DADD R6, R6, R10 ;  /* 0x0000000006067229 */ /* 0x020fd0000000000a */
[----:B------:R-:W-:-:S08]  /*16b0*/  DADD R4, R4, R6 ;  /* 0x0000000004047229 */ /* 0x000fd00000000006 */
[----:B------:R-:W-:Y:S01]  /*16c0*/  DADD R8, R8, R4 ;  /* 0x0000000008087229 */ /* 0x000fe20000000004 */
[----:B------:R-:W-:Y:S10]  /*16d0*/  @!P0 BRA `(.L_x_46) ;  /* 0x0000000c001c8947 */ /* 0x000ff40003800000 */
[----:B------:R-:W-:Y:S01]  /*16e0*/  UIADD3 UR7, UP0, UPT, UR5, UR9, URZ ;  /* 0x0000000905077290 */ /* 0x000fe2000ff1e0ff */
[----:B------:R-:W-:Y:S01]  /*16f0*/  IADD3 R23, P1, PT, R12, -0xe00, RZ ;  /* 0xfffff2000c177810 */ /* 0x000fe20007f3e0ff */
[----:B------:R-:W0:Y:S01]  /*1700*/  LDCU.64 UR12, c[0x0][0x380] ;  /* 0x00007000ff0c77ac */ /* 0x000e220008000a00 */
[----:B------:R-:W-:Y:S02]  /*1710*/  LOP3.LUT R5, RZ, R0, RZ, 0x33, !PT ;  /* 0x00000000ff057212 */ /* 0x000fe400078e33ff */
[----:B------:R-:W-:Y:S01]  /*1720*/  IADD3.X R22, PT, PT, R3, -0x1, RZ, P1, !PT ;  /* 0xffffffff03167810 */ /* 0x000fe20000ffe4ff */
[----:B------:R-:W-:Y:S01]  /*1730*/  UIADD3.X UR8, UPT, UPT, URZ, UR4, URZ, UP0, !UPT ;  /* 0x00000004ff087290 */ /* 0x000fe200087fe4ff */
[----:B------:R-:W-:Y:S01]  /*1740*/  ISETP.LT.U32.AND P0, PT, R23, UR7, PT ;  /* 0x0000000717007c0c */ /* 0x000fe2000bf01070 */
[----:B------:R-:W-:Y:S01]  /*1750*/  UMOV UR6, UR5 ;  /* 0x0000000500067c82 */ /* 0x000fe20008000000 */
[----:B------:R-:W-:Y:S01]  /*1760*/  IADD3 R7, P2, PT, R0, UR7, RZ ;  /* 0x0000000700077c10 */ /* 0x000fe2000ff5e0ff */
[----:B------:R-:W-:Y:S01]  /*1770*/  UMOV UR4, URZ ;  /* 0x000000ff00047c82 */ /* 0x000fe20008000000 */
[----:B------:R-:W-:Y:S01]  /*1780*/  IADD3 R5, PT, PT, R12, -UR5, R5 ;  /* 0x800000050c057c10 */ /* 0x000fe2000fffe005 */
[----:B------:R-:W-:Y:S01]  /*1790*/  IMAD.U32 R11, RZ, RZ, UR8 ;  /* 0x00000008ff0b7e24 */ /* 0x000fe2000f8e00ff */
[----:B------:R-:W-:Y:S01]  /*17a0*/  UMOV UR10, UR8 ;  /* 0x00000008000a7c82 */ /* 0x000fe20008000000 */
[----:B------:R-:W-:-:S03]  /*17b0*/  IMAD.X R0, RZ, RZ, UR8, P2 ;  /* 0x00000008ff007e24 */ /* 0x000fc600090e06ff */
[----:B------:R-:W-:Y:S02]  /*17c0*/  ISETP.GT.U32.AND.EX P0, PT, R11, R22, PT, P0 ;  /* 0x000000160b00720c */ /* 0x000fe40003f04100 */
[----:B0-----:R-:W-:-:S04]  /*17d0*/  LEA R6, P1, R7, UR12, 0x3 ;  /* 0x0000000c07067c11 */ /* 0x001fc8000f8218ff */
[----:B------:R-:W-:Y:S02]  /*17e0*/  IADD3 R6, P2, PT, R6, 0x8000, RZ ;  /* 0x0000800006067810 */ /* 0x000fe40007f5e0ff */
[----:B------:R-:W-:Y:S01]  /*17f0*/  LEA.HI.X R7, R7, UR13, R0, 0x3, P1 ;  /* 0x0000000d07077c11 */ /* 0x000fe200088f1c00 */
[----:B------:R-:W-:Y:S01]  /*1800*/  VIADD R0, R5, -UR9 ;  /* 0x8000000905007c36 */ /* 0x000fe20008000000 */
[----:B------:R-:W-:-:S03]  /*1810*/  UMOV UR9, UR7 ;  /* 0x0000000700097c82 */ /* 0x000fc60008000000 */
[----:B------:R-:W-:Y:S01]  /*1820*/  IMAD.X R7, RZ, RZ, R7, P2 ;  /* 0x000000ffff077224 */ /* 0x000fe200010e0607 */
[----:B------:R-:W-:Y:S06]  /*1830*/  @P0 BRA `(.L_x_47) ;  /* 0x0000000000b80947 */ /* 0x000fec0003800000 */
[----:B------:R-:W0:Y:S01]  /*1840*/  LDC.64 R2, c[0x0][0x3b8] ;  /* 0x0000ee00ff027b82 */ /* 0x000e220000000a00 */
[----:B------:R-:W1:Y:S01]  /*1850*/  LDCU UR11, c[0x0][0x3c0] ;  /* 0x00007800ff0b77ac */ /* 0x000e620008000800 */
[----:B------:R-:W2:Y:S01]  /*1860*/  LDCU.64 UR12, c[0x0][0x380] ;  /* 0x00007000ff0c77ac */ /* 0x000ea20008000a00 */
[----:B------:R-:W-:Y:S01]  /*1870*/  NOP ;  /* 0x0000000000007918 */ /* 0x000fe20000000000 */
.L_x_48:
[----:B------:R-:W3:Y:S02]  /*1880*/  S2R R4, SR_TID.X ;  /* 0x0000000000047919 */ /* 0x000ee40000002100 */
[----:B---3--:R-:W-:-:S05]  /*1890*/  IADD3 R4, P0, PT, R4, UR7, RZ ;  /* 0x0000000704047c10 */ /* 0x008fca000ff1e0ff */
[----:B------:R-:W-:Y:S01]  /*18a0*/  IMAD.X R5, RZ, RZ, UR8, P0 ;  /* 0x00000008ff057e24 */ /* 0x000fe200080e06ff */
[----:B--2---:R-:W-:-:S04]  /*18b0*/  LEA R24, P0, R4, UR12, 0x3 ;  /* 0x0000000c04187c11 */ /* 0x004fc8000f8018ff */
[----:B------:R-:W-:-:S05]  /*18c0*/  LEA.HI.X R25, R4, UR13, R5, 0x3, P0 ;  /* 0x0000000d04197c11 */ /* 0x000fca00080f1c05 */
[----:B------:R-:W2:Y:S04]  /*18d0*/  LDG.E.64 R12, desc[UR16][R24.64] ;  /* 0x00000010180c7981 */ /* 0x000ea8000c1e1b00 */
[----:B------:R-:W3:Y:S04]  /*18e0*/  LDG.E.64 R14, desc[UR16][R24.64+0x1000] ;  /* 0x00100010180e7981 */ /* 0x000ee8000c1e1b00 */
[----:B------:R-:W4:Y:S04]  /*18f0*/  LDG.E.64 R16, desc[UR16][R24.64+0x2000] ;  /* 0x0020001018107981 */ /* 0x000f28000c1e1b00 */
[----:B------:R-:W5:Y:S04]  /*1900*/  LDG.E.64 R18, desc[UR16][R24.64+0x3000] ;  /* 0x0030001018127981 */ /* 0x000f68000c1e1b00 */
[----:B------:R-:W5:Y:S04]  /*1910*/  LDG.E.64 R20, desc[UR16][R24.64+0x4000] ;  /* 0x0040001018147981 */ /* 0x000f68000c1e1b00 */
[----:B------:R-:W5:Y:S04]  /*1920*/  LDG.E.64 R4, desc[UR16][R24.64+0x5000] ;  /* 0x0050001018047981 */ /* 0x000f68000c1e1b00 */
[----:B------:R-:W5:Y:S01]  /*1930*/  LDG.E.64 R10, desc[UR16][R24.64+0x6000] ;  /* 0x00600010180a7981 */ /* 0x000f62000c1e1b00 */
[----:B-1----:R-:W-:-:S04]  /*1940*/  UIMAD UR14, UR11, 0xe00, URZ ;  /* 0x00000e000b0e78a4 */ /* 0x002fc8000f8e02ff */
[----:B------:R-:W-:Y:S02]  /*1950*/  USHF.R.S32.HI UR15, URZ, 0x1f, UR14 ;  /* 0x0000001fff0f7899 */ /* 0x000fe4000801140e */
[----:B------:R-:W-:-:S04]  /*1960*/  UIADD3 UR5, UP0, UPT, UR14, UR9, URZ ;  /* 0x000000090e057290 */ /* 0x000fc8000ff1e0ff */
[----:B------:R-:W-:Y:S01]  /*1970*/  UIADD3.X UR6, UPT, UPT, UR15, UR10, URZ, UP0, !UPT ;  /* 0x0000000a0f067290 */ /* 0x000fe200087fe4ff */
[----:B--2---:R-:W-:-:S08]  /*1980*/  DADD R12, R12, R8 ;  /* 0x000000000c0c7229 */ /* 0x004fd00000000008 */
[----:B---3--:R-:W-:-:S08]  /*1990*/  DADD R12, R14, R12 ;  /* 0x000000000e0c7229 */ /* 0x008fd0000000000c */
[----:B----4-:R-:W-:-:S08]  /*19a0*/  DADD R12, R16, R12 ;  /* 0x00000000100c7229 */ /* 0x010fd0000000000c */
[----:B-----5:R-:W-:-:S08]  /*19b0*/  DADD R12, R18, R12 ;  /* 0x00000000120c7229 */ /* 0x020fd0000000000c */
[----:B------:R-:W-:Y:S01]  /*19c0*/  DADD R20, R20, R12 ;  /* 0x0000000014147229 */ /* 0x000fe2000000000c */
[----:B0-----:R-:W-:-:S05]  /*19d0*/  IMAD.MOV.U32 R12, RZ, RZ, R2 ;  /* 0x000000ffff0c7224 */ /* 0x001fca00078e0002 */
[----:B------:R-:W-:Y:S02]  /*19e0*/  IADD3 R8, P1, PT, R12, -UR7, RZ ;  /* 0x800000070c087c10 */ /* 0x000fe4000ff3e0ff */
[----:B------:R-:W-:Y:S02]  /*19f0*/  DADD R4, R4, R20 ;  /* 0x0000000004047229 */ /* 0x000fe40000000014 */
[----:B------:R-:W-:Y:S02]  /*1a00*/  ISETP.GE.U32.AND P0, PT, R8, UR14, PT ;  /* 0x0000000e08007c0c */ /* 0x000fe4000bf06070 */
[----:B------:R-:W-:-:S04]  /*1a10*/  IADD3.X R8, PT, PT, R3, ~UR8, RZ, P1, !PT ;  /* 0x8000000803087c10 */ /* 0x000fc80008ffe4ff */
[----:B------:R-:W-:Y:S01]  /*1a20*/  ISETP.GE.U32.AND.EX P0, PT, R8, UR15, PT, P0 ;  /* 0x0000000f08007c0c */ /* 0x000fe2000bf06100 */
[----:B------:R-:W-:-:S12]  /*1a30*/  DADD R8, R10, R4 ;  /* 0x000000000a087229 */ /* 0x000fd80000000004 */
[----:B------:R-:W-:Y:S05]  /*1a40*/  @!P0 BRA `(.L_x_46) ;  /* 0x0000000800408947 */ /* 0x000fea0003800000 */
[----:B------:R-:W-:Y:S02]  /*1a50*/  UIADD3 UR7, UP0, UPT, UR14, UR7, URZ ;  /* 0x000000070e077290 */ /* 0x000fe4000ff1e0ff */
[----:B------:R-:W-:Y:S01]  /*1a60*/  IMAD.U32 R5, RZ, RZ, UR14 ;  /* 0x0000000eff057e24 */ /* 0x000fe2000f8e00ff */
[----:B------:R-:W-:Y:S01]  /*1a70*/  UIADD3 UR4, UPT, UPT, UR4, 0x1, URZ ;  /* 0x0000000104047890 */ /* 0x000fe2000fffe0ff */
[----:B------:R-:W-:Y:S01]  /*1a80*/  VIADD R0, R0, -UR14 ;  /* 0x8000000e00007c36 */ /* 0x000fe20008000000 */
[----:B------:R-:W-:Y:S01]  /*1a90*/  UIADD3.X UR8, UPT, UPT, UR15, UR8, URZ, UP0, !UPT ;  /* 0x000000080f087290 */ /* 0x000fe200087fe4ff */
[----:B------:R-:W-:Y:S01]  /*1aa0*/  IMAD.WIDE R6, R5, 0x8, R6 ;  /* 0x0000000805067825 */ /* 0x000fe200078e0206 */
[----:B------:R-:W-:Y:S01]  /*1ab0*/  ISETP.LT.U32.AND P0, PT, R23, UR7, PT ;  /* 0x0000000717007c0c */ /* 0x000fe2000bf01070 */
[----:B------:R-:W-:Y:S01]  /*1ac0*/  UMOV UR9, UR5 ;  /* 0x0000000500097c82 */ /* 0x000fe20008000000 */
[----:B------:R-:W-:Y:S02]  /*1ad0*/  UMOV UR10, UR6 ;  /* 0x00000006000a7c82 */ /* 0x000fe40008000000 */
[----:B------:R-:W-:-:S05]  /*1ae0*/  IMAD.U32 R11, RZ, RZ, UR8 ;  /* 0x00000008ff0b7e24 */ /* 0x000fca000f8e00ff */
[----:B------:R-:W-:-:S13]  /*1af0*/  ISETP.GT.U32.AND.EX P0, PT, R11, R22, PT, P0 ;  /* 0x000000160b00720c */ /* 0x000fda0003f04100 */
[----:B------:R-:W-:Y:S05]  /*1b00*/  @!P0 BRA `(.L_x_48) ;  /* 0xfffffffc005c8947 */ /* 0x000fea000383ffff */
[----:B------:R-:W-:-:S05]  /*1b10*/  UMOV UR6, UR14 ;  /* 0x0000000e00067c82 */ /* 0x000fca0008000000 */
.L_x_47:
[----:B------:R-:W0:Y:S01]  /*1b20*/  S2R R11, SR_TID.X ;  /* 0x00000000000b7919 */ /* 0x000e220000002100 */
[C---:B------:R-:W-:Y:S01]  /*1b30*/  VIADD R2, R12.reuse, -UR7 ;  /* 0x800000070c027c36 */ /* 0x040fe20008000000 */
[----:B------:R-:W-:Y:S01]  /*1b40*/  ISETP.LE.U32.AND P1, PT, R12, UR7, PT ;  /* 0x000000070c007c0c */ /* 0x000fe2000bf23070 */
[----:B------:R-:W-:Y:S01]  /*1b50*/  IMAD.U32 R4, RZ, RZ, UR8 ;  /* 0x00000008ff047e24 */ /* 0x000fe2000f8e00ff */
[----:B------:R-:W-:Y:S02]  /*1b60*/  BSSY.RECONVERGENT B1, `(.L_x_46) ;  /* 0x000007e000017945 */ /* 0x000fe40003800200 */
[----:B0-----:R-:W-:-:S04]  /*1b70*/  ISETP.GE.AND P0, PT, R11, R2, PT ;  /* 0x000000020b00720c */ /* 0x001fc80003f06270 */
[----:B------:R-:W-:-:S13]  /*1b80*/  ISETP.GE.U32.OR.EX P0, PT, R4, R3, P0, P1 ;  /* 0x000000030400720c */ /* 0x000fda0000706510 */
[----:B------:R-:W-:Y:S05]  /*1b90*/  @P0 BRA `(.L_x_49) ;  /* 0x0000000400e80947 */ /* 0x000fea0003800000 */
[----:B------:R-:W-:Y:S01]  /*1ba0*/  UIMAD UR5, UR18, 0xe00, URZ ;  /* 0x00000e00120578a4 */ /* 0x000fe2000f8e02ff */
[----:B------:R-:W-:Y:S01]  /*1bb0*/  LOP3.LUT R3, RZ, R11, RZ, 0x33, !PT ;  /* 0x0000000bff037212 */ /* 0x000fe200078e33ff */
[----:B------:R-:W-:Y:S01]  /*1bc0*/  UIMAD UR14, UR4, UR11, URZ ;  /* 0x0000000b040e72a4 */ /* 0x000fe2000f8e02ff */
[----:B------:R-:W-:Y:S01]  /*1bd0*/  BSSY.RECONVERGENT B2, `(.L_x_50) ;  /* 0x0000035000027945 */ /* 0x000fe20003800200 */
[----:B------:R-:W-:Y:S01]  /*1be0*/  UIADD3 UR5, UPT, UPT, UR5, UR6, URZ ;  /* 0x0000000605057290 */ /* 0x000fe2000fffe0ff */
[----:B------:R-:W-:-:S03]  /*1bf0*/  IMAD.MOV.U32 R2, RZ, RZ, R11 ;  /* 0x000000ffff027224 */ /* 0x000fc600078e000b */
[----:B------:R-:W-:Y:S02]  /*1c00*/  IMAD.U32 R5, RZ, RZ, UR14 ;  /* 0x0000000eff057e24 */ /* 0x000fe4000f8e00ff */
[----:B------:R-:W-:-:S05]  /*1c10*/  IADD3 R12, PT, PT, R12, -UR5, R3 ;  /* 0x800000050c0c7c10 */ /* 0x000fca000fffe003 */
[----:B------:R-:W-:-:S05]  /*1c20*/  IMAD R12, R5, -0xe00, R12 ;  /* 0xfffff200050c7824 */ /* 0x000fca00078e020c */
[C---:B------:R-:W-:Y:S02]  /*1c30*/  ISETP.GE.U32.AND P1, PT, R12.reuse, 0x1e00, PT ;  /* 0x00001e000c00780c */ /* 0x040fe40003f26070 */
[----:B------:R-:W-:-:S04]  /*1c40*/  LEA.HI R3, R12, 0x1, RZ, 0x17 ;  /* 0x000000010c037811 */ /* 0x000fc800078fb8ff */
[----:B------:R-:W-:-:S04]  /*1c50*/  LOP3.LUT R4, R3, 0xf, RZ, 0xc0, !PT ;  /* 0x0000000f03047812 */ /* 0x000fc800078ec0ff */
[----:B------:R-:W-:-:S03]  /*1c60*/  ISETP.NE.AND P0, PT, R4, RZ, PT ;  /* 0x000000ff0400720c */ /* 0x000fc60003f05270 */
[----:B------:R-:W-:Y:S10]  /*1c70*/  @!P1 BRA `(.L_x_51) ;  /* 0x0000000000a89947 */ /* 0x000ff40003800000 */
[----:B------:R-:W-:-:S04]  /*1c80*/  LEA.HI R2, R0, 0x1, RZ, 0x17 ;  /* 0x0000000100027811 */ /* 0x000fc800078fb8ff */
[----:B------:R-:W-:Y:S01]  /*1c90*/  LOP3.LUT R5, R2, 0xfffff0, RZ, 0xc0, !PT ;  /* 0x00fffff002057812 */ /* 0x000fe200078ec0ff */
[----:B------:R-:W-:-:S04]  /*1ca0*/  IMAD.MOV.U32 R2, RZ, RZ, R11 ;  /* 0x000000ffff027224 */ /* 0x000fc800078e000b */
[----:B------:R-:W-:-:S07]  /*1cb0*/  IMAD.MOV R5, RZ, RZ, -R5 ;  /* 0x000000ffff057224 */ /* 0x000fce00078e0a05 */
.L_x_52:
[----:B------:R-:W2:Y:S04]  /*1cc0*/  LDG.E.64 R20, desc[UR16][R6.64+-0x8000] ;  /* 0xff80001006147981 */ /* 0x000ea8000c1e1b00 */
[----:B------:R-:W3:Y:S04]  /*1cd0*/  LDG.E.64 R18, desc[UR16][R6.64+-0x7000] ;  /* 0xff90001006127981 */ /* 0x000ee8000c1e1b00 */
[----:B------:R-:W4:Y:S04]  /*1ce0*/  LDG.E.64 R16, desc[UR16][R6.64+-0x6000] ;  /* 0xffa0001006107981 */ /* 0x000f28000c1e1b00 */
[----:B------:R-:W5:Y:S04]  /*1cf0*/  LDG.E.64 R14, desc[UR16][R6.64+-0x5000] ;  /* 0xffb00010060e7981 */ /* 0x000f68000c1e1b00 */
[----:B------:R-:W5:Y:S04]  /*1d00*/  LDG.E.64 R12, desc[UR16][R6.64+-0x4000] ;  /* 0xffc00010060c7981 */ /* 0x000f68000c1e1b00 */
[----:B------:R-:W5:Y:S04]  /*1d10*/  LDG.E.64 R10, desc[UR16][R6.64+-0x3000] ;  /* 0xffd00010060a7981 */ /* 0x000f68000c1e1b00 */
[----:B------:R-:W5:Y:S04]  /*1d20*/  LDG.E.64 R24, desc[UR16][R6.64+-0x2000] ;  /* 0xffe0001006187981 */ /* 0x000f68000c1e1b00 */
[----:B------:R-:W5:Y:S01]  /*1d30*/  LDG.E.64 R22, desc[UR16][R6.64+-0x1000] ;  /* 0xfff0001006167981 */ /* 0x000f62000c1e1b00 */
[----:B--2---:R-:W-:-:S03]  /*1d40*/  DADD R20, R20, R8 ;  /* 0x0000000014147229 */ /* 0x004fc60000000008 */
[----:B------:R-:W2:Y:S05]  /*1d50*/  LDG.E.64 R8, desc[UR16][R6.64] ;  /* 0x0000001006087981 */ /* 0x000eaa000c1e1b00 */
[----:B---3--:R-:W-:Y:S02]  /*1d60*/  DADD R18, R20, R18 ;  /* 0x0000000014127229 */ /* 0x008fe40000000012 */
[----:B------:R-:W3:Y:S06]  /*1d70*/  LDG.E.64 R20, desc[UR16][R6.64+0x1000] ;  /* 0x0010001006147981 */ /* 0x000eec000c1e1b00 */
[----:B----4-:R-:W-:-:S02]  /*1d80*/  DADD R16, R18, R16 ;  /* 0x0000000012107229 */ /* 0x010fc40000000010 */
[----:B------:R-:W4:Y:S06]  /*1d90*/  LDG.E.64 R18, desc[UR16][R6.64+0x2000] ;  /* 0x0020001006127981 */ /* 0x000f2c000c1e1b00 */
[----:B-----5:R-:W-:Y:S02]  /*1da0*/  DADD R14, R16, R14 ;  /* 0x00000000100e7229 */ /* 0x020fe4000000000e */
[----:B------:R-:W5:Y:S06]  /*1db0*/  LDG.E.64 R16, desc[UR16][R6.64+0x3000] ;  /* 0x0030001006107981 */ /* 0x000f6c000c1e1b00 */
[----:B------:R-:W-:-:S02]  /*1dc0*/  DADD R12, R14, R12 ;  /* 0x000000000e0c7229 */ /* 0x000fc4000000000c */
[----:B------:R-:W5:Y:S06]  /*1dd0*/  LDG.E.64 R14, desc[UR16][R6.64+0x4000] ;  /* 0x00400010060e7981 */ /* 0x000f6c000c1e1b00 */
[----:B------:R-:W-:Y:S02]  /*1de0*/  DADD R10, R12, R10 ;  /* 0x000000000c0a7229 */ /* 0x000fe4000000000a */
[----:B------:R-:W5:Y:S06]  /*1df0*/  LDG.E.64 R12, desc[UR16][R6.64+0x5000] ;  /* 0x00500010060c7981 */ /* 0x000f6c000c1e1b00 */
[----:B------:R-:W-:-:S02]  /*1e00*/  DADD R24, R10, R24 ;  /* 0x000000000a187229 */ /* 0x000fc40000000018 */
[----:B------:R-:W5:Y:S06]  /*1e10*/  LDG.E.64 R10, desc[UR16][R6.64+0x6000] ;  /* 0x00600010060a7981 */ /* 0x000f6c000c1e1b00 */
[----:B------:R-:W-:Y:S02]  /*1e20*/  DADD R22, R24, R22 ;  /* 0x0000000018167229 */ /* 0x000fe40000000016 */
[----:B------:R0:W5:Y:S01]  /*1e30*/  LDG.E.64 R24, desc[UR16][R6.64+0x7000] ;  /* 0x0070001006187981 */ /* 0x000162000c1e1b00 */
        /* <DEDUP_REMOVED lines=8> */
[----:B-----5:R-:W-:-:S08]  /*1ec0*/  DADD R8, R8, R16 ;  /* 0x0000000008087229 */ /* 0x020fd00000000010 */
[----:B------:R-:W-:-:S08]  /*1ed0*/  DADD R8, R8, R14 ;  /* 0x0000000008087229 */ /* 0x000fd0000000000e */
[----:B------:R-:W-:-:S08]  /*1ee0*/  DADD R8, R8, R12 ;  /* 0x0000000008087229 */ /* 0x000fd0000000000c */
[----:B------:R-:W-:-:S08]  /*1ef0*/  DADD R8, R8, R10 ;  /* 0x0000000008087229 */ /* 0x000fd0000000000a */
[----:B------:R-:W-:Y:S01]  /*1f00*/  DADD R8, R8, R24 ;  /* 0x0000000008087229 */ /* 0x000fe20000000018 */
[----:B------:R-:W-:Y:S10]  /*1f10*/  @P1 BRA `(.L_x_52) ;  /* 0xfffffffc00681947 */ /* 0x000ff4000383ffff */
.L_x_51:
[----:B------:R-:W-:Y:S05]  /*1f20*/  BSYNC.RECONVERGENT B2 ;  /* 0x0000000000027941 */ /* 0x000fea0003800200 */
.L_x_50:
[----:B------:R-:W-:Y:S05]  /*1f30*/  @!P0 BRA `(.L_x_49) ;  /* 0x0000000400008947 */ /* 0x000fea0003800000 */
[----:B------:R-:W-:Y:S01]  /*1f40*/  ISETP.GE.U32.AND P1, PT, R4, 0x8, PT ;  /* 0x000000080400780c */ /* 0x000fe20003f26070 */
[----:B------:R-:W-:Y:S01]  /*1f50*/  BSSY.RECONVERGENT B2, `(.L_x_53) ;  /* 0x0000019000027945 */ /* 0x000fe20003800200 */
[----:B------:R-:W-:-:S04]  /*1f60*/  LOP3.LUT R24, R3, 0x7, RZ, 0xc0, !PT ;  /* 0x0000000703187812 */ /* 0x000fc800078ec0ff */
[----:B------:R-:W-:-:S07]  /*1f70*/  ISETP.NE.AND P0, PT, R24, RZ, PT ;  /* 0x000000ff1800720c */ /* 0x000fce0003f05270 */
[----:B------:R-:W-:Y:S06]  /*1f80*/  @!P1 BRA `(.L_x_54) ;  /* 0x0000000000549947 */ /* 0x000fec0003800000 */
[----:B------:R-:W-:-:S05]  /*1f90*/  IADD3 R4, P1, PT, R2, UR7, RZ ;  /* 0x0000000702047c10 */ /* 0x000fca000ff3e0ff */
[----:B------:R-:W-:Y:S01]  /*1fa0*/  IMAD.X R5, RZ, RZ, UR8, P1 ;  /* 0x00000008ff057e24 */ /* 0x000fe200088e06ff */
[----:B------:R-:W-:-:S04]  /*1fb0*/  LEA R20, P1, R4, UR12, 0x3 ;  /* 0x0000000c04147c11 */ /* 0x000fc8000f8218ff */
[----:B------:R-:W-:-:S05]  /*1fc0*/  LEA.HI.X R21, R4, UR13, R5, 0x3, P1 ;  /* 0x0000000d04157c11 */ /* 0x000fca00088f1c05 */
        /* <DEDUP_REMOVED lines=8> */
[----:B------:R-:W-:Y:S01]  /*2050*/  VIADD R2, R2, 0x1000 ;  /* 0x0000100002027836 */ /* 0x000fe20000000000 */
[----:B--2---:R-:W-:-:S08]  /*2060*/  DADD R22, R8, R22 ;  /* 0x0000000008167229 */ /* 0x004fd00000000016 */
[----:B---3--:R-:W-:-:S08]  /*2070*/  DADD R16, R22, R16 ;  /* 0x0000000016107229 */ /* 0x008fd00000000010 */
[----:B----4-:R-:W-:-:S08]  /*2080*/  DADD R14, R16, R14 ;  /* 0x00000000100e7229 */ /* 0x010fd0000000000e */
[----:B-----5:R-:W-:-:S08]  /*2090*/  DADD R12, R14, R12 ;  /* 0x000000000e0c7229 */ /* 0x020fd0000000000c */
[----:B------:R-:W-:-:S08]  /*20a0*/  DADD R10, R12, R10 ;  /* 0x000000000c0a7229 */ /* 0x000fd0000000000a */
[----:B------:R-:W-:-:S08]  /*20b0*/  DADD R6, R10, R6 ;  /* 0x000000000a067229 */ /* 0x000fd00000000006 */
[----:B------:R-:W-:-:S08]  /*20c0*/  DADD R4, R6, R4 ;  /* 0x0000000006047229 */ /* 0x000fd00000000004 */
[----:B------:R-:W-:-:S11]  /*20d0*/  DADD R8, R4, R18 ;  /* 0x0000000004087229 */ /* 0x000fd60000000012 */
.L_x_54:
[----:B------:R-:W-:Y:S05]  /*20e0*/  BSYNC.RECONVERGENT B2 ;  /* 0x0000000000027941 */ /* 0x000fea0003800200 */
.L_x_53:
[----:B------:R-:W-:Y:S05]  /*20f0*/  @!P0 BRA `(.L_x_49) ;  /* 0x0000000000908947 */ /* 0x000fea0003800000 */
[----:B------:R-:W-:Y:S01]  /*2100*/  ISETP.GE.U32.AND P1, PT, R24, 0x4, PT ;  /* 0x000000041800780c */ /* 0x000fe20003f26070 */
[----:B------:R-:W-:Y:S01]  /*2110*/  BSSY.RECONVERGENT B2, `(.L_x_55) ;  /* 0x0000010000027945 */ /* 0x000fe20003800200 */
[----:B------:R-:W-:-:S11]  /*2120*/  LOP3.LUT P0, RZ, R3, 0x3, RZ, 0xc0, !PT ;  /* 0x0000000303ff7812 */ /* 0x000fd6000780c0ff */
[----:B------:R-:W-:Y:S05]  /*2130*/  @!P1 BRA `(.L_x_56) ;  /* 0x0000000000349947 */ /* 0x000fea0003800000 */
[----:B------:R-:W-:-:S05]  /*2140*/  IADD3 R3, P1, PT, R2, UR7, RZ ;  /* 0x0000000702037c10 */ /* 0x000fca000ff3e0ff */
[----:B------:R-:W-:Y:S01]  /*2150*/  IMAD.X R6, RZ, RZ, UR8, P1 ;  /* 0x00000008ff067e24 */ /* 0x000fe200088e06ff */
[----:B------:R-:W-:-:S04]  /*2160*/  LEA R4, P1, R3, UR12, 0x3 ;  /* 0x0000000c03047c11 */ /* 0x000fc8000f8218ff */
[----:B------:R-:W-:-:S05]  /*2170*/  LEA.HI.X R5, R3, UR13, R6, 0x3, P1 ;  /* 0x0000000d03057c11 */ /* 0x000fca00088f1c06 */
[----:B------:R-:W2:Y:S04]  /*2180*/  LDG.E.64 R6, desc[UR16][R4.64] ;  /* 0x0000001004067981 */ /* 0x000ea8000c1e1b00 */
[----:B------:R-:W3:Y:S04]  /*2190*/  LDG.E.64 R10, desc[UR16][R4.64+0x1000] ;  /* 0x00100010040a7981 */ /* 0x000ee8000c1e1b00 */
[----:B------:R-:W4:Y:S04]  /*21a0*/  LDG.E.64 R12, desc[UR16][R4.64+0x2000] ;  /* 0x00200010040c7981 */ /* 0x000f28000c1e1b00 */
[----:B------:R-:W5:Y:S01]  /*21b0*/  LDG.E.64 R14, desc[UR16][R4.64+0x3000] ;  /* 0x00300010040e7981 */ /* 0x000f62000c1e1b00 */
[----:B------:R-:W-:Y:S01]  /*21c0*/  VIADD R2, R2, 0x800 ;  /* 0x0000080002027836 */ /* 0x000fe20000000000 */
[----:B--2---:R-:W-:-:S08]  /*21d0*/  DADD R6, R8, R6 ;  /* 0x0000000008067229 */ /* 0x004fd00000000006 */
[----:B---3--:R-:W-:-:S08]  /*21e0*/  DADD R6, R6, R10 ;  /* 0x0000000006067229 */ /* 0x008fd0000000000a */
[----:B----4-:R-:W-:-:S08]  /*21f0*/  DADD R6, R6, R12 ;  /* 0x0000000006067229 */ /* 0x010fd0000000000c */
[----:B-----5:R-:W-:-:S11]  /*2200*/  DADD R8, R6, R14 ;  /* 0x0000000006087229 */ /* 0x020fd6000000000e */
.L_x_56:
[----:B------:R-:W-:Y:S05]  /*2210*/  BSYNC.RECONVERGENT B2 ;  /* 0x0000000000027941 */ /* 0x000fea0003800200 */
.L_x_55:
[----:B------:R-:W-:Y:S05]  /*2220*/  @!P0 BRA `(.L_x_49) ;  /* 0x0000000000448947 */ /* 0x000fea0003800000 */
[----:B------:R-:W-:Y:S02]  /*2230*/  LOP3.LUT R0, R0, 0xffff, RZ, 0xc0, !PT ;  /* 0x0000ffff00007812 */ /* 0x000fe400078ec0ff */
[----:B------:R-:W-:Y:S02]  /*2240*/  IADD3 R2, P0, PT, R2, UR9, RZ ;  /* 0x0000000902027c10 */ /* 0x000fe4000ff1e0ff */
[----:B------:R-:W-:Y:S02]  /*2250*/  LEA.HI R0, R0, 0x1, RZ, 0x17 ;  /* 0x0000000100007811 */ /* 0x000fe400078fb8ff */
[----:B------:R-:W-:Y:S01]  /*2260*/  LEA R4, P1, R2, UR12, 0x3 ;  /* 0x0000000c02047c11 */ /* 0x000fe2000f8218ff */
[----:B------:R-:W-:Y:S01]  /*2270*/  IMAD.X R5, RZ, RZ, UR10, P0 ;  /* 0x0000000aff057e24 */ /* 0x000fe200080e06ff */
[----:B------:R-:W-:-:S04]  /*2280*/  LOP3.LUT R0, R0, 0x3, RZ, 0xc0, !PT ;  /* 0x0000000300007812 */ /* 0x000fc800078ec0ff */
[----:B------:R-:W-:Y:S01]  /*2290*/  LEA.HI.X R5, R2, UR13, R5, 0x3, P1 ;  /* 0x0000000d02057c11 */ /* 0x000fe200088f1c05 */
[----:B------:R-:W-:-:S07]  /*22a0*/  IMAD.MOV R0, RZ, RZ, -R0 ;  /* 0x000000ffff007224 */ /* 0x000fce00078e0a00 */
.L_x_57:
[----:B------:R-:W-:Y:S02]  /*22b0*/  IMAD.MOV.U32 R2, RZ, RZ, R4 ;  /* 0x000000ffff027224 */ /* 0x000fe400078e0004 */
[----:B------:R-:W-:-:S06]  /*22c0*/  IMAD.MOV.U32 R3, RZ, RZ, R5 ;  /* 0x000000ffff037224 */ /* 0x000fcc00078e0005 */
[----:B------:R-:W2:Y:S01]  /*22d0*/  LDG.E.64 R2, desc[UR16][R2.64] ;  /* 0x0000001002027981 */ /* 0x000ea2000c1e1b00 */
[----:B------:R-:W-:Y:S01]  /*22e0*/  VIADD R0, R0, 0x1 ;  /* 0x0000000100007836 */ /* 0x000fe20000000000 */
[----:B------:R-:W-:-:S04]  /*22f0*/  IADD3 R4, P1, PT, R4, 0x1000, RZ ;  /* 0x0000100004047810 */ /* 0x000fc80007f3e0ff */
[----:B------:R-:W-:Y:S01]  /*2300*/  ISETP.NE.AND P0, PT, R0, RZ, PT ;  /* 0x000000ff0000720c */ /* 0x000fe20003f05270 */
[----:B------:R-:W-:Y:S01]  /*2310*/  IMAD.X R5, RZ, RZ, R5, P1 ;  /* 0x000000ffff057224 */ /* 0x000fe200008e0605 */
[----:B--2---:R-:W-:-:S11]  /*2320*/  DADD R8, R2, R8 ;  /* 0x0000000002087229 */ /* 0x004fd60000000008 */
[----:B------:R-:W-:Y:S05]  /*2330*/  @P0 BRA `(.L_x_57) ;  /* 0xfffffffc00dc0947 */ /* 0x000fea000383ffff */
.L_x_49:
[----:B------:R-:W-:Y:S05]  /*2340*/  BSYNC.RECONVERGENT B1 ;  /* 0x0000000000017941 */ /* 0x000fea0003800200 */
.L_x_46:
[----:B------:R-:W0:Y:S01]  /*2350*/  S2R R0, SR_LANEID ;  /* 0x0000000000007919 */ /* 0x000e220000000000 */
[----:B------:R-:W-:Y:S04]  /*2360*/  SHFL.DOWN PT, R2, R8, 0x1, 0x1f ;  /* 0x08201f0008027f89 */ /* 0x000fe800000e0000 */
[----:B------:R-:W1:Y:S01]  /*2370*/  SHFL.DOWN PT, R3, R9, 0x1, 0x1f ;  /* 0x08201f0009037f89 */ /* 0x000e6200000e0000 */
[----:B------:R-:W2:Y:S01]  /*2380*/  S2R R11, SR_TID.X ;  /* 0x00000000000b7919 */ /* 0x000ea20000002100 */
        /* <DEDUP_REMOVED lines=20> */
[----:B------:R-:W-:Y:S02]  /*24d0*/  @!P1 MOV R7, 0x400 ;  /* 0x0000040000079802 */ /* 0x000fe40000000f00 */
[----:B--2---:R-:W-:Y:S01]  /*24e0*/  @!P1 SHF.R.U32.HI R6, RZ, 0x2, R11 ;  /* 0x00000002ff069819 */ /* 0x004fe2000001160b */
[----:B------:R-:W0:Y:S01]  /*24f0*/  SHFL.DOWN PT, R3, R9, 0x8, 0x1f ;  /* 0x09001f0009037f89 */ /* 0x000e2200000e0000 */
[----:B-1----:R-:W-:-:S02]  /*2500*/  @!P1 LEA R7, R10, R7, 0x18 ;  /* 0x000000070a079211 */ /* 0x002fc400078ec0ff */
[----:B------:R-:W-:-:S05]  /*2510*/  @!P1 LOP3.LUT R6, R6, 0xf8, RZ, 0xc0, !PT ;  /* 0x000000f806069812 */ /* 0x000fca00078ec0ff */
        /* <DEDUP_REMOVED lines=14> */
[----:B------:R-:W1:Y:S01]  /*2600*/  S2UR UR5, SR_CgaCtaId ;  /* 0x00000000000579c3 */ /* 0x000e620000008800 */
[----:B------:R-:W-:Y:S02]  /*2610*/  UMOV UR4, 0x400 ;  /* 0x0000040000047882 */ /* 0x000fe40000000000 */
[----:B-1----:R-:W-:-:S09]  /*2620*/  ULEA UR4, UR5, UR4, 0x18 ;  /* 0x0000000405047291 */ /* 0x002fd2000f8ec0ff */
[----:B0-----:R-:W0:Y:S04]  /*2630*/  LDS.64 R2, [UR4+0x18] ;  /* 0x00001804ff027984 */ /* 0x001e280008000a00 */
        /* <DEDUP_REMOVED lines=22> */
.L_x_45:
[----:B------:R-:W-:Y:S05]  /*27a0*/  BSYNC.RECONVERGENT B0 ;  /* 0x0000000000007941 */ /* 0x000fea0003800200 */
.L_x_30:
[----:B------:R-:W-:Y:S05]  /*27b0*/  @P0 EXIT ;  /* 0x000000000000094d */ /* 0x000fea0003800000 */
[----:B------:R-:W3:Y:S02]  /*27c0*/  LDCU.64 UR4, c[0x0][0x388] ;  /* 0x00007100ff0477ac */ /* 0x000ee40008000a00 */
[----:B---3--:R-:W-:-:S06]  /*27d0*/  UIMAD.WIDE.U32 UR4, UR18, 0x8, UR4 ;  /* 0x00000008120478a5 */ /* 0x008fcc000f8e0004 */
[----:B0-----:R-:W-:Y:S02]  /*27e0*/  IMAD.U32 R2, RZ, RZ, UR4 ;  /* 0x00000004ff027e24 */ /* 0x001fe4000f8e00ff */
[----:B--2---:R-:W-:-:S05]  /*27f0*/  IMAD.U32 R3, RZ, RZ, UR5 ;  /* 0x00000005ff037e24 */ /* 0x004fca000f8e00ff */
[----:B------:R-:W-:Y:S01]  /*2800*/  STG.E.64 desc[UR16][R2.64], R8 ;  /* 0x0000000802007986 */ /* 0x000fe2000c101b10 */
[----:B------:R-:W-:Y:S05]  /*2810*/  EXIT ;  /* 0x000000000000794d */ /* 0x000fea0003800000 */
.L_x_58:
        /* <DEDUP_REMOVED lines=14> */
.L_x_426:


//--------------------- .text._ZN3cub18CUB_300001_SM_10006detail6reduce28DeviceReduceSingleTileKernelINS2_10policy_hubIdyN4cuda3std3__44plusIdEEE10Policy1000EN6thrust24THRUST_300001_SM_1000_NS6detail15normal_iteratorINSD_10device_ptrIdEEEEPdyS9_ddNS7_10__identityEEEvT0_T1_T2_T3_T4_T6_ --------------------------
	.section	.text._ZN3cub18CUB_300001_SM_10006detail6reduce28DeviceReduceSingleTileKernelINS2_10policy_hubIdyN4cuda3std3__44plusIdEEE10Policy1000EN6thrust24THRUST_300001_SM_1000_NS6detail15normal_iteratorINSD_10device_ptrIdEEEEPdyS9_ddNS7_10__identityEEEvT0_T1_T2_T3_T4_T6_,"ax",@progbits
	.align	128
        .global         _ZN3cub18CUB_300001_SM_10006detail6reduce28DeviceReduceSingleTileKernelINS2_10policy_hubIdyN4cuda3std3__44plusIdEEE10Policy1000EN6thrust24THRUST_300001_SM_1000_NS6detail15normal_iteratorINSD_10device_ptrIdEEEEPdyS9_ddNS7_10__identityEEEvT0_T1_T2_T3_T4_T6_
        .type           _ZN3cub18CUB_300001_SM_10006detail6reduce28DeviceReduceSingleTileKernelINS2_10policy_hubIdyN4cuda3std3__44plusIdEEE10Policy1000EN6thrust24THRUST_300001_SM_1000_NS6detail15normal_iteratorINSD_10device_ptrIdEEEEPdyS9_ddNS7_10__identityEEEvT0_T1_T2_T3_T4_T6_,@function
        .size           _ZN3cub18CUB_300001_SM_10006detail6reduce28DeviceReduceSingleTileKernelINS2_10policy_hubIdyN4cuda3std3__44plusIdEEE10Policy1000EN6thrust24THRUST_300001_SM_1000_NS6detail15normal_iteratorINSD_10device_ptrIdEEEEPdyS9_ddNS7_10__identityEEEvT0_T1_T2_T3_T4_T6_,(.L_x_427 - _ZN3cub18CUB_300001_SM_10006detail6reduce28DeviceReduceSingleTileKernelINS2_10policy_hubIdyN4cuda3std3__44plusIdEEE10Policy1000EN6thrust24THRUST_300001_SM_1000_NS6detail15normal_iteratorINSD_10device_ptrIdEEEEPdyS9_ddNS7_10__identityEEEvT0_T1_T2_T3_T4_T6_)
        .other          _ZN3cub18CUB_300001_SM_10006detail6reduce28DeviceReduceSingleTileKernelINS2_10policy_hubIdyN4cuda3std3__44plusIdEEE10Policy1000EN6thrust24THRUST_300001_SM_1000_NS6detail15normal_iteratorINSD_10device_ptrIdEEEEPdyS9_ddNS7_10__identityEEEvT0_T1_T2_T3_T4_T6_,@"STO_CUDA_ENTRY STV_DEFAULT"
_ZN3cub18CUB_300001_SM_10006detail6reduce28DeviceReduceSingleTileKernelINS2_10policy_hubIdyN4cuda3std3__44plusIdEEE10Policy1000EN6thrust24THRUST_300001_SM_1000_NS6detail15normal_iteratorINSD_10device_ptrIdEEEEPdyS9_ddNS7_10__identityEEEvT0_T1_T2_T3_T4_T6_:
.text._ZN3cub18CUB_300001_SM_10006detail6reduce28DeviceReduceSingleTileKernelINS2_10policy_hubIdyN4cuda3std3__44plusIdEEE10Policy1000EN6thrust24THRUST_300001_SM_1000_NS6detail15normal_iteratorINSD_10device_ptrIdEEEEPdyS9_ddNS7_10__identityEEEvT0_T1_T2_T3_T4_T6_:
[----:B------:R-:W-:Y:S01]  /*0000*/  LDC R1, c[0x0][0x37c] ;  /* 0x0000df00ff017b82 */ /* 0x000fe20000000800 */
[----:B------:R-:W0:Y:S01]  /*0010*/  LDCU.64 UR4, c[0x0][0x390] ;  /* 0x00007200ff0477ac */ /* 0x000e220008000a00 */
[----:B------:R-:W1:Y:S01]  /*0020*/  LDCU.64 UR6, c[0x0][0x358] ;  /* 0x00006b00ff0677ac */ /* 0x000e620008000a00 */
[----:B0-----:R-:W-:Y:S02]  /*0030*/  IMAD.U32 R8, RZ, RZ, UR4 ;  /* 0x00000004ff087e24 */ /* 0x001fe4000f8e00ff */
[----:B------:R-:W-:-:S03]  /*0040*/  IMAD.U32 R9, RZ, RZ, UR5 ;  /* 0x00000005ff097e24 */ /* 0x000fc6000f8e00ff */
[----:B------:R-:W-:-:S04]  /*0050*/  ISETP.NE.U32.AND P0, PT, R8, RZ, PT ;  /* 0x000000ff0800720c */ /* 0x000fc80003f05070 */
[----:B------:R-:W-:-:S13]  /*0060*/  ISETP.NE.AND.EX P0, PT, R9, RZ, PT, P0 ;  /* 0x000000ff0900720c */ /* 0x000fda0003f05300 */
        /* <DEDUP_REMOVED lines=8> */
.L_x_59:
[----:B------:R-:W-:Y:S01]  /*00f0*/  ISETP.GT.U32.AND P0, PT, R8, 0xdff, PT ;  /* 0x00000dff0800780c */ /* 0x000fe20003f04070 */
[----:B------:R-:W-:Y:S03]  /*0100*/  BSSY.RECONVERGENT B0, `(.L_x_60) ;  /* 0x000024d000007945 */ /* 0x000fe60003800200 */
[----:B------:R-:W-:-:S13]  /*0110*/  ISETP.GT.U32.AND.EX P0, PT, R9, RZ, PT, P0 ;  /* 0x000000ff0900720c */ /* 0x000fda0003f04100 */
[----:B------:R-:W-:Y:S05]  /*0120*/  @P0 BRA `(.L_x_61) ;  /* 0x0000001400340947 */ /* 0x000fea0003800000 */
[----:B------:R-:W0:Y:S01]  /*0130*/  S2R R0, SR_TID.X ;  /* 0x0000000000007919 */ /* 0x000e220000002100 */
[----:B------:R-:W-:Y:S01]  /*0140*/  BSSY.RECONVERGENT B1, `(.L_x_62) ;  /* 0x0000009000017945 */ /* 0x000fe20003800200 */
[----:B------:R-:W-:Y:S02]  /*0150*/  CS2R R4, SRZ ;  /* 0x0000000000047805 */ /* 0x000fe4000001ff00 */
[----:B0-----:R-:W-:Y:S01]  /*0160*/  ISETP.GE.U32.AND P0, PT, R0, R8, PT ;  /* 0x000000080000720c */ /* 0x001fe20003f06070 */
[----:B------:R-:W-:-:S12]  /*0170*/  IMAD.MOV.U32 R2, RZ, RZ, R0 ;  /* 0x000000ffff027224 */ /* 0x000fd800078e0000 */
[----:B------:R-:W-:Y:S05]  /*0180*/  @P0 BRA `(.L_x_63) ;  /* 0x0000000000100947 */ /* 0x000fea0003800000 */
[----:B------:R-:W0:Y:S02]  /*0190*/  LDC.64 R4, c[0x0][0x380] ;  /* 0x0000e000ff047b82 */ /* 0x000e240000000a00 */
[----:B0-----:R-:W-:-:S06]  /*01a0*/  IMAD.WIDE.U32 R4, R0, 0x8, R4 ;  /* 0x0000000800047825 */ /* 0x001fcc00078e0004 */
[----:B------:R-:W5:Y:S01]  /*01b0*/  LDG.E.64 R4, desc[UR6][R4.64] ;  /* 0x0000000604047981 */ /* 0x000f62000c1e1b00 */
[----:B------:R-:W-:-:S07]  /*01c0*/  VIADD R2, R0, 0x200 ;  /* 0x0000020000027836 */ /* 0x000fce0000000000 */
.L_x_63:
[----:B------:R-:W-:Y:S05]  /*01d0*/  BSYNC.RECONVERGENT B1 ;  /* 0x0000000000017941 */ /* 0x000fea0003800200 */
.L_x_62:
[----:B------:R-:W-:Y:S01]  /*01e0*/  ISETP.GE.U32.AND P0, PT, R2, R8, PT ;  /* 0x000000080200720c */ /* 0x000fe20003f06070 */
[----:B------:R-:W-:-:S12]  /*01f0*/  BSSY.RECONVERGENT B1, `(.L_x_64) ;  /* 0x000006d000017945 */ /* 0x000fd80003800200 */
[----:B------:R-:W-:Y:S05]  /*0200*/  @P0 BRA `(.L_x_65) ;  /* 0x0000000400ac0947 */ /* 0x000fea0003800000 */
[----:B------:R-:W-:Y:S01]  /*0210*/  LOP3.LUT R3, RZ, R2, RZ, 0x33, !PT ;  /* 0x00000002ff037212 */ /* 0x000fe200078e33ff */
[----:B------:R-:W-:Y:S04]  /*0220*/  BSSY.RECONVERGENT B2, `(.L_x_66) ;  /* 0x0000033000027945 */ /* 0x000fe80003800200 */
[----:B------:R-:W-:-:S05]  /*0230*/  IMAD.IADD R6, R3, 0x1, R8 ;  /* 0x0000000103067824 */ /* 0x000fca00078e0208 */
[C---:B------:R-:W-:Y:S02]  /*0240*/  ISETP.GE.U32.AND P1, PT, R6.reuse, 0x1e00, PT ;  /* 0x00001e000600780c */ /* 0x040fe40003f26070 */
[----:B------:R-:W-:-:S04]  /*0250*/  LEA.HI R3, R6, 0x1, RZ, 0x17 ;  /* 0x0000000106037811 */ /* 0x000fc800078fb8ff */
[----:B------:R-:W-:-:S04]  /*0260*/  LOP3.LUT R43, R3, 0xf, RZ, 0xc0, !PT ;  /* 0x0000000f032b7812 */ /* 0x000fc800078ec0ff */
[----:B------:R-:W-:-:S03]  /*0270*/  ISETP.NE.AND P0, PT, R43, RZ, PT ;  /* 0x000000ff2b00720c */ /* 0x000fc60003f05270 */
[----:B------:R-:W-:Y:S10]  /*0280*/  @!P1 BRA `(.L_x_67) ;  /* 0x0000000000b09947 */ /* 0x000ff40003800000 */
[----:B------:R-:W0:Y:S01]  /*0290*/  LDC.64 R6, c[0x0][0x380] ;  /* 0x0000e000ff067b82 */ /* 0x000e220000000a00 */
[----:B------:R-:W-:-:S05]  /*02a0*/  LOP3.LUT R42, R3, 0xfffff0, RZ, 0xc0, !PT ;  /* 0x00fffff0032a7812 */ /* 0x000fca00078ec0ff */
[----:B------:R-:W-:Y:S02]  /*02b0*/  IMAD.MOV R42, RZ, RZ, -R42 ;  /* 0x000000ffff2a7224 */ /* 0x000fe400078e0a2a */
[----:B0-----:R-:W-:-:S03]  /*02c0*/  IMAD.WIDE.U32 R6, R2, 0x8, R6 ;  /* 0x0000000802067825 */ /* 0x001fc600078e0006 */
[----:B------:R-:W-:-:S05]  /*02d0*/  IADD3 R6, P1, PT, R6, 0x8000, RZ ;  /* 0x0000800006067810 */ /* 0x000fca0007f3e0ff */
[----:B------:R-:W-:-:S08]  /*02e0*/  IMAD.X R7, RZ, RZ, R7, P1 ;  /* 0x000000ffff077224 */ /* 0x000fd000008e0607 */
.L_x_68:
[----:B------:R-:W2:Y:S04]  /*02f0*/  LDG.E.64 R10, desc[UR6][R6.64+-0x8000] ;  /* 0xff800006060a7981 */ /* 0x000ea8000c1e1b00 */
[----:B------:R-:W3:Y:S04]  /*0300*/  LDG.E.64 R12, desc[UR6][R6.64+-0x7000] ;  /* 0xff900006060c7981 */ /* 0x000ee8000c1e1b00 */
[----:B------:R-:W4:Y:S04]  /*0310*/  LDG.E.64 R14, desc[UR6][R6.64+-0x6000] ;  /* 0xffa00006060e7981 */ /* 0x000f28000c1e1b00 */
        /* <DEDUP_REMOVED lines=12> */
[----:B------:R0:W4:Y:S01]  /*03e0*/  LDG.E.64 R40, desc[UR6][R6.64+0x7000] ;  /* 0x0070000606287981 */ /* 0x000122000c1e1b00 */
[----:B------:R-:W-:-:S02]  /*03f0*/  VIADD R42, R42, 0x10 ;  /* 0x000000102a2a7836 */ /* 0x000fc40000000000 */
[----:B------:R-:W-:-:S03]  /*0400*/  VIADD R2, R2, 0x2000 ;  /* 0x0000200002027836 */ /* 0x000fc60000000000 */
[----:B------:R-:W-:Y:S02]  /*0410*/  ISETP.NE.AND P1, PT, R42, RZ, PT ;  /* 0x000000ff2a00720c */ /* 0x000fe40003f25270 */
[----:B0-----:R-:W-:-:S05]  /*0420*/  IADD3 R6, P2, PT, R6, 0x10000, RZ ;  /* 0x0001000006067810 */ /* 0x001fca0007f5e0ff */
[----:B------:R-:W-:Y:S01]  /*0430*/  IMAD.X R7, RZ, RZ, R7, P2 ;  /* 0x000000ffff077224 */ /* 0x000fe200010e0607 */
        /* <DEDUP_REMOVED lines=16> */
[----:B------:R-:W-:Y:S10]  /*0540*/  @P1 BRA `(.L_x_68) ;  /* 0xfffffffc00681947 */ /* 0x000ff4000383ffff */
.L_x_67:
[----:B------:R-:W-:Y:S05]  /*0550*/  BSYNC.RECONVERGENT B2 ;  /* 0x0000000000027941 */ /* 0x000fea0003800200 */
.L_x_66:
[----:B------:R-:W-:Y:S05]  /*0560*/  @!P0 BRA `(.L_x_65) ;  /* 0x0000000000d48947 */ /* 0x000fea0003800000 */
[----:B------:R-:W-:Y:S01]  /*0570*/  ISETP.GE.U32.AND P0, PT, R43, 0x8, PT ;  /* 0x000000082b00780c */ /* 0x000fe20003f06070 */
[----:B------:R-:W-:Y:S01]  /*0580*/  BSSY.RECONVERGENT B2, `(.L_x_69) ;  /* 0x0000017000027945 */ /* 0x000fe20003800200 */
[----:B------:R-:W-:-:S04]  /*0590*/  LOP3.LUT R26, R3, 0x7, RZ, 0xc0, !PT ;  /* 0x00000007031a7812 */ /* 0x000fc800078ec0ff */
[----:B------:R-:W-:-:S07]  /*05a0*/  ISETP.NE.AND P1, PT, R26, RZ, PT ;  /* 0x000000ff1a00720c */ /* 0x000fce0003f25270 */
[----:B------:R-:W-:Y:S06]  /*05b0*/  @!P0 BRA `(.L_x_70) ;  /* 0x00000000004c8947 */ /* 0x000fec0003800000 */
[----:B------:R-:W0:Y:S02]  /*05c0*/  LDC.64 R6, c[0x0][0x380] ;  /* 0x0000e000ff067b82 */ /* 0x000e240000000a00 */
[----:B0-----:R-:W-:-:S05]  /*05d0*/  IMAD.WIDE R6, R2, 0x8, R6 ;  /* 0x0000000802067825 */ /* 0x001fca00078e0206 */
        /* <DEDUP_REMOVED lines=17> */
.L_x_70:
[----:B------:R-:W-:Y:S05]  /*06f0*/  BSYNC.RECONVERGENT B2 ;  /* 0x0000000000027941 */ /* 0x000fea0003800200 */
.L_x_69:
        /* <DEDUP_REMOVED lines=17> */
.L_x_72:
[----:B------:R-:W-:Y:S05]  /*0810*/  BSYNC.RECONVERGENT B2 ;  /* 0x0000000000027941 */ /* 0x000fea0003800200 */
.L_x_71:
[----:B------:R-:W-:Y:S05]  /*0820*/  @!P1 BRA `(.L_x_65) ;  /* 0x0000000000249947 */ /* 0x000fea0003800000 */
[----:B------:R-:W0:Y:S01]  /*0830*/  LDC.64 R10, c[0x0][0x380] ;  /* 0x0000e000ff0a7b82 */ /* 0x000e220000000a00 */
[----:B------:R-:W-:-:S07]  /*0840*/  IMAD.MOV R3, RZ, RZ, -R3 ;  /* 0x000000ffff037224 */ /* 0x000fce00078e0a03 */
.L_x_73:
[----:B0-----:R-:W-:-:S06]  /*0850*/  IMAD.WIDE R6, R2, 0x8, R10 ;  /* 0x0000000802067825 */ /* 0x001fcc00078e020a */
[----:B------:R-:W2:Y:S01]  /*0860*/  LDG.E.64 R6, desc[UR6][R6.64] ;  /* 0x0000000606067981 */ /* 0x000ea2000c1e1b00 */
[----:B------:R-:W-:Y:S02]  /*0870*/  VIADD R3, R3, 0x1 ;  /* 0x0000000103037836 */ /* 0x000fe40000000000 */
[----:B------:R-:W-:-:S03]  /*0880*/  VIADD R2, R2, 0x200 ;  /* 0x0000020002027836 */ /* 0x000fc60000000000 */
[----:B------:R-:W-:Y:S01]  /*0890*/  ISETP.NE.AND P0, PT, R3, RZ, PT ;  /* 0x000000ff0300720c */ /* 0x000fe20003f05270 */
[----:B--2--5:R-:W-:-:S12]  /*08a0*/  DADD R4, R6, R4 ;  /* 0x0000000006047229 */ /* 0x024fd80000000004 */
[----:B------:R-:W-:Y:S05]  /*08b0*/  @P0 BRA `(.L_x_73) ;  /* 0xfffffffc00e40947 */ /* 0x000fea000383ffff */
.L_x_65:
[----:B------:R-:W-:Y:S05]  /*08c0*/  BSYNC.RECONVERGENT B1 ;  /* 0x0000000000017941 */ /* 0x000fea0003800200 */
.L_x_64:
[----:B------:R-:W-:-:S04]  /*08d0*/  ISETP.GE.U32.AND P0, PT, R8, 0x200, PT ;  /* 0x000002000800780c */ /* 0x000fc80003f06070 */
[----:B------:R-:W-:-:S13]  /*08e0*/  ISETP.GE.U32.AND.EX P0, PT, R9, RZ, PT, P0 ;  /* 0x000000ff0900720c */ /* 0x000fda0003f06100 */
        /* <DEDUP_REMOVED lines=32> */
[----:B------:R-:W-:Y:S02]  /*0af0*/  ISETP.GT.AND P0, PT, R10, 0xf, PT ;  /* 0x0000000f0a00780c */ /* 0x000fe40003f04270 */
[----:B------:R-:W-:Y:S01]  /*0b00*/  @!P1 LOP3.LUT R8, R4, 0xf8, RZ, 0xc0, !PT ;  /* 0x000000f804089812 */ /* 0x000fe200078ec0ff */
[----:B------:R-:W0:Y:S04]  /*0b10*/  SHFL.DOWN PT, R3, R7, 0x10, 0x1f ;  /* 0x0a001f0007037f89 */ /* 0x000e2800000e0000 */
[----:B------:R-:W-:Y:S01]  /*0b20*/  @!P1 IMAD.IADD R9, R8, 0x1, R9 ;  /* 0x0000000108099824 */ /* 0x000fe200078e0209 */
[----:B0-----:R-:W-:-:S07]  /*0b30*/  DADD R4, R2, R6 ;  /* 0x0000000002047229 */ /* 0x001fce0000000006 */
[----:B------:R0:W-:Y:S01]  /*0b40*/  @!P1 STS.64 [R9+0x10], R4 ;  /* 0x0000100409009388 */ /* 0x0001e20000000a00 */
[----:B------:R-:W-:Y:S01]  /*0b50*/  BAR.SYNC.DEFER_BLOCKING 0x0 ;  /* 0x0000000000007b1d */ /* 0x000fe20000010000 */
[----:B------:R-:W-:Y:S02]  /*0b60*/  ISETP.NE.AND P1, PT, R0, RZ, PT ;  /* 0x000000ff0000720c */ /* 0x000fe40003f25270 */
[----:B------:R-:W-:Y:S02]  /*0b70*/  FSEL R2, R6, R4, P0 ;  /* 0x0000000406027208 */ /* 0x000fe40000000000 */
[----:B------:R-:W-:-:S09]  /*0b80*/  FSEL R3, R7, R5, P0 ;  /* 0x0000000507037208 */ /* 0x000fd20000000000 */
[----:B0-----:R-:W-:Y:S05]  /*0b90*/  @P1 BRA `(.L_x_75) ;  /* 0x00000018008c1947 */ /* 0x001fea0003800000 */
        /* <DEDUP_REMOVED lines=27> */
.L_x_74:
[----:B------:R-:W-:Y:S01]  /*0d50*/  LOP3.LUT R2, R0, 0x3e0, RZ, 0xc0, !PT ;  /* 0x000003e000027812 */ /* 0x000fe200078ec0ff */
[----:B------:R-:W0:Y:S03]  /*0d60*/  S2R R12, SR_LANEID ;  /* 0x00000000000c7919 */ /* 0x000e260000000000 */
[----:B------:R-:W-:Y:S01]  /*0d70*/  LOP3.LUT R7, RZ, R2, RZ, 0x33, !PT ;  /* 0x00000002ff077212 */ /* 0x000fe200078e33ff */
[----:B------:R-:W-:-:S04]  /*0d80*/  VIADD R3, R2, 0x20 ;  /* 0x0000002002037836 */ /* 0x000fc80000000000 */
[----:B------:R-:W-:Y:S01]  /*0d90*/  IMAD.IADD R7, R7, 0x1, R8 ;  /* 0x0000000107077824 */ /* 0x000fe200078e0208 */
[----:B------:R-:W-:-:S04]  /*0da0*/  ISETP.GT.U32.AND P0, PT, R3, R8, PT ;  /* 0x000000080300720c */ /* 0x000fc80003f04070 */
[----:B------:R-:W-:-:S05]  /*0db0*/  SEL R13, R7, 0x1f, P0 ;  /* 0x0000001f070d7807 */ /* 0x000fca0000000000 */
[----:B-----5:R-:W-:Y:S04]  /*0dc0*/  SHFL.DOWN PT, R2, R4, 0x1, R13 ;  /* 0x0820000004027989 */ /* 0x020fe800000e000d */
[----:B------:R-:W1:Y:S01]  /*0dd0*/  SHFL.DOWN PT, R3, R5, 0x1, R13 ;  /* 0x0820000005037989 */ /* 0x000e6200000e000d */
[C---:B0-----:R-:W-:Y:S01]  /*0de0*/  ISETP.GE.AND P0, PT, R12.reuse, R13, PT ;  /* 0x0000000d0c00720c */ /* 0x041fe20003f06270 */
[C---:B------:R-:W-:Y:S01]  /*0df0*/  VIADD R10, R12.reuse, 0x2 ;  /* 0x000000020c0a7836 */ /* 0x040fe20000000000 */
[----:B------:R-:W-:Y:S01]  /*0e00*/  ISETP.NE.AND P1, PT, R12, RZ, PT ;  /* 0x000000ff0c00720c */ /* 0x000fe20003f25270 */
[----:B-1----:R-:W-:-:S10]  /*0e10*/  DADD R2, R2, R4 ;  /* 0x0000000002027229 */ /* 0x002fd40000000004 */
[----:B------:R-:W-:Y:S01]  /*0e20*/  FSEL R6, R2, R4, !P0 ;  /* 0x0000000402067208 */ /* 0x000fe20004000000 */
[----:B------:R-:W-:Y:S01]  /*0e30*/  VIADD R4, R12, 0x4 ;  /* 0x000000040c047836 */ /* 0x000fe20000000000 */
[----:B------:R-:W-:Y:S02]  /*0e40*/  FSEL R7, R3, R5, !P0 ;  /* 0x0000000503077208 */ /* 0x000fe40004000000 */
[----:B------:R-:W-:Y:S01]  /*0e50*/  ISETP.GT.AND P0, PT, R10, R13, PT ;  /* 0x0000000d0a00720c */ /* 0x000fe20003f04270 */
[----:B------:R-:W-:Y:S04]  /*0e60*/  SHFL.DOWN PT, R2, R6, 0x2, R13 ;  /* 0x0840000006027989 */ /* 0x000fe800000e000d */
[----:B------:R-:W0:Y:S02]  /*0e70*/  SHFL.DOWN PT, R3, R7, 0x2, R13 ;  /* 0x0840000007037989 */ /* 0x000e2400000e000d */
[----:B0-----:R-:W-:-:S10]  /*0e80*/  DADD R2, R2, R6 ;  /* 0x0000000002027229 */ /* 0x001fd40000000006 */
[----:B------:R-:W-:Y:S01]  /*0e90*/  FSEL R10, R6, R2, P0 ;  /* 0x00000002060a7208 */ /* 0x000fe20000000000 */
[----:B------:R-:W-:Y:S01]  /*0ea0*/  VIADD R6, R12, 0x8 ;  /* 0x000000080c067836 */ /* 0x000fe20000000000 */
[----:B------:R-:W-:Y:S02]  /*0eb0*/  FSEL R11, R7, R3, P0 ;  /* 0x00000003070b7208 */ /* 0x000fe40000000000 */
[----:B------:R-:W-:Y:S01]  /*0ec0*/  ISETP.GT.AND P0, PT, R4, R13, PT ;  /* 0x0000000d0400720c */ /* 0x000fe20003f04270 */
[----:B------:R-:W-:Y:S04]  /*0ed0*/  SHFL.DOWN PT, R2, R10, 0x4, R13 ;  /* 0x088000000a027989 */ /* 0x000fe800000e000d */
[----:B------:R-:W0:Y:S02]  /*0ee0*/  SHFL.DOWN PT, R3, R11, 0x4, R13 ;  /* 0x088000000b037989 */ /* 0x000e2400000e000d */
[----:B0-----:R-:W-:-:S10]  /*0ef0*/  DADD R2, R2, R10 ;  /* 0x0000000002027229 */ /* 0x001fd4000000000a */
[----:B------:R-:W-:Y:S02]  /*0f00*/  FSEL R4, R10, R2, P0 ;  /* 0x000000020a047208 */ /* 0x000fe40000000000 */
[----:B------:R-:W-:Y:S02]  /*0f10*/  FSEL R5, R11, R3, P0 ;  /* 0x000000030b057208 */ /* 0x000fe40000000000 */
[----:B------:R-:W-:Y:S01]  /*0f20*/  ISETP.GT.AND P0, PT, R6, R13, PT ;  /* 0x0000000d0600720c */ /* 0x000fe20003f04270 */
[----:B------:R-:W-:Y:S01]  /*0f30*/  SHFL.DOWN PT, R2, R4, 0x8, R13 ;  /* 0x0900000004027989 */ /* 0x000fe200000e000d */
[----:B------:R-:W-:-:S03]  /*0f40*/  @!P1 MOV R10, 0x400 ;  /* 0x00000400000a9802 */ /* 0x000fc60000000f00 */
[----:B------:R-:W0:Y:S01]  /*0f50*/  SHFL.DOWN PT, R3, R5, 0x8, R13 ;  /* 0x0900000005037989 */ /* 0x000e2200000e000d */
[----:B------:R-:W1:Y:S01]  /*0f60*/  @!P1 S2R R11, SR_CgaCtaId ;  /* 0x00000000000b9919 */ /* 0x000e620000008800 */
[----:B0-----:R-:W-:-:S10]  /*0f70*/  DADD R2, R2, R4 ;  /* 0x0000000002027229 */ /* 0x001fd40000000004 */
[----:B------:R-:W-:Y:S01]  /*0f80*/  FSEL R6, R4, R2, P0 ;  /* 0x0000000204067208 */ /* 0x000fe20000000000 */
[----:B------:R-:W-:Y:S01]  /*0f90*/  VIADD R4, R12, 0x10 ;  /* 0x000000100c047836 */ /* 0x000fe20000000000 */
[----:B------:R-:W-:Y:S02]  /*0fa0*/  FSEL R7, R5, R3, P0 ;  /* 0x0000000305077208 */ /* 0x000fe40000000000 */
[----:B------:R-:W-:Y:S01]  /*0fb0*/  @!P1 SHF.R.U32.HI R5, RZ, 0x2, R0 ;  /* 0x00000002ff059819 */ /* 0x000fe20000011600 */
[----:B------:R-:W-:Y:S01]  /*0fc0*/  SHFL.DOWN PT, R2, R6, 0x10, R13 ;  /* 0x0a00000006027989 */ /* 0x000fe200000e000d */
[----:B-1----:R-:W-:Y:S02]  /*0fd0*/  @!P1 LEA R10, R11, R10, 0x18 ;  /* 0x0000000a0b0a9211 */ /* 0x002fe400078ec0ff */
[----:B------:R-:W-:Y:S01]  /*0fe0*/  @!P1 LOP3.LUT R5, R5, 0xf8, RZ, 0xc0, !PT ;  /* 0x000000f805059812 */ /* 0x000fe200078ec0ff */
[----:B------:R-:W0:Y:S01]  /*0ff0*/  SHFL.DOWN PT, R3, R7, 0x10, R13 ;  /* 0x0a00000007037989 */ /* 0x000e2200000e000d */
[----:B------:R-:W-:-:S03]  /*1000*/  ISETP.GT.AND P0, PT, R4, R13, PT ;  /* 0x0000000d0400720c */ /* 0x000fc60003f04270 */
[----:B------:R-:W-:Y:S01]  /*1010*/  @!P1 IMAD.IADD R5, R5, 0x1, R10 ;  /* 0x0000000105059824 */ /* 0x000fe200078e020a */
[----:B0-----:R-:W-:-:S10]  /*1020*/  DADD R2, R2, R6 ;  /* 0x0000000002027229 */ /* 0x001fd40000000006 */
[----:B------:R-:W-:Y:S02]  /*1030*/  FSEL R2, R6, R2, P0 ;  /* 0x0000000206027208 */ /* 0x000fe40000000000 */
[----:B------:R-:W-:-:S05]  /*1040*/  FSEL R3, R7, R3, P0 ;  /* 0x0000000307037208 */ /* 0x000fca0000000000 */
[----:B------:R0:W-:Y:S01]  /*1050*/  @!P1 STS.64 [R5+0x10], R2 ;  /* 0x0000100205009388 */ /* 0x0001e20000000a00 */
[----:B------:R-:W-:Y:S01]  /*1060*/  BAR.SYNC.DEFER_BLOCKING 0x0 ;  /* 0x0000000000007b1d */ /* 0x000fe20000010000 */
[----:B------:R-:W-:-:S13]  /*1070*/  ISETP.NE.AND P1, PT, R0, RZ, PT ;  /* 0x000000ff0000720c */ /* 0x000fda0003f25270 */
[----:B0-----:R-:W-:Y:S05]  /*1080*/  @P1 BRA `(.L_x_75) ;  /* 0x0000001400501947 */ /* 0x001fea0003800000 */
[----:B------:R-:W0:Y:S01]  /*1090*/  S2UR UR5, SR_CgaCtaId ;  /* 0x00000000000579c3 */ /* 0x000e220000008800 */
[----:B------:R-:W-:Y:S01]  /*10a0*/  UMOV UR4, 0x400 ;  /* 0x0000040000047882 */ /* 0x000fe20000000000 */
[----:B------:R-:W-:-:S04]  /*10b0*/  ISETP.GT.U32.AND P0, PT, R8, 0x20, PT ;  /* 0x000000200800780c */ /* 0x000fc80003f04070 */
[----:B------:R-:W-:Y:S01]  /*10c0*/  ISETP.GT.U32.AND.EX P0, PT, R9, RZ, PT, P0 ;  /* 0x000000ff0900720c */ /* 0x000fe20003f04100 */
[----:B0-----:R-:W-:-:S09]  /*10d0*/  ULEA UR4, UR5, UR4, 0x18 ;  /* 0x0000000405047291 */ /* 0x001fd2000f8ec0ff */
[----:B------:R-:W0:Y:S04]  /*10e0*/  LDS.64 R4, [UR4+0x18] ;  /* 0x00001804ff047984 */ /* 0x000e280008000a00 */
[----:B------:R-:W1:Y:S01]  /*10f0*/  LDS.128 R12, [UR4+0x20] ;  /* 0x00002004ff0c7984 */ /* 0x000e620008000c00 */
[----:B0-----:R-:W-:-:S10]  /*1100*/  DADD R4, R2, R4 ;  /* 0x0000000002047229 */ /* 0x001fd40000000004 */
[----:B------:R-:W-:Y:S02]  /*1110*/  FSEL R2, R4, R2, P0 ;  /* 0x0000000204027208 */ /* 0x000fe40000000000 */
[----:B------:R-:W-:Y:S02]  /*1120*/  FSEL R3, R5, R3, P0 ;  /* 0x0000000305037208 */ /* 0x000fe40000000000 */
[----:B------:R-:W0:Y:S01]  /*1130*/  LDS.128 R4, [UR4+0x30] ;  /* 0x00003004ff047984 */ /* 0x000e220008000c00 */
[----:B------:R-:W-:-:S03]  /*1140*/  ISETP.GT.U32.AND P0, PT, R8, 0x40, PT ;  /* 0x000000400800780c */ /* 0x000fc60003f04070 */
[----:B-1----:R-:W-:Y:S01]  /*1150*/  DADD R12, R12, R2 ;  /* 0x000000000c0c7229 */ /* 0x002fe20000000002 */
[----:B------:R-:W-:-:S09]  /*1160*/  ISETP.GT.U32.AND.EX P0, PT, R9, RZ, PT, P0 ;  /* 0x000000ff0900720c */ /* 0x000fd20003f04100 */
[----:B------:R-:W-:Y:S02]  /*1170*/  FSEL R2, R12, R2, P0 ;  /* 0x000000020c027208 */ /* 0x000fe40000000000 */
[----:B------:R-:W-:Y:S02]  /*1180*/  FSEL R3, R13, R3, P0 ;  /* 0x000000030d037208 */ /* 0x000fe40000000000 */
[----:B------:R-:W-:-:S04]  /*1190*/  ISETP.GT.U32.AND P0, PT, R8, 0x60, PT ;  /* 0x000000600800780c */ /* 0x000fc80003f04070 */
[----:B------:R-:W-:Y:S01]  /*11a0*/  DADD R14, R2, R14 ;  /* 0x00000000020e7229 */ /* 0x000fe2000000000e */
[----:B------:R-:W-:-:S09]  /*11b0*/  ISETP.GT.U32.AND.EX P0, PT, R9, RZ, PT, P0 ;  /* 0x000000ff0900720c */ /* 0x000fd20003f04100 */
[----:B------:R-:W-:Y:S02]  /*11c0*/  FSEL R2, R14, R2, P0 ;  /* 0x000000020e027208 */ /* 0x000fe40000000000 */
[----:B------:R-:W-:Y:S02]  /*11d0*/  FSEL R3, R15, R3, P0 ;  /* 0x000000030f037208 */ /* 0x000fe40000000000 */
[----:B------:R-:W1:Y:S01]  /*11e0*/  LDS.128 R12, [UR4+0x40] ;  /* 0x00004004ff0c7984 */ /* 0x000e620008000c00 */
[----:B------:R-:W-:-:S03]  /*11f0*/  ISETP.GT.U32.AND P0, PT, R8, 0x80, PT ;  /* 0x000000800800780c */ /* 0x000fc60003f04070 */
[----:B0-----:R-:W-:Y:S01]  /*1200*/  DADD R4, R4, R2 ;  /* 0x0000000004047229 */ /* 0x001fe20000000002 */
        /* <DEDUP_REMOVED lines=52> */
[----:B------:R-:W-:-:S04]  /*1550*/  ISETP.GT.U32.AND P0, PT, R8, 0x1c0, PT ;  /* 0x000001c00800780c */ /* 0x000fc80003f04070 */
        /* <DEDUP_REMOVED lines=8> */
[----:B------:R-:W-:Y:S01]  /*15e0*/  FSEL R3, R15, R3, P0 ;  /* 0x000000030f037208 */ /* 0x000fe20000000000 */
[----:B------:R-:W-:Y:S06]  /*15f0*/  BRA `(.L_x_75) ;  /* 0x0000000c00f47947 */ /* 0x000fec0003800000 */
.L_x_61:
[----:B------:R-:W0:Y:S01]  /*1600*/  S2R R0, SR_TID.X ;  /* 0x0000000000007919 */ /* 0x000e220000002100 */
[----:B------:R-:W0:Y:S02]  /*1610*/  LDC.64 R4, c[0x0][0x380] ;  /* 0x0000e000ff047b82 */ /* 0x000e240000000a00 */
[----:B0-----:R-:W-:-:S05]  /*1620*/  IMAD.WIDE.U32 R4, R0, 0x8, R4 ;  /* 0x0000000800047825 */ /* 0x001fca00078e0004 */
[----:B------:R-:W2:Y:S04]  /*1630*/  LDG.E.64 R2, desc[UR6][R4.64] ;  /* 0x0000000604027981 */ /* 0x000ea8000c1e1b00 */
[----:B------:R-:W2:Y:S04]  /*1640*/  LDG.E.64 R6, desc[UR6][R4.64+0x1000] ;  /* 0x0010000604067981 */ /* 0x000ea8000c1e1b00 */
[----:B------:R-:W3:Y:S04]  /*1650*/  LDG.E.64 R10, desc[UR6][R4.64+0x2000] ;  /* 0x00200006040a7981 */ /* 0x000ee8000c1e1b00 */
[----:B------:R-:W4:Y:S04]  /*1660*/  LDG.E.64 R12, desc[UR6][R4.64+0x3000] ;  /* 0x00300006040c7981 */ /* 0x000f28000c1e1b00 */
[----:B------:R-:W5:Y:S04]  /*1670*/  LDG.E.64 R14, desc[UR6][R4.64+0x4000] ;  /* 0x00400006040e7981 */ /* 0x000f68000c1e1b00 */
[----:B------:R-:W5:Y:S04]  /*1680*/  LDG.E.64 R16, desc[UR6][R4.64+0x5000] ;  /* 0x0050000604107981 */ /* 0x000f68000c1e1b00 */
[----:B------:R-:W5:Y:S01]  /*1690*/  LDG.E.64 R18, desc[UR6][R4.64+0x6000] ;  /* 0x0060000604127981 */ /* 0x000f62000c1e1b00 */
[----:B--2---:R-:W-:-:S08]  /*16a0*/  DADD R2, R2, R6 ;  /* 0x0000000002027229 */ /* 0x004fd00000000006 */
[----:B---3--:R-:W-:-:S08]  /*16b0*/  DADD R2, R10, R2 ;  /* 0x000000000a027229 */ /* 0x008fd00000000002 */
[----:B----4-:R-:W-:Y:S01]  /*16c0*/  DADD R2, R12, R2 ;  /* 0x000000000c027229 */ /* 0x010fe20000000002 */
[----:B------:R-:W-:-:S04]  /*16d0*/  IADD3 R12, P1, PT, R8, -0xe00, RZ ;  /* 0xfffff200080c7810 */ /* 0x000fc80007f3e0ff */
[----:B------:R-:W-:Y:S02]  /*16e0*/  ISETP.GE.U32.AND P0, PT, R12, 0xe00, PT ;  /* 0x00000e000c00780c */ /* 0x000fe40003f06070 */
[----:B------:R-:W-:Y:S01]  /*16f0*/  IADD3.X R13, PT, PT, R9, -0x1, RZ, P1, !PT ;  /* 0xffffffff090d7810 */ /* 0x000fe20000ffe4ff */
[----:B-----5:R-:W-:-:S03]  /*1700*/  DADD R2, R14, R2 ;  /* 0x000000000e027229 */ /* 0x020fc60000000002 */
[----:B------:R-:W-:-:S05]  /*1710*/  ISETP.GE.U32.AND.EX P0, PT, R13, RZ, PT, P0 ;  /* 0x000000ff0d00720c */ /* 0x000fca0003f06100 */
[----:B------:R-:W-:-:S08]  /*1720*/  DADD R2, R16, R2 ;  /* 0x0000000010027229 */ /* 0x000fd00000000002 */
[----:B------:R-:W-:Y:S01]  /*1730*/  DADD R6, R18, R2 ;  /* 0x0000000012067229 */ /* 0x000fe20000000002 */
[----:B------:R-:W-:Y:S02]  /*1740*/  IMAD.MOV.U32 R3, RZ, RZ, 0xe00 ;  /* 0x00000e00ff037424 */ /* 0x000fe400078e00ff */
[----:B------:R-:W-:Y:S01]  /*1750*/  IMAD.MOV.U32 R2, RZ, RZ, RZ ;  /* 0x000000ffff027224 */ /* 0x000fe200078e00ff */
[----:B------:R-:W-:Y:S07]  /*1760*/  @!P0 BRA `(.L_x_76) ;  /* 0x0000000000748947 */ /* 0x000fee0003800000 */
[----:B------:R-:W0:Y:S01]  /*1770*/  LDC.64 R8, c[0x0][0x390] ;  /* 0x0000e400ff087b82 */ /* 0x000e220000000a00 */
[----:B------:R-:W-:Y:S02]  /*1780*/  IMAD.MOV.U32 R3, RZ, RZ, 0xe00 ;  /* 0x00000e00ff037424 */ /* 0x000fe400078e00ff */
[----:B------:R-:W-:-:S07]  /*1790*/  IMAD.MOV.U32 R2, RZ, RZ, RZ ;  /* 0x000000ffff027224 */ /* 0x000fce00078e00ff */
.L_x_78:
[----:B------:R-:W-:-:S04]  /*17a0*/  LEA R16, P0, R3, R4, 0x3 ;  /* 0x0000000403107211 */ /* 0x000fc800078018ff */
[----:B------:R-:W-:-:S05]  /*17b0*/  LEA.HI.X R17, R3, R5, R2, 0x3, P0 ;  /* 0x0000000503117211 */ /* 0x000fca00000f1c02 */
[----:B------:R-:W2:Y:S04]  /*17c0*/  LDG.E.64 R18, desc[UR6][R16.64] ;  /* 0x0000000610127981 */ /* 0x000ea8000c1e1b00 */
[----:B------:R-:W3:Y:S04]  /*17d0*/  LDG.E.64 R20, desc[UR6][R16.64+0x1000] ;  /* 0x0010000610147981 */ /* 0x000ee8000c1e1b00 */
[----:B------:R-:W4:Y:S04]  /*17e0*/  LDG.E.64 R22, desc[UR6][R16.64+0x2000] ;  /* 0x0020000610167981 */ /* 0x000f28000c1e1b00 */
[----:B------:R-:W5:Y:S04]  /*17f0*/  LDG.E.64 R24, desc[UR6][R16.64+0x3000] ;  /* 0x0030000610187981 */ /* 0x000f68000c1e1b00 */
[----:B------:R-:W5:Y:S04]  /*1800*/  LDG.E.64 R26, desc[UR6][R16.64+0x4000] ;  /* 0x00400006101a7981 */ /* 0x000f68000c1e1b00 */
[----:B------:R-:W5:Y:S04]  /*1810*/  LDG.E.64 R10, desc[UR6][R16.64+0x5000] ;  /* 0x00500006100a7981 */ /* 0x000f68000c1e1b00 */
[----:B------:R-:W5:Y:S01]  /*1820*/  LDG.E.64 R14, desc[UR6][R16.64+0x6000] ;  /* 0x00600006100e7981 */ /* 0x000f62000c1e1b00 */
[----:B--2---:R-:W-:Y:S01]  /*1830*/  DADD R18, R18, R6 ;  /* 0x0000000012127229 */ /* 0x004fe20000000006 */
[----:B0-----:R-:W-:-:S04]  /*1840*/  IADD3 R6, P1, PT, -R3, R8, RZ ;  /* 0x0000000803067210 */ /* 0x001fc80007f3e1ff */
[----:B------:R-:W-:Y:S01]  /*1850*/  ISETP.GE.U32.AND P0, PT, R6, 0xe00, PT ;  /* 0x00000e000600780c */ /* 0x000fe20003f06070 */
[----:B------:R-:W-:Y:S02]  /*1860*/  IMAD.X R6, R9, 0x1, ~R2, P1 ;  /* 0x0000000109067824 */ /* 0x000fe400008e0e02 */
[----:B---3--:R-:W-:-:S03]  /*1870*/  DADD R18, R20, R18 ;  /* 0x0000000014127229 */ /* 0x008fc60000000012 */
[----:B------:R-:W-:-:S05]  /*1880*/  ISETP.GE.U32.AND.EX P0, PT, R6, RZ, PT, P0 ;  /* 0x000000ff0600720c */ /* 0x000fca0003f06100 */
[----:B----4-:R-:W-:-:S08]  /*1890*/  DADD R18, R22, R18 ;  /* 0x0000000016127229 */ /* 0x010fd00000000012 */
[----:B-----5:R-:W-:-:S08]  /*18a0*/  DADD R18, R24, R18 ;  /* 0x0000000018127229 */ /* 0x020fd00000000012 */
[----:B------:R-:W-:-:S08]  /*18b0*/  DADD R18, R26, R18 ;  /* 0x000000001a127229 */ /* 0x000fd00000000012 */
[----:B------:R-:W-:-:S08]  /*18c0*/  DADD R10, R10, R18 ;  /* 0x000000000a0a7229 */ /* 0x000fd00000000012 */
[----:B------:R-:W-:Y:S01]  /*18d0*/  DADD R6, R14, R10 ;  /* 0x000000000e067229 */ /* 0x000fe2000000000a */
[----:B------:R-:W-:Y:S10]  /*18e0*/  @!P0 BRA `(.L_x_77) ;  /* 0x0000000800208947 */ /* 0x000ff40003800000 */
[----:B------:R-:W-:-:S05]  /*18f0*/  IADD3 R3, P0, PT, R3, 0xe00, RZ ;  /* 0x00000e0003037810 */ /* 0x000fca0007f1e0ff */
[----:B------:R-:W-:Y:S01]  /*1900*/  IMAD.X R2, RZ, RZ, R2, P0 ;  /* 0x000000ffff027224 */ /* 0x000fe200000e0602 */
[----:B------:R-:W-:-:S04]  /*1910*/  ISETP.GT.U32.AND P0, PT, R3, R12, PT ;  /* 0x0000000c0300720c */ /* 0x000fc80003f04070 */
[----:B------:R-:W-:-:S13]  /*1920*/  ISETP.GT.U32.AND.EX P0, PT, R2, R13, PT, P0 ;  /* 0x0000000d0200720c */ /* 0x000fda0003f04100 */
[----:B------:R-:W-:Y:S05]  /*1930*/  @!P0 BRA `(.L_x_78) ;  /* 0xfffffffc00988947 */ /* 0x000fea000383ffff */
.L_x_76:
[----:B------:R-:W-:Y:S01]  /*1940*/  IMAD.IADD R5, R8, 0x1, -R3 ;  /* 0x0000000108057824 */ /* 0x000fe200078e0a03 */
[----:B------:R-:W-:Y:S01]  /*1950*/  ISETP.GE.U32.AND P1, PT, R3, R8, PT ;  /* 0x000000080300720c */ /* 0x000fe20003f26070 */
[----:B------:R-:W-:Y:S03]  /*1960*/  BSSY.RECONVERGENT B1, `(.L_x_77) ;  /* 0x0000080000017945 */ /* 0x000fe60003800200 */
[----:B------:R-:W-:-:S04]  /*1970*/  ISETP.GE.AND P0, PT, R0, R5, PT ;  /* 0x000000050000720c */ /* 0x000fc80003f06270 */
[----:B------:R-:W-:-:S13]  /*1980*/  ISETP.GE.U32.OR.EX P0, PT, R2, R9, P0, P1 ;  /* 0x000000090200720c */ /* 0x000fda0000706510 */
[----:B------:R-:W-:Y:S05]  /*1990*/  @P0 BRA `(.L_x_79) ;  /* 0x0000000400f00947 */ /* 0x000fea0003800000 */
[----:B------:R-:W-:Y:S01]  /*19a0*/  LOP3.LUT R4, RZ, R0, RZ, 0x33, !PT ;  /* 0x00000000ff047212 */ /* 0x000fe200078e33ff */
[----:B------:R-:W-:Y:S01]  /*19b0*/  BSSY.RECONVERGENT B2, `(.L_x_80) ;  /* 0x0000038000027945 */ /* 0x000fe20003800200 */
[----:B------:R-:W-:Y:S02]  /*19c0*/  IMAD.MOV.U32 R42, RZ, RZ, R0 ;  /* 0x000000ffff2a7224 */ /* 0x000fe400078e0000 */
[----:B------:R-:W-:-:S04]  /*19d0*/  IADD3 R8, PT, PT, -R3, R8, R4 ;  /* 0x0000000803087210 */ /* 0x000fc80007ffe104 */
[C---:B------:R-:W-:Y:S02]  /*19e0*/  ISETP.GE.U32.AND P1, PT, R8.reuse, 0x1e00, PT ;  /* 0x00001e000800780c */ /* 0x040fe40003f26070 */
[----:B------:R-:W-:-:S04]  /*19f0*/  LEA.HI R4, R8, 0x1, RZ, 0x17 ;  /* 0x0000000108047811 */ /* 0x000fc800078fb8ff */
[----:B------:R-:W-:-:S04]  /*1a00*/  LOP3.LUT R5, R4, 0xf, RZ, 0xc0, !PT ;  /* 0x0000000f04057812 */ /* 0x000fc800078ec0ff */
[----:B------:R-:W-:-:S03]  /*1a10*/  ISETP.NE.AND P0, PT, R5, RZ, PT ;  /* 0x000000ff0500720c */ /* 0x000fc60003f05270 */
[----:B------:R-:W-:Y:S10]  /*1a20*/  @!P1 BRA `(.L_x_81) ;  /* 0x0000000000c09947 */ /* 0x000ff40003800000 */
[----:B------:R-:W0:Y:S01]  /*1a30*/  LDCU.64 UR4, c[0x0][0x380] ;  /* 0x00007000ff0477ac */ /* 0x000e220008000a00 */
[----:B------:R-:W-:Y:S01]  /*1a40*/  IADD3 R9, P2, PT, R0, R3, RZ ;  /* 0x0000000300097210 */ /* 0x000fe20007f5e0ff */
[----:B------:R-:W-:Y:S01]  /*1a50*/  IMAD.MOV.U32 R42, RZ, RZ, R0 ;  /* 0x000000ffff2a7224 */ /* 0x000fe200078e0000 */
[----:B------:R-:W-:-:S03]  /*1a60*/  LOP3.LUT R43, R4, 0xfffff0, RZ, 0xc0, !PT ;  /* 0x00fffff0042b7812 */ /* 0x000fc600078ec0ff */
[----:B------:R-:W-:Y:S02]  /*1a70*/  IMAD.X R10, RZ, RZ, R2, P2 ;  /* 0x000000ffff0a7224 */ /* 0x000fe400010e0602 */
[----:B------:R-:W-:Y:S01]  /*1a80*/  IMAD.MOV R43, RZ, RZ, -R43 ;  /* 0x000000ffff2b7224 */ /* 0x000fe200078e0a2b */
[----:B0-----:R-:W-:-:S04]  /*1a90*/  LEA R8, P1, R9, UR4, 0x3 ;  /* 0x0000000409087c11 */ /* 0x001fc8000f8218ff */
[----:B------:R-:W-:Y:S02]  /*1aa0*/  IADD3 R8, P2, PT, R8, 0x8000, RZ ;  /* 0x0000800008087810 */ /* 0x000fe40007f5e0ff */
[----:B------:R-:W-:-:S05]  /*1ab0*/  LEA.HI.X R9, R9, UR5, R10, 0x3, P1 ;  /* 0x0000000509097c11 */ /* 0x000fca00088f1c0a */
[----:B------:R-:W-:-:S07]  /*1ac0*/  IMAD.X R9, RZ, RZ, R9, P2 ;  /* 0x000000ffff097224 */ /* 0x000fce00010e0609 */
.L_x_82:
[----:B------:R-:W2:Y:S04]  /*1ad0*/  LDG.E.64 R10, desc[UR6][R8.64+-0x8000] ;  /* 0xff800006080a7981 */ /* 0x000ea8000c1e1b00 */
[----:B------:R-:W3:Y:S04]  /*1ae0*/  LDG.E.64 R12, desc[UR6][R8.64+-0x7000] ;  /* 0xff900006080c7981 */ /* 0x000ee8000c1e1b00 */
[----:B------:R-:W4:Y:S04]  /*1af0*/  LDG.E.64 R14, desc[UR6][R8.64+-0x6000] ;  /* 0xffa00006080e7981 */ /* 0x000f28000c1e1b00 */
[----:B------:R-:W5:Y:S04]  /*1b00*/  LDG.E.64 R16, desc[UR6][R8.64+-0x5000] ;  /* 0xffb0000608107981 */ /* 0x000f68000c1e1b00 */
        /* <DEDUP_REMOVED lines=11> */
[----:B------:R0:W5:Y:S01]  /*1bc0*/  LDG.E.64 R40, desc[UR6][R8.64+0x7000] ;  /* 0x0070000608287981 */ /* 0x000162000c1e1b00 */
[----:B------:R-:W-:-:S02]  /*1bd0*/  VIADD R43, R43, 0x10 ;  /* 0x000000102b2b7836 */ /* 0x000fc40000000000 */
        /* <DEDUP_REMOVED lines=21> */
.L_x_81:
[----:B------:R-:W-:Y:S05]  /*1d30*/  BSYNC.RECONVERGENT B2 ;  /* 0x0000000000027941 */ /* 0x000fea0003800200 */
.L_x_80:
[----:B------:R-:W-:Y:S05]  /*1d40*/  @!P0 BRA `(.L_x_79) ;  /* 0x0000000400048947 */ /* 0x000fea0003800000 */
[----:B------:R-:W-:Y:S01]  /*1d50*/  ISETP.GE.U32.AND P1, PT, R5, 0x8, PT ;  /* 0x000000080500780c */ /* 0x000fe20003f26070 */
[----:B------:R-:W-:Y:S01]  /*1d60*/  BSSY.RECONVERGENT B2, `(.L_x_83) ;  /* 0x000001a000027945 */ /* 0x000fe20003800200 */
[----:B------:R-:W-:-:S04]  /*1d70*/  LOP3.LUT R26, R4, 0x7, RZ, 0xc0, !PT ;  /* 0x00000007041a7812 */ /* 0x000fc800078ec0ff */
[----:B------:R-:W-:-:S07]  /*1d80*/  ISETP.NE.AND P0, PT, R26, RZ, PT ;  /* 0x000000ff1a00720c */ /* 0x000fce0003f05270 */
[----:B------:R-:W-:Y:S06]  /*1d90*/  @!P1 BRA `(.L_x_84) ;  /* 0x0000000000589947 */ /* 0x000fec0003800000 */
[----:B------:R-:W0:Y:S01]  /*1da0*/  LDCU.64 UR4, c[0x0][0x380] ;  /* 0x00007000ff0477ac */ /* 0x000e220008000a00 */
[----:B------:R-:W-:-:S05]  /*1db0*/  IADD3 R5, P1, PT, R42, R3, RZ ;  /* 0x000000032a057210 */ /* 0x000fca0007f3e0ff */
[----:B------:R-:W-:Y:S01]  /*1dc0*/  IMAD.X R10, RZ, RZ, R2, P1 ;  /* 0x000000ffff0a7224 */ /* 0x000fe200008e0602 */
[----:B0-----:R-:W-:-:S04]  /*1dd0*/  LEA R8, P1, R5, UR4, 0x3 ;  /* 0x0000000405087c11 */ /* 0x001fc8000f8218ff */
        /* <DEDUP_REMOVED lines=18> */
.L_x_84:
[----:B------:R-:W-:Y:S05]  /*1f00*/  BSYNC.RECONVERGENT B2 ;  /* 0x0000000000027941 */ /* 0x000fea0003800200 */
.L_x_83:
        /* <DEDUP_REMOVED lines=20> */
.L_x_86:
[----:B------:R-:W-:Y:S05]  /*2050*/  BSYNC.RECONVERGENT B2 ;  /* 0x0000000000027941 */ /* 0x000fea0003800200 */
.L_x_85:
[----:B------:R-:W-:Y:S05]  /*2060*/  @!P0 BRA `(.L_x_79) ;  /* 0x00000000003c8947 */ /* 0x000fea0003800000 */
[----:B------:R-:W0:Y:S01]  /*2070*/  LDCU.64 UR4, c[0x0][0x380] ;  /* 0x00007000ff0477ac */ /* 0x000e220008000a00 */
[----:B------:R-:W-:Y:S01]  /*2080*/  IADD3 R3, P0, PT, R42, R3, RZ ;  /* 0x000000032a037210 */ /* 0x000fe20007f1e0ff */
[----:B------:R-:W-:-:S04]  /*2090*/  IMAD.MOV R4, RZ, RZ, -R16 ;  /* 0x000000ffff047224 */ /* 0x000fc800078e0a10 */
[----:B------:R-:W-:Y:S01]  /*20a0*/  IMAD.X R2, RZ, RZ, R2, P0 ;  /* 0x000000ffff027224 */ /* 0x000fe200000e0602 */
[----:B0-----:R-:W-:-:S04]  /*20b0*/  LEA R5, P1, R3, UR4, 0x3 ;  /* 0x0000000403057c11 */ /* 0x001fc8000f8218ff */
[----:B------:R-:W-:-:S09]  /*20c0*/  LEA.HI.X R8, R3, UR5, R2, 0x3, P1 ;  /* 0x0000000503087c11 */ /* 0x000fd200088f1c02 */
.L_x_87:
        /* <DEDUP_REMOVED lines=9> */
.L_x_79:
[----:B------:R-:W-:Y:S05]  /*2160*/  BSYNC.RECONVERGENT B1 ;  /* 0x0000000000017941 */ /* 0x000fea0003800200 */
.L_x_77:
        /* <DEDUP_REMOVED lines=40> */
[----:B------:R-:W-:-:S03]  /*23f0*/  FSEL R5, R5, R3, P0 ;  /* 0x0000000305057208 */ /* 0x000fc60000000000 */
[----:B0-----:R-:W-:Y:S02]  /*2400*/  IMAD.MOV.U32 R2, RZ, RZ, R0 ;  /* 0x000000ffff027224 */ /* 0x001fe400078e0000 */
[----:B------:R-:W-:-:S04]  /*2410*/  IMAD.MOV.U32 R3, RZ, RZ, R5 ;  /* 0x000000ffff037224 */ /* 0x000fc800078e0005 */
[----:B------:R-:W-:Y:S05]  /*2420*/  @P1 BRA `(.L_x_75) ;  /* 0x0000000000681947 */ /* 0x000fea0003800000 */
        /* <DEDUP_REMOVED lines=26> */
.L_x_75:
[----:B------:R-:W-:Y:S05]  /*25d0*/  BSYNC.RECONVERGENT B0 ;  /* 0x0000000000007941 */ /* 0x000fea0003800200 */
.L_x_60:
[----:B------:R-:W-:Y:S05]  /*25e0*/  @P1 EXIT ;  /* 0x000000000000194d */ /* 0x000fea0003800000 */
[----:B------:R-:W0:Y:S01]  /*25f0*/  LDCU.64 UR4, c[0x0][0x3a0] ;  /* 0x00007400ff0477ac */ /* 0x000e220008000a00 */
[----:B------:R-:W1:Y:S01]  /*2600*/  LDC.64 R4, c[0x0][0x388] ;  /* 0x0000e200ff047b82 */ /* 0x000e620000000a00 */
[----:B0-----:R-:W-:-:S07]  /*2610*/  DADD R2, R2, UR4 ;  /* 0x0000000402027e29 */ /* 0x001fce0008000000 */
[----:B-1----:R-:W-:Y:S01]  /*2620*/  STG.E.64 desc[UR6][R4.64], R2 ;  /* 0x0000000204007986 */ /* 0x002fe2000c101b06 */
[----:B------:R-:W-:Y:S05]  /*2630*/  EXIT ;  /* 0x000000000000794d */ /* 0x000fea0003800000 */
.L_x_88:
        /* <DEDUP_REMOVED lines=12> */
.L_x_427:


//--------------------- .text._ZN3cub18CUB_300001_SM_10006detail6reduce28DeviceReduceSingleTileKernelINS2_10policy_hubIdjN4cuda3std3__44plusIdEEE10Policy1000EPdSC_iS9_ddNS7_10__identityEEEvT0_T1_T2_T3_T4_T6_ --------------------------
	.section	.text._ZN3cub18CUB_300001_SM_10006detail6reduce28DeviceReduceSingleTileKernelINS2_10policy_hubIdjN4cuda3std3__44plusIdEEE10Policy1000EPdSC_iS9_ddNS7_10__identityEEEvT0_T1_T2_T3_T4_T6_,"ax",@progbits
	.align	128
        .global         _ZN3cub18CUB_300001_SM_10006detail6reduce28DeviceReduceSingleTileKernelINS2_10policy_hubIdjN4cuda3std3__44plusIdEEE10Policy1000EPdSC_iS9_ddNS7_10__identityEEEvT0_T1_T2_T3_T4_T6_
        .type           _ZN3cub18CUB_300001_SM_10006detail6reduce28DeviceReduceSingleTileKernelINS2_10policy_hubIdjN4cuda3std3__44plusIdEEE10Policy1000EPdSC_iS9_ddNS7_10__identityEEEvT0_T1_T2_T3_T4_T6_,@function
        .size           _ZN3cub18CUB_300001_SM_10006detail6reduce28DeviceReduceSingleTileKernelINS2_10policy_hubIdjN4cuda3std3__44plusIdEEE10Policy1000EPdSC_iS9_ddNS7_10__identityEEEvT0_T1_T2_T3_T4_T6_,(.L_x_428 - _ZN3cub18CUB_300001_SM_10006detail6reduce28DeviceReduceSingleTileKernelINS2_10policy_hubIdjN4cuda3std3__44plusIdEEE10Policy1000EPdSC_iS9_ddNS7_10__identityEEEvT0_T1_T2_T3_T4_T6_)
        .other          _ZN3cub18CUB_300001_SM_10006detail6reduce28DeviceReduceSingleTileKernelINS2_10policy_hubIdjN4cuda3std3__44plusIdEEE10Policy1000EPdSC_iS9_ddNS7_10__identityEEEvT0_T1_T2_T3_T4_T6_,@"STO_CUDA_ENTRY STV_DEFAULT"
_ZN3cub18CUB_300001_SM_10006detail6reduce28DeviceReduceSingleTileKernelINS2_10policy_hubIdjN4cuda3std3__44plusIdEEE10Policy1000EPdSC_iS9_ddNS7_10__identityEEEvT0_T1_T2_T3_T4_T6_:
.text._ZN3cub18CUB_300001_SM_10006detail6reduce28DeviceReduceSingleTileKernelINS2_10policy_hubIdjN4cuda3std3__44plusIdEEE10Policy1000EPdSC_iS9_ddNS7_10__identityEEEvT0_T1_T2_T3_T4_T6_:
        /* <DEDUP_REMOVED lines=13> */
.L_x_89:
        /* <DEDUP_REMOVED lines=13> */
.L_x_93:
[----:B------:R-:W-:Y:S05]  /*01a0*/  BSYNC.RECONVERGENT B1 ;  /* 0x0000000000017941 */ /* 0x000fea0003800200 */
.L_x_92:
[----:B------:R-:W-:Y:S01]  /*01b0*/  ISETP.GE.AND P0, PT, R5, R4, PT ;  /* 0x000000040500720c */ /* 0x000fe20003f06270 */
[----:B------:R-:W-:-:S12]  /*01c0*/  BSSY.RECONVERGENT B1, `(.L_x_94) ;  /* 0x0000078000017945 */ /* 0x000fd80003800200 */
[----:B------:R-:W-:Y:S05]  /*01d0*/  @P0 BRA `(.L_x_95) ;  /* 0x0000000400d80947 */ /* 0x000fea0003800000 */
[----:B------:R-:W-:Y:S01]  /*01e0*/  LOP3.LUT R9, RZ, R5, RZ, 0x33, !PT ;  /* 0x00000005ff097212 */ /* 0x000fe200078e33ff */
[----:B------:R-:W-:Y:S04]  /*01f0*/  BSSY.RECONVERGENT B2, `(.L_x_96) ;  /* 0x0000019000027945 */ /* 0x000fe80003800200 */
[----:B------:R-:W-:-:S04]  /*0200*/  IMAD.IADD R9, R9, 0x1, R4 ;  /* 0x0000000109097824 */ /* 0x000fc800078e0204 */
[C---:B------:R-:W-:Y:S01]  /*0210*/  IMAD.HI.U32 R0, R9.reuse, -0x33333333, RZ ;  /* 0xcccccccd09007827 */ /* 0x040fe200078e00ff */
[----:B------:R-:W-:-:S04]  /*0220*/  ISETP.GE.U32.AND P0, PT, R9, 0x780, PT ;  /* 0x000007800900780c */ /* 0x000fc80003f06070 */
[----:B------:R-:W-:-:S04]  /*0230*/  SHF.R.U32.HI R0, RZ, 0x9, R0 ;  /* 0x00000009ff007819 */ /* 0x000fc80000011600 */
[----:B------:R-:W-:-:S04]  /*0240*/  LOP3.LUT R2, R0, 0x3, RZ, 0xc0, !PT ;  /* 0x0000000300027812 */ /* 0x000fc800078ec0ff */
[----:B------:R-:W-:-:S13]  /*0250*/  ISETP.NE.AND P1, PT, R2, 0x3, PT ;  /* 0x000000030200780c */ /* 0x000fda0003f25270 */
[----:B------:R-:W-:Y:S05]  /*0260*/  @!P1 BRA `(.L_x_97) ;  /* 0x0000000000449947 */ /* 0x000fea0003800000 */
[----:B------:R-:W0:Y:S01]  /*0270*/  LDC.64 R8, c[0x0][0x380] ;  /* 0x0000e000ff087b82 */ /* 0x000e220000000a00 */
[----:B------:R-:W-:-:S05]  /*0280*/  VIADD R0, R0, 0x1 ;  /* 0x0000000100007836 */ /* 0x000fca0000000000 */
[----:B------:R-:W-:-:S05]  /*0290*/  LOP3.LUT R0, R0, 0x3, RZ, 0xc0, !PT ;  /* 0x0000000300007812 */ /* 0x000fca00078ec0ff */
[----:B------:R-:W-:Y:S02]  /*02a0*/  IMAD.MOV R0, RZ, RZ, -R0 ;  /* 0x000000ffff007224 */ /* 0x000fe400078e0a00 */
[----:B0-----:R-:W-:-:S04]  /*02b0*/  IMAD.WIDE.U32 R8, R5, 0x8, R8 ;  /* 0x0000000805087825 */ /* 0x001fc800078e0008 */
[----:B------:R-:W-:Y:S02]  /*02c0*/  IMAD.MOV.U32 R2, RZ, RZ, R8 ;  /* 0x000000ffff027224 */ /* 0x000fe400078e0008 */
[----:B------:R-:W-:-:S07]  /*02d0*/  IMAD.MOV.U32 R11, RZ, RZ, R9 ;  /* 0x000000ffff0b7224 */ /* 0x000fce00078e0009 */
.L_x_98:
        /* <DEDUP_REMOVED lines=10> */
.L_x_97:
[----:B------:R-:W-:Y:S05]  /*0380*/  BSYNC.RECONVERGENT B2 ;  /* 0x0000000000027941 */ /* 0x000fea0003800200 */
.L_x_96:
        /* <DEDUP_REMOVED lines=8> */
.L_x_101:
        /* <DEDUP_REMOVED lines=43> */
.L_x_100:
[----:B------:R-:W-:Y:S05]  /*06c0*/  BSYNC.RECONVERGENT B2 ;  /* 0x0000000000027941 */ /* 0x000fea0003800200 */
.L_x_99:
        /* <DEDUP_REMOVED lines=26> */
.L_x_103:
[----:B------:R-:W-:Y:S05]  /*0870*/  BSYNC.RECONVERGENT B2 ;  /* 0x0000000000027941 */ /* 0x000fea0003800200 */
.L_x_102:
        /* <DEDUP_REMOVED lines=12> */
.L_x_95:
[----:B------:R-:W-:Y:S05]  /*0940*/  BSYNC.RECONVERGENT B1 ;  /* 0x0000000000017941 */ /* 0x000fea0003800200 */
.L_x_94:
        /* <DEDUP_REMOVED lines=47> */
[----:B------:R-:W0:Y:S04]  /*0c40*/  LDS.128 R8, [UR4+0x20] ;  /* 0x00002004ff087984 */ /* 0x000e280008000c00 */
[----:B------:R-:W1:Y:S04]  /*0c50*/  LDS.128 R16, [UR4+0x30] ;  /* 0x00003004ff107984 */ /* 0x000e680008000c00 */
[----:B--2---:R-:W2:Y:S01]  /*0c60*/  LDS.128 R4, [UR4+0x40] ;  /* 0x00004004ff047984 */ /* 0x004ea20008000c00 */
[----:B0-----:R-:W-:-:S03]  /*0c70*/  DADD R8, R12, R8 ;  /* 0x000000000c087229 */ /* 0x001fc60000000008 */
[----:B------:R-:W-:Y:S05]  /*0c80*/  LDS.128 R12, [UR4+0x60] ;  /* 0x00006004ff0c7984 */ /* 0x000fea0008000c00 */
[----:B------:R-:W-:Y:S02]  /*0c90*/  DADD R2, R8, R10 ;  /* 0x0000000008027229 */ /* 0x000fe4000000000a */
[----:B------:R-:W0:Y:S06]  /*0ca0*/  LDS.128 R8, [UR4+0x50] ;  /* 0x00005004ff087984 */ /* 0x000e2c0008000c00 */
[----:B-1----:R-:W-:-:S08]  /*0cb0*/  DADD R2, R2, R16 ;  /* 0x0000000002027229 */ /* 0x002fd00000000010 */
[----:B------:R-:W-:-:S08]  /*0cc0*/  DADD R2, R2, R18 ;  /* 0x0000000002027229 */ /* 0x000fd00000000012 */
[----:B--2---:R-:W-:-:S08]  /*0cd0*/  DADD R2, R2, R4 ;  /* 0x0000000002027229 */ /* 0x004fd00000000004 */
[----:B------:R-:W-:Y:S01]  /*0ce0*/  DADD R2, R2, R6 ;  /* 0x0000000002027229 */ /* 0x000fe20000000006 */
[----:B------:R-:W1:Y:S07]  /*0cf0*/  LDS.128 R4, [UR4+0x70] ;  /* 0x00007004ff047984 */ /* 0x000e6e0008000c00 */
[----:B0-----:R-:W-:-:S08]  /*0d00*/  DADD R2, R2, R8 ;  /* 0x0000000002027229 */ /* 0x001fd00000000008 */
[----:B------:R-:W-:Y:S01]  /*0d10*/  DADD R2, R2, R10 ;  /* 0x0000000002027229 */ /* 0x000fe2000000000a */
[----:B------:R-:W0:Y:S07]  /*0d20*/  LDS.128 R8, [UR4+0x80] ;  /* 0x00008004ff087984 */ /* 0x000e2e0008000c00 */
[----:B------:R-:W-:-:S08]  /*0d30*/  DADD R2, R2, R12 ;  /* 0x0000000002027229 */ /* 0x000fd0000000000c */
[----:B------:R-:W-:Y:S01]  /*0d40*/  DADD R2, R2, R14 ;  /* 0x0000000002027229 */ /* 0x000fe2000000000e */
[----:B------:R-:W2:Y:S07]  /*0d50*/  LDS.128 R12, [UR4+0x90] ;  /* 0x00009004ff0c7984 */ /* 0x000eae0008000c00 */
[----:B-1----:R-:W-:-:S08]  /*0d60*/  DADD R2, R2, R4 ;  /* 0x0000000002027229 */ /* 0x002fd00000000004 */
[----:B------:R-:W-:Y:S01]  /*0d70*/  DADD R2, R2, R6 ;  /* 0x0000000002027229 */ /* 0x000fe20000000006 */
[----:B------:R-:W1:Y:S07]  /*0d80*/  LDS.128 R4, [UR4+0xa0] ;  /* 0x0000a004ff047984 */ /* 0x000e6e0008000c00 */
[----:B0-----:R-:W-:Y:S01]  /*0d90*/  DADD R2, R2, R8 ;  /* 0x0000000002027229 */ /* 0x001fe20000000008 */
[----:B------:R-:W0:Y:S07]  /*0da0*/  LDS.64 R8, [UR4+0xb0] ;  /* 0x0000b004ff087984 */ /* 0x000e2e0008000a00 */
[----:B------:R-:W-:-:S08]  /*0db0*/  DADD R2, R2, R10 ;  /* 0x0000000002027229 */ /* 0x000fd0000000000a */
[----:B--2---:R-:W-:-:S08]  /*0dc0*/  DADD R2, R2, R12 ;  /* 0x0000000002027229 */ /* 0x004fd0000000000c */
[----:B------:R-:W-:-:S08]  /*0dd0*/  DADD R2, R2, R14 ;  /* 0x0000000002027229 */ /* 0x000fd0000000000e */
[----:B-1----:R-:W-:-:S08]  /*0de0*/  DADD R2, R2, R4 ;  /* 0x0000000002027229 */ /* 0x002fd00000000004 */
[----:B------:R-:W-:-:S08]  /*0df0*/  DADD R2, R2, R6 ;  /* 0x0000000002027229 */ /* 0x000fd00000000006 */
[----:B0-----:R-:W-:Y:S01]  /*0e00*/  DADD R12, R2, R8 ;  /* 0x00000000020c7229 */ /* 0x001fe20000000008 */
[----:B------:R-:W-:Y:S10]  /*0e10*/  BRA `(.L_x_105) ;  /* 0x0000001800487947 */ /* 0x000ff40003800000 */
.L_x_104:
        /* <DEDUP_REMOVED lines=32> */
[----:B------:R-:W-:Y:S01]  /*1020*/  VIADD R0, R2, 0x10 ;  /* 0x0000001002007836 */ /* 0x000fe20000000000 */
[----:B------:R-:W-:Y:S02]  /*1030*/  @!P1 SHF.R.U32.HI R2, RZ, 0x2, R3 ;  /* 0x00000002ff029819 */ /* 0x000fe40000011603 */
[----:B------:R-:W1:Y:S02]  /*1040*/  SHFL.DOWN PT, R7, R11, 0x8, R5 ;  /* 0x090000000b077989 */ /* 0x000e6400000e0005 */
[----:B------:R-:W-:Y:S01]  /*1050*/  @!P1 LOP3.LUT R2, R2, 0xf8, RZ, 0xc0, !PT ;  /* 0x000000f802029812 */ /* 0x000fe200078ec0ff */
[----:B-1----:R-:W-:-:S10]  /*1060*/  DADD R6, R6, R10 ;  /* 0x0000000006067229 */ /* 0x002fd4000000000a */
[----:B------:R-:W-:Y:S02]  /*1070*/  FSEL R8, R10, R6, P0 ;  /* 0x000000060a087208 */ /* 0x000fe40000000000 */
[----:B------:R-:W-:Y:S02]  /*1080*/  FSEL R9, R11, R7, P0 ;  /* 0x000000070b097208 */ /* 0x000fe40000000000 */
[----:B------:R-:W-:Y:S01]  /*1090*/  @!P1 MOV R10, 0x400 ;  /* 0x00000400000a9802 */ /* 0x000fe20000000f00 */
[----:B------:R-:W-:Y:S01]  /*10a0*/  SHFL.DOWN PT, R6, R8, 0x10, R5 ;  /* 0x0a00000008067989 */ /* 0x000fe200000e0005 */
[----:B------:R-:W-:Y:S02]  /*10b0*/  ISETP.GT.AND P0, PT, R0, R5, PT ;  /* 0x000000050000720c */ /* 0x000fe40003f04270 */
[----:B0-----:R-:W-:Y:S01]  /*10c0*/  @!P1 LEA R11, R13, R10, 0x18 ;  /* 0x0000000a0d0b9211 */ /* 0x001fe200078ec0ff */
        /* <DEDUP_REMOVED lines=13> */
[----:B------:R-:W0:Y:S04]  /*11a0*/  LDS.128 R16, [UR4+0x20] ;  /* 0x00002004ff107984 */ /* 0x000e280008000c00 */
[----:B-1----:R-:W1:Y:S01]  /*11b0*/  LDS.128 R8, [UR4+0x30] ;  /* 0x00003004ff087984 */ /* 0x002e620008000c00 */
[----:B0-----:R-:W-:-:S10]  /*11c0*/  DADD R16, R12, R16 ;  /* 0x000000000c107229 */ /* 0x001fd40000000010 */
[----:B------:R-:W-:Y:S02]  /*11d0*/  FSEL R2, R16, R12, P1 ;  /* 0x0000000c10027208 */ /* 0x000fe40000800000 */
[----:B------:R-:W-:Y:S02]  /*11e0*/  FSEL R3, R17, R13, P1 ;  /* 0x0000000d11037208 */ /* 0x000fe40000800000 */
[----:B------:R-:W-:Y:S01]  /*11f0*/  ISETP.GT.AND P1, PT, R4, 0x40, PT ;  /* 0x000000400400780c */ /* 0x000fe20003f24270 */
[----:B------:R-:W0:Y:S03]  /*1200*/  LDS.128 R12, [UR4+0x40] ;  /* 0x00004004ff0c7984 */ /* 0x000e260008000c00 */
        /* <DEDUP_REMOVED lines=65> */
[----:B------:R-:W1:Y:S01]  /*1620*/  LDS.64 R2, [UR4+0xb0] ;  /* 0x0000b004ff027984 */ /* 0x000e620008000a00 */
        /* <DEDUP_REMOVED lines=11> */
[----:B------:R-:W-:Y:S01]  /*16e0*/  FSEL R13, R3, R7, P1 ;  /* 0x00000007030d7208 */ /* 0x000fe20000800000 */
[----:B------:R-:W-:Y:S06]  /*16f0*/  BRA `(.L_x_105) ;  /* 0x0000001000107947 */ /* 0x000fec0003800000 */
.L_x_91:
[----:B------:R-:W0:Y:S01]  /*1700*/  S2R R0, SR_TID.X ;  /* 0x0000000000007919 */ /* 0x000e220000002100 */
[----:B------:R-:W0:Y:S02]  /*1710*/  LDC.64 R6, c[0x0][0x380] ;  /* 0x0000e000ff067b82 */ /* 0x000e240000000a00 */
[----:B0-----:R-:W-:-:S05]  /*1720*/  IMAD.WIDE.U32 R6, R0, 0x8, R6 ;  /* 0x0000000800067825 */ /* 0x001fca00078e0006 */
[----:B------:R-:W2:Y:S04]  /*1730*/  LDG.E.64.CONSTANT R20, desc[UR6][R6.64] ;  /* 0x0000000606147981 */ /* 0x000ea8000c1e9b00 */
[----:B------:R-:W2:Y:S04]  /*1740*/  LDG.E.64.CONSTANT R2, desc[UR6][R6.64+0x1400] ;  /* 0x0014000606027981 */ /* 0x000ea8000c1e9b00 */
[----:B------:R-:W3:Y:S04]  /*1750*/  LDG.E.64.CONSTANT R8, desc[UR6][R6.64+0x2800] ;  /* 0x0028000606087981 */ /* 0x000ee8000c1e9b00 */
[----:B------:R-:W4:Y:S04]  /*1760*/  LDG.E.64.CONSTANT R10, desc[UR6][R6.64+0x3c00] ;  /* 0x003c0006060a7981 */ /* 0x000f28000c1e9b00 */
[----:B------:R-:W5:Y:S04]  /*1770*/  LDG.E.64.CONSTANT R12, desc[UR6][R6.64+0x5000] ;  /* 0x00500006060c7981 */ /* 0x000f68000c1e9b00 */
[----:B------:R-:W5:Y:S04]  /*1780*/  LDG.E.64.CONSTANT R14, desc[UR6][R6.64+0x6400] ;  /* 0x00640006060e7981 */ /* 0x000f68000c1e9b00 */
[----:B------:R-:W5:Y:S04]  /*1790*/  LDG.E.64.CONSTANT R16, desc[UR6][R6.64+0x7800] ;  /* 0x0078000606107981 */ /* 0x000f68000c1e9b00 */
[----:B------:R-:W5:Y:S01]  /*17a0*/  LDG.E.64.CONSTANT R18, desc[UR6][R6.64+0x8c00] ;  /* 0x008c000606127981 */ /* 0x000f62000c1e9b00 */
[----:B------:R-:W-:Y:S01]  /*17b0*/  ISETP.GE.U32.AND P0, PT, R4, 0x2800, PT ;  /* 0x000028000400780c */ /* 0x000fe20003f06070 */
[----:B--2---:R-:W-:-:S08]  /*17c0*/  DADD R2, R20, R2 ;  /* 0x0000000014027229 */ /* 0x004fd00000000002 */
[----:B---3--:R-:W-:Y:S01]  /*17d0*/  DADD R2, R8, R2 ;  /* 0x0000000008027229 */ /* 0x008fe20000000002 */
[----:B------:R-:W-:-:S07]  /*17e0*/  IMAD.MOV.U32 R9, RZ, RZ, 0x1400 ;  /* 0x00001400ff097424 */ /* 0x000fce00078e00ff */
[----:B----4-:R-:W-:-:S08]  /*17f0*/  DADD R2, R10, R2 ;  /* 0x000000000a027229 */ /* 0x010fd00000000002 */
[----:B-----5:R-:W-:-:S08]  /*1800*/  DADD R2, R12, R2 ;  /* 0x000000000c027229 */ /* 0x020fd00000000002 */
[----:B------:R-:W-:-:S08]  /*1810*/  DADD R2, R14, R2 ;  /* 0x000000000e027229 */ /* 0x000fd00000000002 */
[----:B------:R-:W-:-:S08]  /*1820*/  DADD R2, R16, R2 ;  /* 0x0000000010027229 */ /* 0x000fd00000000002 */
[----:B------:R-:W-:Y:S01]  /*1830*/  DADD R2, R18, R2 ;  /* 0x0000000012027229 */ /* 0x000fe20000000002 */
[----:B------:R-:W-:Y:S10]  /*1840*/  @!P0 BRA `(.L_x_106) ;  /* 0x00000000006c8947 */ /* 0x000ff40003800000 */
[----:B------:R-:W0:Y:S01]  /*1850*/  LDC R26, c[0x0][0x390] ;  /* 0x0000e400ff1a7b82 */ /* 0x000e220000000800 */
[----:B------:R-:W-:Y:S02]  /*1860*/  VIADD R8, R4, 0xffffec00 ;  /* 0xffffec0004087836 */ /* 0x000fe40000000000 */
[----:B------:R-:W-:-:S07]  /*1870*/  IMAD.MOV.U32 R9, RZ, RZ, 0x1400 ;  /* 0x00001400ff097424 */ /* 0x000fce00078e00ff */
.L_x_108:
[----:B------:R-:W-:-:S05]  /*1880*/  IMAD.WIDE R12, R9, 0x8, R6 ;  /* 0x00000008090c7825 */ /* 0x000fca00078e0206 */
[----:B------:R-:W2:Y:S04]  /*1890*/  LDG.E.64.CONSTANT R4, desc[UR6][R12.64] ;  /* 0x000000060c047981 */ /* 0x000ea8000c1e9b00 */
[----:B------:R-:W3:Y:S04]  /*18a0*/  LDG.E.64.CONSTANT R14, desc[UR6][R12.64+0x1400] ;  /* 0x001400060c0e7981 */ /* 0x000ee8000c1e9b00 */
[----:B------:R-:W4:Y:S04]  /*18b0*/  LDG.E.64.CONSTANT R16, desc[UR6][R12.64+0x2800] ;  /* 0x002800060c107981 */ /* 0x000f28000c1e9b00 */
[----:B------:R-:W5:Y:S04]  /*18c0*/  LDG.E.64.CONSTANT R18, desc[UR6][R12.64+0x3c00] ;  /* 0x003c00060c127981 */ /* 0x000f68000c1e9b00 */
        /* <DEDUP_REMOVED lines=8> */
[----:B------:R-:W-:-:S08]  /*1950*/  DADD R4, R20, R4 ;  /* 0x0000000014047229 */ /* 0x000fd00000000004 */
[----:B------:R-:W-:Y:S01]  /*1960*/  DADD R22, R22, R4 ;  /* 0x0000000016167229 */ /* 0x000fe20000000004 */
[----:B0-----:R-:W-:-:S04]  /*1970*/  IMAD.MOV.U32 R4, RZ, RZ, R26 ;  /* 0x000000ffff047224 */ /* 0x001fc800078e001a */
[----:B------:R-:W-:-:S03]  /*1980*/  IMAD.IADD R2, R4, 0x1, -R9 ;  /* 0x0000000104027824 */ /* 0x000fc600078e0a09 */
[----:B------:R-:W-:Y:S02]  /*1990*/  DADD R22, R24, R22 ;  /* 0x0000000018167229 */ /* 0x000fe40000000016 */
[----:B------:R-:W-:-:S06]  /*19a0*/  ISETP.GE.AND P0, PT, R2, 0x1400, PT ;  /* 0x000014000200780c */ /* 0x000fcc0003f06270 */
[----:B------:R-:W-:-:S07]  /*19b0*/  DADD R2, R10, R22 ;  /* 0x000000000a027229 */ /* 0x000fce0000000016 */
[----:B------:R-:W-:Y:S05]  /*19c0*/  @!P0 BRA `(.L_x_107) ;  /* 0x0000000800348947 */ /* 0x000fea0003800000 */
[----:B------:R-:W-:-:S05]  /*19d0*/  VIADD R9, R9, 0x1400 ;  /* 0x0000140009097836 */ /* 0x000fca0000000000 */
[----:B------:R-:W-:-:S13]  /*19e0*/  ISETP.GT.AND P0, PT, R9, R8, PT ;  /* 0x000000080900720c */ /* 0x000fda0003f04270 */
[----:B------:R-:W-:Y:S05]  /*19f0*/  @!P0 BRA `(.L_x_108) ;  /* 0xfffffffc00a08947 */ /* 0x000fea000383ffff */
.L_x_106:
[----:B------:R-:W-:-:S13]  /*1a00*/  ISETP.GE.AND P0, PT, R9, R4, PT ;  /* 0x000000040900720c */ /* 0x000fda0003f06270 */
[----:B------:R-:W-:Y:S05]  /*1a10*/  @P0 BRA `(.L_x_107) ;  /* 0x0000000800200947 */ /* 0x000fea0003800000 */
[----:B------:R-:W-:Y:S01]  /*1a20*/  IMAD.IADD R39, R4, 0x1, -R9 ;  /* 0x0000000104277824 */ /* 0x000fe200078e0a09 */
[----:B------:R-:W-:Y:S04]  /*1a30*/  BSSY.RECONVERGENT B1, `(.L_x_107) ;  /* 0x0000086000017945 */ /* 0x000fe80003800200 */
[----:B------:R-:W-:-:S13]  /*1a40*/  ISETP.GE.AND P0, PT, R0, R39, PT ;  /* 0x000000270000720c */ /* 0x000fda0003f06270 */
[----:B------:R-:W-:Y:S05]  /*1a50*/  @P0 BRA `(.L_x_109) ;  /* 0x00000008000c0947 */ /* 0x000fea0003800000 */
[----:B------:R-:W-:Y:S01]  /*1a60*/  LOP3.LUT R5, RZ, R0, RZ, 0x33, !PT ;  /* 0x00000000ff057212 */ /* 0x000fe200078e33ff */
[----:B------:R-:W-:Y:S01]  /*1a70*/  BSSY.RECONVERGENT B2, `(.L_x_110) ;  /* 0x0000017000027945 */ /* 0x000fe20003800200 */
[----:B------:R-:W-:Y:S02]  /*1a80*/  IMAD.MOV.U32 R38, RZ, RZ, R0 ;  /* 0x000000ffff267224 */ /* 0x000fe400078e0000 */
[----:B------:R-:W-:-:S04]  /*1a90*/  IADD3 R5, PT, PT, -R9, R4, R5 ;  /* 0x0000000409057210 */ /* 0x000fc80007ffe105 */
[C---:B------:R-:W-:Y:S01]  /*1aa0*/  ISETP.GE.U32.AND P1, PT, R5.reuse, 0x780, PT ;  /* 0x000007800500780c */ /* 0x040fe20003f26070 */
[----:B------:R-:W-:-:S05]  /*1ab0*/  IMAD.HI.U32 R4, R5, -0x33333333, RZ ;  /* 0xcccccccd05047827 */ /* 0x000fca00078e00ff */
[----:B------:R-:W-:-:S04]  /*1ac0*/  SHF.R.U32.HI R4, RZ, 0x9, R4 ;  /* 0x00000009ff047819 */ /* 0x000fc80000011604 */
[----:B------:R-:W-:-:S04]  /*1ad0*/  LOP3.LUT R6, R4, 0x3, RZ, 0xc0, !PT ;  /* 0x0000000304067812 */ /* 0x000fc800078ec0ff */
[----:B------:R-:W-:-:S13]  /*1ae0*/  ISETP.NE.AND P0, PT, R6, 0x3, PT ;  /* 0x000000030600780c */ /* 0x000fda0003f05270 */
[----:B------:R-:W-:Y:S05]  /*1af0*/  @!P0 BRA `(.L_x_111) ;  /* 0x0000000000388947 */ /* 0x000fea0003800000 */
[----:B------:R-:W0:Y:S01]  /*1b00*/  LDC.64 R6, c[0x0][0x380] ;  /* 0x0000e000ff067b82 */ /* 0x000e220000000a00 */
[----:B------:R-:W-:Y:S02]  /*1b10*/  VIADD R4, R4, 0x1 ;  /* 0x0000000104047836 */ /* 0x000fe40000000000 */
[----:B------:R-:W-:Y:S02]  /*1b20*/  IMAD.IADD R11, R0, 0x1, R9 ;  /* 0x00000001000b7824 */ /* 0x000fe400078e0209 */
[----:B------:R-:W-:Y:S01]  /*1b30*/  IMAD.MOV.U32 R38, RZ, RZ, R0 ;  /* 0x000000ffff267224 */ /* 0x000fe200078e0000 */
[----:B------:R-:W-:-:S05]  /*1b40*/  LOP3.LUT R4, R4, 0x3, RZ, 0xc0, !PT ;  /* 0x0000000304047812 */ /* 0x000fca00078ec0ff */
[----:B------:R-:W-:-:S07]  /*1b50*/  IMAD.MOV R8, RZ, RZ, -R4 ;  /* 0x000000ffff087224 */ /* 0x000fce00078e0a04 */
.L_x_112:
[----:B0-----:R-:W-:-:S06]  /*1b60*/  IMAD.WIDE.U32 R4, R11, 0x8, R6 ;  /* 0x000000080b047825 */ /* 0x001fcc00078e0006 */
[----:B------:R-:W2:Y:S01]  /*1b70*/  LDG.E.64.CONSTANT R4, desc[UR6][R4.64] ;  /* 0x0000000604047981 */ /* 0x000ea2000c1e9b00 */
[----:B------:R-:W-:Y:S02]  /*1b80*/  VIADD R8, R8, 0x1 ;  /* 0x0000000108087836 */ /* 0x000fe40000000000 */
[----:B------:R-:W-:Y:S02]  /*1b90*/  VIADD R38, R38, 0x280 ;  /* 0x0000028026267836 */ /* 0x000fe40000000000 */
[----:B------:R-:W-:Y:S01]  /*1ba0*/  VIADD R11, R11, 0x280 ;  /* 0x000002800b0b7836 */ /* 0x000fe20000000000 */
[----:B------:R-:W-:Y:S01]  /*1bb0*/  ISETP.NE.AND P0, PT, R8, RZ, PT ;  /* 0x000000ff0800720c */ /* 0x000fe20003f05270 */
[----:B--2---:R-:W-:-:S12]  /*1bc0*/  DADD R2, R4, R2 ;  /* 0x0000000004027229 */ /* 0x004fd80000000002 */
[----:B------:R-:W-:Y:S05]  /*1bd0*/  @P0 BRA `(.L_x_112) ;  /* 0xfffffffc00e00947 */ /* 0x000fea000383ffff */
.L_x_111:
[----:B------:R-:W-:Y:S05]  /*1be0*/  BSYNC.RECONVERGENT B2 ;  /* 0x0000000000027941 */ /* 0x000fea0003800200 */
.L_x_110:
[----:B------:R-:W-:Y:S05]  /*1bf0*/  @!P1 BRA `(.L_x_109) ;  /* 0x0000000400a49947 */ /* 0x000fea0003800000 */
[----:B------:R-:W0:Y:S01]  /*1c00*/  LDCU.64 UR4, c[0x0][0x380] ;  /* 0x00007000ff0477ac */ /* 0x000e220008000a00 */
[----:B------:R-:W-:Y:S01]  /*1c10*/  IMAD.IADD R7, R39, 0x1, -R38 ;  /* 0x0000000127077824 */ /* 0x000fe200078e0a26 */
[C---:B------:R-:W-:Y:S01]  /*1c20*/  IADD3 R5, P0, PT, R38.reuse, R9, RZ ;  /* 0x0000000926057210 */ /* 0x040fe20007f1e0ff */
[----:B------:R-:W-:Y:S01]  /*1c30*/  BSSY.RECONVERGENT B2, `(.L_x_113) ;  /* 0x000003a000027945 */ /* 0x000fe20003800200 */
[----:B------:R-:W-:Y:S02]  /*1c40*/  IMAD.IADD R40, R38, 0x1, R9 ;  /* 0x0000000126287824 */ /* 0x000fe400078e0209 */
        /* <DEDUP_REMOVED lines=10> */
.L_x_115:
[----:B------:R-:W0:Y:S01]  /*1cf0*/  LDC.64 R30, c[0x0][0x380] ;  /* 0x0000e000ff1e7b82 */ /* 0x000e220000000a00 */
[----:B------:R-:W2:Y:S04]  /*1d00*/  LDG.E.64.CONSTANT R8, desc[UR6][R4.64+-0x1400] ;  /* 0xffec000604087981 */ /* 0x000ea8000c1e9b00 */
[----:B------:R-:W3:Y:S01]  /*1d10*/  LDG.E.64.CONSTANT R10, desc[UR6][R4.64] ;  /* 0x00000006040a7981 */ /* 0x000ee2000c1e9b00 */
[----:B------:R-:W-:-:S03]  /*1d20*/  VIADD R15, R40, 0xa00 ;  /* 0x00000a00280f7836 */ /* 0x000fc60000000000 */
[----:B------:R-:W4:Y:S04]  /*1d30*/  LDG.E.64.CONSTANT R12, desc[UR6][R4.64+0x1400] ;  /* 0x00140006040c7981 */ /* 0x000f28000c1e9b00 */
[----:B------:R-:W5:Y:S04]  /*1d40*/  LDG.E.64.CONSTANT R16, desc[UR6][R4.64+0x3c00] ;  /* 0x003c000604107981 */ /* 0x000f68000c1e9b00 */
[----:B------:R-:W5:Y:S01]  /*1d50*/  LDG.E.64.CONSTANT R18, desc[UR6][R4.64+0x5000] ;  /* 0x0050000604127981 */ /* 0x000f62000c1e9b00 */
[----:B------:R-:W-:-:S03]  /*1d60*/  VIADD R23, R40, 0x1400 ;  /* 0x0000140028177836 */ /* 0x000fc60000000000 */
[----:B------:R-:W5:Y:S01]  /*1d70*/  LDG.E.64.CONSTANT R20, desc[UR6][R4.64+0x6400] ;  /* 0x0064000604147981 */ /* 0x000f62000c1e9b00 */
[----:B0-----:R-:W-:-:S03]  /*1d80*/  IMAD.WIDE.U32 R6, R40, 0x8, R30 ;  /* 0x0000000828067825 */ /* 0x001fc600078e001e */
[----:B------:R-:W5:Y:S04]  /*1d90*/  LDG.E.64.CONSTANT R24, desc[UR6][R4.64+0x8c00] ;  /* 0x008c000604187981 */ /* 0x000f68000c1e9b00 */
[----:B------:R-:W5:Y:S04]  /*1da0*/  LDG.E.64.CONSTANT R26, desc[UR6][R4.64+0xa000] ;  /* 0x00a00006041a7981 */ /* 0x000f68000c1e9b00 */
[----:B------:R-:W2:Y:S01]  /*1db0*/  LDG.E.64.CONSTANT R6, desc[UR6][R6.64] ;  /* 0x0000000606067981 */ /* 0x000ea2000c1e9b00 */
[----:B------:R-:W-:-:S03]  /*1dc0*/  IMAD.WIDE.U32 R14, R15, 0x8, R30 ;  /* 0x000000080f0e7825 */ /* 0x000fc600078e001e */
[----:B------:R-:W5:Y:S04]  /*1dd0*/  LDG.E.64.CONSTANT R28, desc[UR6][R4.64+0xb400] ;  /* 0x00b40006041c7981 */ /* 0x000f68000c1e9b00 */
[----:B------:R-:W5:Y:S01]  /*1de0*/  LDG.E.64.CONSTANT R14, desc[UR6][R14.64] ;  /* 0x000000060e0e7981 */ /* 0x000f62000c1e9b00 */
[----:B------:R-:W-:-:S03]  /*1df0*/  IMAD.WIDE.U32 R22, R23, 0x8, R30 ;  /* 0x0000000817167825 */ /* 0x000fc600078e001e */
[----:B------:R-:W5:Y:S04]  /*1e00*/  LDG.E.64.CONSTANT R34, desc[UR6][R4.64+0xf000] ;  /* 0x00f0000604227981 */ /* 0x000f68000c1e9b00 */
[----:B------:R-:W5:Y:S01]  /*1e10*/  LDG.E.64.CONSTANT R22, desc[UR6][R22.64] ;  /* 0x0000000616167981 */ /* 0x000f62000c1e9b00 */
[----:B------:R-:W-:-:S03]  /*1e20*/  VIADD R33, R40, 0x1e00 ;  /* 0x00001e0028217836 */ /* 0x000fc60000000000 */
[----:B------:R-:W5:Y:S01]  /*1e30*/  LDG.E.64.CONSTANT R36, desc[UR6][R4.64+0x10400] ;  /* 0x0104000604247981 */ /* 0x000f62000c1e9b00 */
[----:B------:R-:W-:-:S03]  /*1e40*/  IMAD.WIDE.U32 R30, R33, 0x8, R30 ;  /* 0x00000008211e7825 */ /* 0x000fc600078e001e */
[----:B------:R0:W5:Y:S04]  /*1e50*/  LDG.E.64.CONSTANT R32, desc[UR6][R4.64+0xdc00] ;  /* 0x00dc000604207981 */ /* 0x000168000c1e9b00 */
[----:B------:R-:W5:Y:S01]  /*1e60*/  LDG.E.64.CONSTANT R30, desc[UR6][R30.64] ;  /* 0x000000061e1e7981 */ /* 0x000f62000c1e9b00 */
[----:B------:R-:W-:-:S05]  /*1e70*/  VIADD R38, R38, 0x2800 ;  /* 0x0000280026267836 */ /* 0x000fca0000000000 */
[----:B------:R-:W-:Y:S02]  /*1e80*/  ISETP.GE.AND P1, PT, R38, R41, PT ;  /* 0x000000292600720c */ /* 0x000fe40003f26270 */
[----:B0-----:R-:W-:Y:S01]  /*1e90*/  IADD3 R4, P2, PT, R4, 0x14000, RZ ;  /* 0x0001400004047810 */ /* 0x001fe20007f5e0ff */
[----:B------:R-:W-:-:S04]  /*1ea0*/  VIADD R40, R40, 0x2800 ;  /* 0x0000280028287836 */ /* 0x000fc80000000000 */
[----:B------:R-:W-:Y:S01]  /*1eb0*/  IMAD.X R5, RZ, RZ, R5, P2 ;  /* 0x000000ffff057224 */ /* 0x000fe200010e0605 */
[----:B--2---:R-:W-:-:S08]  /*1ec0*/  DADD R6, R6, R2 ;  /* 0x0000000006067229 */ /* 0x004fd00000000002 */
[----:B------:R-:W-:-:S08]  /*1ed0*/  DADD R6, R6, R8 ;  /* 0x0000000006067229 */ /* 0x000fd00000000008 */
        /* <DEDUP_REMOVED lines=15> */
.L_x_114:
[----:B------:R-:W-:Y:S05]  /*1fd0*/  BSYNC.RECONVERGENT B2 ;  /* 0x0000000000027941 */ /* 0x000fea0003800200 */
.L_x_113:
[----:B------:R-:W-:Y:S01]  /*1fe0*/  IMAD.IADD R6, R39, 0x1, -R38 ;  /* 0x0000000127067824 */ /* 0x000fe200078e0a26 */
[----:B------:R-:W-:Y:S04]  /*1ff0*/  BSSY.RECONVERGENT B2, `(.L_x_116) ;  /* 0x000001d000027945 */ /* 0x000fe80003800200 */
[----:B------:R-:W-:-:S13]  /*2000*/  ISETP.GT.AND P1, PT, R6, 0xa00, PT ;  /* 0x00000a000600780c */ /* 0x000fda0003f24270 */
[----:B------:R-:W-:Y:S05]  /*2010*/  @!P1 BRA `(.L_x_117) ;  /* 0x0000000000689947 */ /* 0x000fea0003800000 */
[----:B------:R-:W0:Y:S01]  /*2020*/  LDC.64 R14, c[0x0][0x380] ;  /* 0x0000e000ff0e7b82 */ /* 0x000e220000000a00 */
[----:B------:R-:W2:Y:S04]  /*2030*/  LDG.E.64.CONSTANT R8, desc[UR6][R4.64+-0x1400] ;  /* 0xffec000604087981 */ /* 0x000ea8000c1e9b00 */
[----:B------:R-:W3:Y:S01]  /*2040*/  LDG.E.64.CONSTANT R10, desc[UR6][R4.64] ;  /* 0x00000006040a7981 */ /* 0x000ee2000c1e9b00 */
[----:B------:R-:W-:-:S03]  /*2050*/  VIADD R17, R40, 0xa00 ;  /* 0x00000a0028117836 */ /* 0x000fc60000000000 */
[----:B------:R-:W4:Y:S04]  /*2060*/  LDG.E.64.CONSTANT R12, desc[UR6][R4.64+0x1400] ;  /* 0x00140006040c7981 */ /* 0x000f28000c1e9b00 */
[----:B------:R-:W5:Y:S04]  /*2070*/  LDG.E.64.CONSTANT R18, desc[UR6][R4.64+0x5000] ;  /* 0x0050000604127981 */ /* 0x000f68000c1e9b00 */
[----:B------:R1:W5:Y:S01]  /*2080*/  LDG.E.64.CONSTANT R20, desc[UR6][R4.64+0x6400] ;  /* 0x0064000604147981 */ /* 0x000362000c1e9b00 */
[----:B0-----:R-:W-:-:S06]  /*2090*/  IMAD.WIDE.U32 R6, R40, 0x8, R14 ;  /* 0x0000000828067825 */ /* 0x001fcc00078e000e */
[----:B------:R-:W2:Y:S01]  /*20a0*/  LDG.E.64.CONSTANT R6, desc[UR6][R6.64] ;  /* 0x0000000606067981 */ /* 0x000ea2000c1e9b00 */
[----:B------:R-:W-:-:S03]  /*20b0*/  IMAD.WIDE.U32 R14, R17, 0x8, R14 ;  /* 0x00000008110e7825 */ /* 0x000fc600078e000e */
[----:B------:R-:W5:Y:S04]  /*20c0*/  LDG.E.64.CONSTANT R16, desc[UR6][R4.64+0x3c00] ;  /* 0x003c000604107981 */ /* 0x000f68000c1e9b00 */
[----:B------:R-:W5:Y:S01]  /*20d0*/  LDG.E.64.CONSTANT R14, desc[UR6][R14.64] ;  /* 0x000000060e0e7981 */ /* 0x000f62000c1e9b00 */
[----:B------:R-:W-:Y:S01]  /*20e0*/  PLOP3.LUT P0, PT, PT, PT, PT, 0x8, 0x80 ;  /* 0x000000000080781c */ /* 0x000fe20003f0e170 */
[----:B------:R-:W-:Y:S02]  /*20f0*/  VIADD R38, R38, 0x1400 ;  /* 0x0000140026267836 */ /* 0x000fe40000000000 */
[----:B------:R-:W-:Y:S01]  /*2100*/  VIADD R40, R40, 0x1400 ;  /* 0x0000140028287836 */ /* 0x000fe20000000000 */
[----:B--2---:R-:W-:-:S08]  /*2110*/  DADD R2, R2, R6 ;  /* 0x0000000002027229 */ /* 0x004fd00000000006 */
[----:B------:R-:W-:-:S08]  /*2120*/  DADD R2, R2, R8 ;  /* 0x0000000002027229 */ /* 0x000fd00000000008 */
[----:B---3--:R-:W-:-:S08]  /*2130*/  DADD R2, R2, R10 ;  /* 0x0000000002027229 */ /* 0x008fd0000000000a */
[----:B----4-:R-:W-:-:S08]  /*2140*/  DADD R2, R2, R12 ;  /* 0x0000000002027229 */ /* 0x010fd0000000000c */
[----:B-----5:R-:W-:-:S08]  /*2150*/  DADD R2, R2, R14 ;  /* 0x0000000002027229 */ /* 0x020fd0000000000e */
[----:B------:R-:W-:Y:S01]  /*2160*/  DADD R2, R2, R16 ;  /* 0x0000000002027229 */ /* 0x000fe20000000010 */
[----:B------:R-:W-:-:S07]  /*2170*/  IADD3 R6, P1, PT, R4, 0xa000, RZ ;  /* 0x0000a00004067810 */ /* 0x000fce0007f3e0ff */
[----:B------:R-:W-:Y:S01]  /*2180*/  DADD R2, R2, R18 ;  /* 0x0000000002027229 */ /* 0x000fe20000000012 */
[----:B-1----:R-:W-:Y:S02]  /*2190*/  IMAD.X R5, RZ, RZ, R5, P1 ;  /* 0x000000ffff057224 */ /* 0x002fe400008e0605 */
[----:B------:R-:W-:-:S05]  /*21a0*/  IMAD.MOV.U32 R4, RZ, RZ, R6 ;  /* 0x000000ffff047224 */ /* 0x000fca00078e0006 */
[----:B------:R-:W-:-:S11]  /*21b0*/  DADD R2, R2, R20 ;  /* 0x0000000002027229 */ /* 0x000fd60000000014 */
.L_x_117:
[----:B------:R-:W-:Y:S05]  /*21c0*/  BSYNC.RECONVERGENT B2 ;  /* 0x0000000000027941 */ /* 0x000fea0003800200 */
.L_x_116:
[----:B------:R-:W-:-:S13]  /*21d0*/  ISETP.LT.OR P0, PT, R38, R39, P0 ;  /* 0x000000272600720c */ /* 0x000fda0000701670 */
[----:B------:R-:W-:Y:S05]  /*21e0*/  @!P0 BRA `(.L_x_109) ;  /* 0x0000000000288947 */ /* 0x000fea0003800000 */
[----:B------:R-:W0:Y:S01]  /*21f0*/  LDC.64 R6, c[0x0][0x380] ;  /* 0x0000e000ff067b82 */ /* 0x000e220000000a00 */
[----:B------:R-:W2:Y:S04]  /*2200*/  LDG.E.64.CONSTANT R8, desc[UR6][R4.64] ;  /* 0x0000000604087981 */ /* 0x000ea8000c1e9b00 */
[----:B------:R-:W3:Y:S01]  /*2210*/  LDG.E.64.CONSTANT R10, desc[UR6][R4.64+0x1400] ;  /* 0x00140006040a7981 */ /* 0x000ee2000c1e9b00 */
[----:B0-----:R-:W-:-:S03]  /*2220*/  IMAD.WIDE.U32 R40, R40, 0x8, R6 ;  /* 0x0000000828287825 */ /* 0x001fc600078e0006 */
[----:B------:R-:W4:Y:S04]  /*2230*/  LDG.E.64.CONSTANT R6, desc[UR6][R4.64+-0x1400] ;  /* 0xffec000604067981 */ /* 0x000f28000c1e9b00 */
[----:B------:R-:W5:Y:S02]  /*2240*/  LDG.E.64.CONSTANT R40, desc[UR6][R40.64] ;  /* 0x0000000628287981 */ /* 0x000f64000c1e9b00 */
[----:B-----5:R-:W-:-:S08]  /*2250*/  DADD R2, R2, R40 ;  /* 0x0000000002027229 */ /* 0x020fd00000000028 */
[----:B----4-:R-:W-:-:S08]  /*2260*/  DADD R2, R2, R6 ;  /* 0x0000000002027229 */ /* 0x010fd00000000006 */
[----:B--2---:R-:W-:-:S08]  /*2270*/  DADD R2, R2, R8 ;  /* 0x0000000002027229 */ /* 0x004fd00000000008 */
[----:B---3--:R-:W-:-:S11]  /*2280*/  DADD R2, R2, R10 ;  /* 0x0000000002027229 */ /* 0x008fd6000000000a */
.L_x_109:
[----:B------:R-:W-:Y:S05]  /*2290*/  BSYNC.RECONVERGENT B1 ;  /* 0x0000000000017941 */ /* 0x000fea0003800200 */
.L_x_107:
        /* <DEDUP_REMOVED lines=16> */
[----:B------:R-:W-:Y:S01]  /*23a0*/  SHFL.DOWN PT, R2, R4, 0x4, 0x1f ;  /* 0x08801f0004027f89 */ /* 0x000fe200000e0000 */
[----:B------:R-:W-:Y:S02]  /*23b0*/  @!P1 MOV R7, 0x400 ;  /* 0x0000040000079802 */ /* 0x000fe40000000f00 */
[----:B------:R-:W-:Y:S01]  /*23c0*/  @!P1 SHF.R.U32.HI R6, RZ, 0x2, R0 ;  /* 0x00000002ff069819 */ /* 0x000fe20000011600 */
[----:B------:R-:W0:Y:S01]  /*23d0*/  SHFL.DOWN PT, R3, R5, 0x4, 0x1f ;  /* 0x08801f0005037f89 */ /* 0x000e2200000e0000 */
[----:B-1----:R-:W-:-:S02]  /*23e0*/  @!P1 LEA R7, R12, R7, 0x18 ;  /* 0x000000070c079211 */ /* 0x002fc400078ec0ff */
[----:B------:R-:W-:-:S05]  /*23f0*/  @!P1 LOP3.LUT R6, R6, 0xf8, RZ, 0xc0, !PT ;  /* 0x000000f806069812 */ /* 0x000fca00078ec0ff */
[----:B------:R-:W-:Y:S01]  /*2400*/  @!P1 IMAD.IADD R7, R6, 0x1, R7 ;  /* 0x0000000106079824 */ /* 0x000fe200078e0207 */
        /* <DEDUP_REMOVED lines=22> */
[----:B------:R-:W1:Y:S04]  /*2570*/  LDS.128 R8, [UR4+0x20] ;  /* 0x00002004ff087984 */ /* 0x000e680008000c00 */
[----:B------:R-:W2:Y:S04]  /*2580*/  LDS.128 R16, [UR4+0x30] ;  /* 0x00003004ff107984 */ /* 0x000ea80008000c00 */
[----:B0-----:R-:W0:Y:S01]  /*2590*/  LDS.128 R4, [UR4+0x40] ;  /* 0x00004004ff047984 */ /* 0x001e220008000c00 */
[----:B-1----:R-:W-:-:S03]  /*25a0*/  DADD R8, R12, R8 ;  /* 0x000000000c087229 */ /* 0x002fc60000000008 */
[----:B------:R-:W-:Y:S05]  /*25b0*/  LDS.128 R12, [UR4+0x60] ;  /* 0x00006004ff0c7984 */ /* 0x000fea0008000c00 */
[----:B------:R-:W-:Y:S02]  /*25c0*/  DADD R2, R8, R10 ;  /* 0x0000000008027229 */ /* 0x000fe4000000000a */
[----:B------:R-:W1:Y:S06]  /*25d0*/  LDS.128 R8, [UR4+0x50] ;  /* 0x00005004ff087984 */ /* 0x000e6c0008000c00 */
[----:B--2---:R-:W-:-:S08]  /*25e0*/  DADD R2, R2, R16 ;  /* 0x0000000002027229 */ /* 0x004fd00000000010 */
[----:B------:R-:W-:-:S08]  /*25f0*/  DADD R2, R2, R18 ;  /* 0x0000000002027229 */ /* 0x000fd00000000012 */
[----:B0-----:R-:W-:-:S08]  /*2600*/  DADD R2, R2, R4 ;  /* 0x0000000002027229 */ /* 0x001fd00000000004 */
[----:B------:R-:W-:Y:S01]  /*2610*/  DADD R2, R2, R6 ;  /* 0x0000000002027229 */ /* 0x000fe20000000006 */
[----:B------:R-:W0:Y:S07]  /*2620*/  LDS.128 R4, [UR4+0x70] ;  /* 0x00007004ff047984 */ /* 0x000e2e0008000c00 */
[----:B-1----:R-:W-:-:S08]  /*2630*/  DADD R2, R2, R8 ;  /* 0x0000000002027229 */ /* 0x002fd00000000008 */
[----:B------:R-:W-:Y:S01]  /*2640*/  DADD R2, R2, R10 ;  /* 0x0000000002027229 */ /* 0x000fe2000000000a */
[----:B------:R-:W1:Y:S07]  /*2650*/  LDS.128 R8, [UR4+0x80] ;  /* 0x00008004ff087984 */ /* 0x000e6e0008000c00 */
[----:B------:R-:W-:-:S08]  /*2660*/  DADD R2, R2, R12 ;  /* 0x0000000002027229 */ /* 0x000fd0000000000c */
[----:B------:R-:W-:Y:S01]  /*2670*/  DADD R2, R2, R14 ;  /* 0x0000000002027229 */ /* 0x000fe2000000000e */
[----:B------:R-:W2:Y:S07]  /*2680*/  LDS.128 R12, [UR4+0x90] ;  /* 0x00009004ff0c7984 */ /* 0x000eae0008000c00 */
[----:B0-----:R-:W-:-:S08]  /*2690*/  DADD R2, R2, R4 ;  /* 0x0000000002027229 */ /* 0x001fd00000000004 */
[----:B------:R-:W-:Y:S01]  /*26a0*/  DADD R2, R2, R6 ;  /* 0x0000000002027229 */ /* 0x000fe20000000006 */
[----:B------:R-:W0:Y:S07]  /*26b0*/  LDS.128 R4, [UR4+0xa0] ;  /* 0x0000a004ff047984 */ /* 0x000e2e0008000c00 */
[----:B-1----:R-:W-:Y:S01]  /*26c0*/  DADD R2, R2, R8 ;  /* 0x0000000002027229 */ /* 0x002fe20000000008 */
[----:B------:R-:W1:Y:S07]  /*26d0*/  LDS.64 R8, [UR4+0xb0] ;  /* 0x0000b004ff087984 */ /* 0x000e6e0008000a00 */
[----:B------:R-:W-:-:S08]  /*26e0*/  DADD R2, R2, R10 ;  /* 0x0000000002027229 */ /* 0x000fd0000000000a */
[----:B--2---:R-:W-:-:S08]  /*26f0*/  DADD R2, R2, R12 ;  /* 0x0000000002027229 */ /* 0x004fd0000000000c */
[----:B------:R-:W-:-:S08]  /*2700*/  DADD R2, R2, R14 ;  /* 0x0000000002027229 */ /* 0x000fd0000000000e */
[----:B0-----:R-:W-:-:S08]  /*2710*/  DADD R2, R2, R4 ;  /* 0x0000000002027229 */ /* 0x001fd00000000004 */
[----:B------:R-:W-:-:S08]  /*2720*/  DADD R2, R2, R6 ;  /* 0x0000000002027229 */ /* 0x000fd00000000006 */
[----:B-1----:R-:W-:-:S11]  /*2730*/  DADD R12, R2, R8 ;  /* 0x00000000020c7229 */ /* 0x002fd60000000008 */
.L_x_105:
[----:B------:R-:W-:Y:S05]  /*2740*/  BSYNC.RECONVERGENT B0 ;  /* 0x0000000000007941 */ /* 0x000fea0003800200 */
.L_x_90:
[----:B------:R-:W-:Y:S05]  /*2750*/  @P0 EXIT ;  /* 0x000000000000094d */ /* 0x000fea0003800000 */
[----:B------:R-:W1:Y:S01]  /*2760*/  LDCU.64 UR4, c[0x0][0x398] ;  /* 0x00007300ff0477ac */ /* 0x000e620008000a00 */
[----:B0-----:R-:W0:Y:S01]  /*2770*/  LDC.64 R2, c[0x0][0x388] ;  /* 0x0000e200ff027b82 */ /* 0x001e220000000a00 */
[----:B-1----:R-:W-:-:S07]  /*2780*/  DADD R12, R12, UR4 ;  /* 0x000000040c0c7e29 */ /* 0x002fce0008000000 */
[----:B0-----:R-:W-:Y:S01]  /*2790*/  STG.E.64 desc[UR6][R2.64], R12 ;  /* 0x0000000c02007986 */ /* 0x001fe2000c101b06 */
[----:B------:R-:W-:Y:S05]  /*27a0*/  EXIT ;  /* 0x000000000000794d */ /* 0x000fea0003800000 */
.L_x_118:
        /* <DEDUP_REMOVED lines=13> */
.L_x_428:


//--------------------- .text._ZN3cub18CUB_300001_SM_10006detail6reduce18DeviceReduceKernelINS2_10policy_hubIdjN4cuda3std3__44plusIdEEE10Policy1000EN6thrust24THRUST_300001_SM_1000_NS6detail15normal_iteratorINSD_10device_ptrIdEEEEjS9_dNS7_10__identityEEEvT0_PT3_T1_NS0_13GridEvenShareISN_EET2_T4_ --------------------------
	.section	.text._ZN3cub18CUB_300001_SM_10006detail6reduce18DeviceReduceKernelINS2_10policy_hubIdjN4cuda3std3__44plusIdEEE10Policy1000EN6thrust24THRUST_300001_SM_1000_NS6detail15normal_iteratorINSD_10device_ptrIdEEEEjS9_dNS7_10__identityEEEvT0_PT3_T1_NS0_13GridEvenShareISN_EET2_T4_,"ax",@progbits
	.align	128
        .global         _ZN3cub18CUB_300001_SM_10006detail6reduce18DeviceReduceKernelINS2_10policy_hubIdjN4cuda3std3__44plusIdEEE10Policy1000EN6thrust24THRUST_300001_SM_1000_NS6detail15normal_iteratorINSD_10device_ptrIdEEEEjS9_dNS7_10__identityEEEvT0_PT3_T1_NS0_13GridEvenShareISN_EET2_T4_
        .type           _ZN3cub18CUB_300001_SM_10006detail6reduce18DeviceReduceKernelINS2_10policy_hubIdjN4cuda3std3__44plusIdEEE10Policy1000EN6thrust24THRUST_300001_SM_1000_NS6detail15normal_iteratorINSD_10device_ptrIdEEEEjS9_dNS7_10__identityEEEvT0_PT3_T1_NS0_13GridEvenShareISN_EET2_T4_,@function
        .size           _ZN3cub18CUB_300001_SM_10006detail6reduce18DeviceReduceKernelINS2_10policy_hubIdjN4cuda3std3__44plusIdEEE10Policy1000EN6thrust24THRUST_300001_SM_1000_NS6detail15normal_iteratorINSD_10device_ptrIdEEEEjS9_dNS7_10__identityEEEvT0_PT3_T1_NS0_13GridEvenShareISN_EET2_T4_,(.L_x_429 - _ZN3cub18CUB_300001_SM_10006detail6reduce18DeviceReduceKernelINS2_10policy_hubIdjN4cuda3std3__44plusIdEEE10Policy1000EN6thrust24THRUST_300001_SM_1000_NS6detail15normal_iteratorINSD_10device_ptrIdEEEEjS9_dNS7_10__identityEEEvT0_PT3_T1_NS0_13GridEvenShareISN_EET2_T4_)
        .other          _ZN3cub18CUB_300001_SM_10006detail6reduce18DeviceReduceKernelINS2_10policy_hubIdjN4cuda3std3__44plusIdEEE10Policy1000EN6thrust24THRUST_300001_SM_1000_NS6detail15normal_iteratorINSD_10device_ptrIdEEEEjS9_dNS7_10__identityEEEvT0_PT3_T1_NS0_13GridEvenShareISN_EET2_T4_,@"STO_CUDA_ENTRY STV_DEFAULT"
_ZN3cub18CUB_300001_SM_10006detail6reduce18DeviceReduceKernelINS2_10policy_hubIdjN4cuda3std3__44plusIdEEE10Policy1000EN6thrust24THRUST_300001_SM_1000_NS6detail15normal_iteratorINSD_10device_ptrIdEEEEjS9_dNS7_10__identityEEEvT0_PT3_T1_NS0_13GridEvenShareISN_EET2_T4_:
.text._ZN3cub18CUB_300001_SM_10006detail6reduce18DeviceReduceKernelINS2_10policy_hubIdjN4cuda3std3__44plusIdEEE10Policy1000EN6thrust24THRUST_300001_SM_1000_NS6detail15normal_iteratorINSD_10device_ptrIdEEEEjS9_dNS7_10__identityEEEvT0_PT3_T1_NS0_13GridEvenShareISN_EET2_T4_:
[----:B------:R-:W-:Y:S08]  /*0000*/  LDC R1, c[0x0][0x37c] ;  /* 0x0000df00ff017b82 */ /* 0x000ff00000000800 */
[----:B------:R-:W0:Y:S01]  /*0010*/  S2UR UR9, SR_CTAID.X ;  /* 0x00000000000979c3 */ /* 0x000e220000002500 */
[----:B------:R-:W1:Y:S01]  /*0020*/  LDCU.64 UR12, c[0x0][0x3a8] ;  /* 0x00007500ff0c77ac */ /* 0x000e620008000a00 */
[----:B------:R-:W-:Y:S01]  /*0030*/  BSSY.RECONVERGENT B0, `(.L_x_119) ;  /* 0x00002d4000007945 */ /* 0x000fe20003800200 */
[----:B------:R-:W2:Y:S01]  /*0040*/  LDCU.64 UR10, c[0x0][0x358] ;  /* 0x00006b00ff0a77ac */ /* 0x000ea20008000a00 */
[----:B-1----:R-:W-:Y:S01]  /*0050*/  IMAD.U32 R4, RZ, RZ, UR12 ;  /* 0x0000000cff047e24 */ /* 0x002fe2000f8e00ff */
[----:B------:R-:W-:-:S02]  /*0060*/  UIMAD UR8, UR13, 0x1400, URZ ;  /* 0x000014000d0878a4 */ /* 0x000fc4000f8e02ff */
[----:B0-----:R-:W-:-:S06]  /*0070*/  UIMAD UR4, UR9, 0x1400, URZ ;  /* 0x00001400090478a4 */ /* 0x001fcc000f8e02ff */
[----:B------:R-:W-:-:S05]  /*0080*/  VIADD R0, R4, -UR4 ;  /* 0x8000000404007c36 */ /* 0x000fca0008000000 */
[----:B------:R-:W-:-:S13]  /*0090*/  ISETP.GT.U32.AND P0, PT, R0, 0x13ff, PT ;  /* 0x000013ff0000780c */ /* 0x000fda0003f04070 */
[----:B--2---:R-:W-:Y:S05]  /*00a0*/  @P0 BRA `(.L_x_120) ;  /* 0x0000001800380947 */ /* 0x004fea0003800000 */
[----:B------:R-:W0:Y:S01]  /*00b0*/  S2R R3, SR_TID.X ;  /* 0x0000000000037919 */ /* 0x000e220000002100 */
[----:B------:R-:W-:Y:S01]  /*00c0*/  BSSY.RECONVERGENT B1, `(.L_x_121) ;  /* 0x000000a000017945 */ /* 0x000fe20003800200 */
[----:B------:R-:W-:Y:S02]  /*00d0*/  CS2R R20, SRZ ;  /* 0x0000000000147805 */ /* 0x000fe4000001ff00 */
[----:B0-----:R-:W-:Y:S01]  /*00e0*/  ISETP.GE.U32.AND P0, PT, R3, R0, PT ;  /* 0x000000000300720c */ /* 0x001fe20003f06070 */
[----:B------:R-:W-:-:S12]  /*00f0*/  IMAD.MOV.U32 R19, RZ, RZ, R3 ;  /* 0x000000ffff137224 */ /* 0x000fd800078e0003 */
[----:B------:R-:W-:Y:S05]  /*0100*/  @P0 BRA `(.L_x_122) ;  /* 0x0000000000140947 */ /* 0x000fea0003800000 */
[----:B------:R-:W0:Y:S01]  /*0110*/  LDC.64 R20, c[0x0][0x380] ;  /* 0x0000e000ff147b82 */ /* 0x000e220000000a00 */
[----:B------:R-:W-:-:S04]  /*0120*/  VIADD R5, R3, UR4 ;  /* 0x0000000403057c36 */ /* 0x000fc80008000000 */
[----:B0-----:R-:W-:-:S06]  /*0130*/  IMAD.WIDE.U32 R20, R5, 0x8, R20 ;  /* 0x0000000805147825 */ /* 0x001fcc00078e0014 */
[----:B------:R-:W5:Y:S01]  /*0140*/  LDG.E.64 R20, desc[UR10][R20.64] ;  /* 0x0000000a14147981 */ /* 0x000f62000c1e1b00 */
[----:B------:R-:W-:-:S07]  /*0150*/  VIADD R19, R3, 0x280 ;  /* 0x0000028003137836 */ /* 0x000fce0000000000 */
.L_x_122:
[----:B------:R-:W-:Y:S05]  /*0160*/  BSYNC.RECONVERGENT B1 ;  /* 0x0000000000017941 */ /* 0x000fea0003800200 */
.L_x_121:
[----:B------:R-:W-:Y:S01]  /*0170*/  ISETP.GE.U32.AND P0, PT, R19, R0, PT ;  /* 0x000000001300720c */ /* 0x000fe20003f06070 */
[----:B------:R-:W-:-:S12]  /*0180*/  BSSY.RECONVERGENT B1, `(.L_x_123) ;  /* 0x00000a5000017945 */ /* 0x000fd80003800200 */
[----:B------:R-:W-:Y:S05]  /*0190*/  @P0 BRA `(.L_x_124) ;  /* 0x00000008008c0947 */ /* 0x000fea0003800000 */
[----:B------:R-:W-:Y:S01]  /*01a0*/  LOP3.LUT R5, RZ, R19, RZ, 0x33, !PT ;  /* 0x00000013ff057212 */ /* 0x000fe200078e33ff */
[----:B------:R-:W-:Y:S03]  /*01b0*/  BSSY.RECONVERGENT B2, `(.L_x_125) ;  /* 0x0000053000027945 */ /* 0x000fe60003800200 */
[----:B------:R-:W-:-:S04]  /*01c0*/  IADD3 R5, PT, PT, R4, -UR4, R5 ;  /* 0x8000000404057c10 */ /* 0x000fc8000fffe005 */
[C---:B------:R-:W-:Y:S01]  /*01d0*/  ISETP.GE.U32.AND P0, PT, R5.reuse, 0x2580, PT ;  /* 0x000025800500780c */ /* 0x040fe20003f06070 */
[----:B------:R-:W-:-:S05]  /*01e0*/  IMAD.HI.U32 R4, R5, -0x33333333, RZ ;  /* 0xcccccccd05047827 */ /* 0x000fca00078e00ff */
[----:B------:R-:W-:-:S04]  /*01f0*/  LEA.HI R4, R4, 0x1, RZ, 0x17 ;  /* 0x0000000104047811 */ /* 0x000fc800078fb8ff */
[----:B------:R-:W-:-:S03]  /*0200*/  LOP3.LUT R5, R4, 0xf, RZ, 0xc0, !PT ;  /* 0x0000000f04057812 */ /* 0x000fc600078ec0ff */
[----:B------:R-:W-:Y:S05]  /*0210*/  @!P0 BRA `(.L_x_126) ;  /* 0x0000000400308947 */ /* 0x000fea0003800000 */
[----:B------:R-:W-:Y:S01]  /*0220*/  LOP3.LUT R24, R4, 0xfffff0, RZ, 0xc0, !PT ;  /* 0x00fffff004187812 */ /* 0x000fe200078ec0ff */
[----:B------:R-:W-:Y:S01]  /*0230*/  BSSY.RECONVERGENT B3, `(.L_x_127) ;  /* 0x0000049000037945 */ /* 0x000fe20003800200 */
[C---:B------:R-:W-:Y:S02]  /*0240*/  VIADD R2, R19.reuse, 0x1400 ;  /* 0x0000140013027836 */ /* 0x040fe40000000000 */
[----:B------:R-:W-:Y:S02]  /*0250*/  VIADD R25, R19, UR4 ;  /* 0x0000000413197c36 */ /* 0x000fe40008000000 */
[----:B------:R-:W-:-:S07]  /*0260*/  IMAD.MOV R24, RZ, RZ, -R24 ;  /* 0x000000ffff187224 */ /* 0x000fce00078e0a18 */
.L_x_128:
[----:B------:R-:W0:Y:S02]  /*0270*/  LDC.64 R22, c[0x0][0x380] ;  /* 0x0000e000ff167b82 */ /* 0x000e240000000a00 */
[----:B0-----:R-:W-:-:S06]  /*0280*/  IMAD.WIDE.U32 R18, R25, 0x8, R22 ;  /* 0x0000000819127825 */ /* 0x001fcc00078e0016 */
[----:B------:R-:W2:Y:S01]  /*0290*/  LDG.E.64 R18, desc[UR10][R18.64] ;  /* 0x0000000a12127981 */ /* 0x000ea2000c1e1b00 */
[C---:B------:R-:W-:Y:S02]  /*02a0*/  VIADD R7, R25.reuse, 0x280 ;  /* 0x0000028019077836 */ /* 0x040fe40000000000 */
[----:B------:R-:W-:Y:S02]  /*02b0*/  VIADD R17, R25, 0x500 ;  /* 0x0000050019117836 */ /* 0x000fe40000000000 */
[----:B------:R-:W-:-:S04]  /*02c0*/  IMAD.WIDE.U32 R6, R7, 0x8, R22 ;  /* 0x0000000807067825 */ /* 0x000fc800078e0016 */
[--C-:B------:R-:W-:Y:S02]  /*02d0*/  IMAD.WIDE.U32 R16, R17, 0x8, R22.reuse ;  /* 0x0000000811107825 */ /* 0x100fe400078e0016 */
[----:B------:R-:W3:Y:S02]  /*02e0*/  LDG.E.64 R6, desc[UR10][R6.64] ;  /* 0x0000000a06067981 */ /* 0x000ee4000c1e1b00 */
[C---:B------:R-:W-:Y:S02]  /*02f0*/  VIADD R15, R25.reuse, 0x780 ;  /* 0x00000780190f7836 */ /* 0x040fe40000000000 */
[----:B------:R-:W4:Y:S01]  /*0300*/  LDG.E.64 R16, desc[UR10][R16.64] ;  /* 0x0000000a10107981 */ /* 0x000f22000c1e1b00 */
[----:B------:R-:W-:Y:S02]  /*0310*/  VIADD R13, R25, 0xa00 ;  /* 0x00000a00190d7836 */ /* 0x000fe40000000000 */
[----:B------:R-:W-:-:S04]  /*0320*/  IMAD.WIDE.U32 R14, R15, 0x8, R22 ;  /* 0x000000080f0e7825 */ /* 0x000fc800078e0016 */
[--C-:B------:R-:W-:Y:S02]  /*0330*/  IMAD.WIDE.U32 R12, R13, 0x8, R22.reuse ;  /* 0x000000080d0c7825 */ /* 0x100fe400078e0016 */
[----:B------:R-:W4:Y:S02]  /*0340*/  LDG.E.64 R14, desc[UR10][R14.64] ;  /* 0x0000000a0e0e7981 */ /* 0x000f24000c1e1b00 */
[C---:B------:R-:W-:Y:S02]  /*0350*/  VIADD R11, R25.reuse, 0xc80 ;  /* 0x00000c80190b7836 */ /* 0x040fe40000000000 */
[----:B------:R-:W4:Y:S01]  /*0360*/  LDG.E.64 R12, desc[UR10][R12.64] ;  /* 0x0000000a0c0c7981 */ /* 0x000f22000c1e1b00 */
[----:B------:R-:W-:Y:S02]  /*0370*/  VIADD R9, R25, 0xf00 ;  /* 0x00000f0019097836 */ /* 0x000fe40000000000 */
[----:B------:R-:W-:-:S04]  /*0380*/  IMAD.WIDE.U32 R10, R11, 0x8, R22 ;  /* 0x000000080b0a7825 */ /* 0x000fc800078e0016 */
[----:B------:R-:W-:Y:S02]  /*0390*/  IMAD.WIDE.U32 R8, R9, 0x8, R22 ;  /* 0x0000000809087825 */ /* 0x000fe400078e0016 */
[----:B------:R-:W4:Y:S04]  /*03a0*/  LDG.E.64 R10, desc[UR10][R10.64] ;  /* 0x0000000a0a0a7981 */ /* 0x000f28000c1e1b00 */
[----:B------:R-:W4:Y:S01]  /*03b0*/  LDG.E.64 R8, desc[UR10][R8.64] ;  /* 0x0000000a08087981 */ /* 0x000f22000c1e1b00 */
[----:B--2--5:R-:W-:Y:S01]  /*03c0*/  DADD R18, R18, R20 ;  /* 0x0000000012127229 */ /* 0x024fe20000000014 */
[----:B------:R-:W-:-:S04]  /*03d0*/  VIADD R21, R25, 0x1180 ;  /* 0x0000118019157836 */ /* 0x000fc80000000000 */
[----:B------:R-:W-:-:S06]  /*03e0*/  IMAD.WIDE.U32 R20, R21, 0x8, R22 ;  /* 0x0000000815147825 */ /* 0x000fcc00078e0016 */
[----:B------:R-:W2:Y:S01]  /*03f0*/  LDG.E.64 R20, desc[UR10][R20.64] ;  /* 0x0000000a14147981 */ /* 0x000ea2000c1e1b00 */
[----:B---3--:R-:W-:Y:S01]  /*0400*/  DADD R18, R18, R6 ;  /* 0x0000000012127229 */ /* 0x008fe20000000006 */
[----:B------:R-:W-:-:S04]  /*0410*/  VIADD R7, R25, 0x1400 ;  /* 0x0000140019077836 */ /* 0x000fc80000000000 */
[----:B------:R-:W-:-:S03]  /*0420*/  IMAD.WIDE.U32 R6, R7, 0x8, R22 ;  /* 0x0000000807067825 */ /* 0x000fc600078e0016 */
[----:B----4-:R-:W-:Y:S01]  /*0430*/  DADD R16, R18, R16 ;  /* 0x0000000012107229 */ /* 0x010fe20000000010 */
[----:B------:R-:W-:Y:S02]  /*0440*/  VIADD R19, R25, 0x1680 ;  /* 0x0000168019137836 */ /* 0x000fe40000000000 */
[----:B------:R-:W3:Y:S02]  /*0450*/  LDG.E.64 R6, desc[UR10][R6.64] ;  /* 0x0000000a06067981 */ /* 0x000ee4000c1e1b00 */
[----:B------:R-:W-:-:S03]  /*0460*/  IMAD.WIDE.U32 R18, R19, 0x8, R22 ;  /* 0x0000000813127825 */ /* 0x000fc600078e0016 */
[----:B------:R-:W-:Y:S01]  /*0470*/  DADD R14, R16, R14 ;  /* 0x00000000100e7229 */ /* 0x000fe2000000000e */
[----:B------:R-:W-:Y:S02]  /*0480*/  VIADD R17, R25, 0x1900 ;  /* 0x0000190019117836 */ /* 0x000fe40000000000 */
[----:B------:R-:W4:Y:S02]  /*0490*/  LDG.E.64 R18, desc[UR10][R18.64] ;  /* 0x0000000a12127981 */ /* 0x000f24000c1e1b00 */
        /* <DEDUP_REMOVED lines=12> */
[----:B------:R-:W-:-:S06]  /*0560*/  IMAD.WIDE.U32 R10, R11, 0x8, R22 ;  /* 0x000000080b0a7825 */ /* 0x000fcc00078e0016 */
[----:B------:R-:W4:Y:S01]  /*0570*/  LDG.E.64 R10, desc[UR10][R10.64] ;  /* 0x0000000a0a0a7981 */ /* 0x000f22000c1e1b00 */
[C---:B------:R-:W-:Y:S01]  /*0580*/  VIADD R27, R25.reuse, 0x2580 ;  /* 0x00002580191b7836 */ /* 0x040fe20000000000 */
[----:B--2---:R-:W-:Y:S01]  /*0590*/  DADD R20, R8, R20 ;  /* 0x0000000008147229 */ /* 0x004fe20000000014 */
[----:B------:R-:W-:-:S04]  /*05a0*/  VIADD R9, R25, 0x2300 ;  /* 0x0000230019097836 */ /* 0x000fc80000000000 */
[----:B------:R-:W-:-:S04]  /*05b0*/  IMAD.WIDE.U32 R8, R9, 0x8, R22 ;  /* 0x0000000809087825 */ /* 0x000fc800078e0016 */
[----:B------:R-:W-:Y:S02]  /*05c0*/  IMAD.WIDE.U32 R22, R27, 0x8, R22 ;  /* 0x000000081b167825 */ /* 0x000fe400078e0016 */
[----:B------:R-:W2:Y:S04]  /*05d0*/  LDG.E.64 R8, desc[UR10][R8.64] ;  /* 0x0000000a08087981 */ /* 0x000ea8000c1e1b00 */
[----:B------:R-:W2:Y:S01]  /*05e0*/  LDG.E.64 R22, desc[UR10][R22.64] ;  /* 0x0000000a16167981 */ /* 0x000ea2000c1e1b00 */
[----:B---3--:R-:W-:-:S08]  /*05f0*/  DADD R6, R20, R6 ;  /* 0x0000000014067229 */ /* 0x008fd00000000006 */
[----:B----4-:R-:W-:-:S08]  /*0600*/  DADD R6, R6, R18 ;  /* 0x0000000006067229 */ /* 0x010fd00000000012 */
[----:B------:R-:W-:-:S08]  /*0610*/  DADD R6, R6, R16 ;  /* 0x0000000006067229 */ /* 0x000fd00000000010 */
[----:B------:R-:W-:Y:S01]  /*0620*/  DADD R6, R6, R14 ;  /* 0x0000000006067229 */ /* 0x000fe2000000000e */
[----:B------:R-:W-:-:S07]  /*0630*/  VIADD R24, R24, 0x10 ;  /* 0x0000001018187836 */ /* 0x000fce0000000000 */
[----:B------:R-:W-:Y:S01]  /*0640*/  DADD R6, R6, R12 ;  /* 0x0000000006067229 */ /* 0x000fe2000000000c */
[----:B------:R-:W-:-:S07]  /*0650*/  ISETP.NE.AND P0, PT, R24, RZ, PT ;  /* 0x000000ff1800720c */ /* 0x000fce0003f05270 */
[----:B------:R-:W-:Y:S01]  /*0660*/  DADD R6, R6, R10 ;  /* 0x0000000006067229 */ /* 0x000fe2000000000a */
[----:B------:R-:W-:Y:S02]  /*0670*/  VIADD R2, R2, 0x2800 ;  /* 0x0000280002027836 */ /* 0x000fe40000000000 */
[----:B------:R-:W-:-:S05]  /*0680*/  VIADD R25, R25, 0x2800 ;  /* 0x0000280019197836 */ /* 0x000fca0000000000 */
[----:B--2---:R-:W-:-:S08]  /*0690*/  DADD R6, R6, R8 ;  /* 0x0000000006067229 */ /* 0x004fd00000000008 */
[----:B------:R-:W-:Y:S01]  /*06a0*/  DADD R20, R6, R22 ;  /* 0x0000000006147229 */ /* 0x000fe20000000016 */
[----:B------:R-:W-:Y:S10]  /*06b0*/  @P0 BRA `(.L_x_128) ;  /* 0xfffffff800ec0947 */ /* 0x000ff4000383ffff */
[----:B------:R-:W-:Y:S05]  /*06c0*/  BSYNC.RECONVERGENT B3 ;  /* 0x0000000000037941 */ /* 0x000fea0003800200 */
.L_x_127:
[----:B------:R-:W-:-:S07]  /*06d0*/  VIADD R19, R2, 0xffffec00 ;  /* 0xffffec0002137836 */ /* 0x000fce0000000000 */
.L_x_126:
[----:B------:R-:W-:Y:S05]  /*06e0*/  BSYNC.RECONVERGENT B2 ;  /* 0x0000000000027941 */ /* 0x000fea0003800200 */
.L_x_125:
[----:B------:R-:W-:-:S13]  /*06f0*/  ISETP.NE.AND P0, PT, R5, RZ, PT ;  /* 0x000000ff0500720c */ /* 0x000fda0003f05270 */
[----:B------:R-:W-:Y:S05]  /*0700*/  @!P0 BRA `(.L_x_124) ;  /* 0x0000000400308947 */ /* 0x000fea0003800000 */
[----:B------:R-:W-:Y:S01]  /*0710*/  ISETP.GE.U32.AND P0, PT, R5, 0x8, PT ;  /* 0x000000080500780c */ /* 0x000fe20003f06070 */
[----:B------:R-:W-:Y:S01]  /*0720*/  BSSY.RECONVERGENT B2, `(.L_x_129) ;  /* 0x0000026000027945 */ /* 0x000fe20003800200 */
[----:B------:R-:W-:-:S04]  /*0730*/  LOP3.LUT R2, R4, 0x7, RZ, 0xc0, !PT ;  /* 0x0000000704027812 */ /* 0x000fc800078ec0ff */
[----:B------:R-:W-:-:S07]  /*0740*/  ISETP.NE.AND P1, PT, R2, RZ, PT ;  /* 0x000000ff0200720c */ /* 0x000fce0003f25270 */
[----:B------:R-:W-:Y:S06]  /*0750*/  @!P0 BRA `(.L_x_130) ;  /* 0x0000000000888947 */ /* 0x000fec0003800000 */
[----:B------:R-:W0:Y:S01]  /*0760*/  LDC.64 R22, c[0x0][0x380] ;  /* 0x0000e000ff167b82 */ /* 0x000e220000000a00 */
[----:B------:R-:W-:-:S04]  /*0770*/  VIADD R5, R19, UR4 ;  /* 0x0000000413057c36 */ /* 0x000fc80008000000 */
[C---:B------:R-:W-:Y:S02]  /*0780*/  VIADD R15, R5.reuse, 0x280 ;  /* 0x00000280050f7836 */ /* 0x040fe40000000000 */
[C---:B------:R-:W-:Y:S02]  /*0790*/  VIADD R13, R5.reuse, 0x500 ;  /* 0x00000500050d7836 */ /* 0x040fe40000000000 */
[----:B0-----:R-:W-:-:S04]  /*07a0*/  IMAD.WIDE.U32 R16, R5, 0x8, R22 ;  /* 0x0000000805107825 */ /* 0x001fc800078e0016 */
[--C-:B------:R-:W-:Y:S02]  /*07b0*/  IMAD.WIDE.U32 R14, R15, 0x8, R22.reuse ;  /* 0x000000080f0e7825 */ /* 0x100fe400078e0016 */
[----:B------:R-:W2:Y:S02]  /*07c0*/  LDG.E.64 R16, desc[UR10][R16.64] ;  /* 0x0000000a10107981 */ /* 0x000ea4000c1e1b00 */
[----:B------:R-:W-:Y:S02]  /*07d0*/  IMAD.WIDE.U32 R12, R13, 0x8, R22 ;  /* 0x000000080d0c7825 */ /* 0x000fe400078e0016 */
[----:B------:R-:W3:Y:S02]  /*07e0*/  LDG.E.64 R14, desc[UR10][R14.64] ;  /* 0x0000000a0e0e7981 */ /* 0x000ee4000c1e1b00 */
[C---:B------:R-:W-:Y:S02]  /*07f0*/  VIADD R11, R5.reuse, 0x780 ;  /* 0x00000780050b7836 */ /* 0x040fe40000000000 */
[----:B------:R-:W4:Y:S01]  /*0800*/  LDG.E.64 R12, desc[UR10][R12.64] ;  /* 0x0000000a0c0c7981 */ /* 0x000f22000c1e1b00 */
[----:B------:R-:W-:-:S02]  /*0810*/  VIADD R9, R5, 0xa00 ;  /* 0x00000a0005097836 */ /* 0x000fc40000000000 */
[----:B------:R-:W-:-:S04]  /*0820*/  IMAD.WIDE.U32 R10, R11, 0x8, R22 ;  /* 0x000000080b0a7825 */ /* 0x000fc800078e0016 */
[--C-:B------:R-:W-:Y:S02]  /*0830*/  IMAD.WIDE.U32 R8, R9, 0x8, R22.reuse ;  /* 0x0000000809087825 */ /* 0x100fe400078e0016 */
[----:B------:R-:W4:Y:S02]  /*0840*/  LDG.E.64 R10, desc[UR10][R10.64] ;  /* 0x0000000a0a0a7981 */ /* 0x000f24000c1e1b00 */
[C---:B------:R-:W-:Y:S02]  /*0850*/  VIADD R7, R5.reuse, 0xc80 ;  /* 0x00000c8005077836 */ /* 0x040fe40000000000 */
[----:B------:R-:W4:Y:S01]  /*0860*/  LDG.E.64 R8, desc[UR10][R8.64] ;  /* 0x0000000a08087981 */ /* 0x000f22000c1e1b00 */
[----:B------:R-:W-:Y:S02]  /*0870*/  VIADD R25, R5, 0xf00 ;  /* 0x00000f0005197836 */ /* 0x000fe40000000000 */
[----:B------:R-:W-:-:S04]  /*0880*/  IMAD.WIDE.U32 R6, R7, 0x8, R22 ;  /* 0x0000000807067825 */ /* 0x000fc800078e0016 */
[--C-:B------:R-:W-:Y:S02]  /*0890*/  IMAD.WIDE.U32 R24, R25, 0x8, R22.reuse ;  /* 0x0000000819187825 */ /* 0x100fe400078e0016 */
[----:B------:R-:W4:Y:S02]  /*08a0*/  LDG.E.64 R6, desc[UR10][R6.64] ;  /* 0x0000000a06067981 */ /* 0x000f24000c1e1b00 */
[----:B------:R-:W-:Y:S02]  /*08b0*/  VIADD R5, R5, 0x1180 ;  /* 0x0000118005057836 */ /* 0x000fe40000000000 */
[----:B------:R-:W4:Y:S02]  /*08c0*/  LDG.E.64 R24, desc[UR10][R24.64] ;  /* 0x0000000a18187981 */ /* 0x000f24000c1e1b00 */
[----:B------:R-:W-:-:S06]  /*08d0*/  IMAD.WIDE.U32 R22, R5, 0x8, R22 ;  /* 0x0000000805167825 */ /* 0x000fcc00078e0016 */
        /* <DEDUP_REMOVED lines=10> */
.L_x_130:
[----:B------:R-:W-:Y:S05]  /*0980*/  BSYNC.RECONVERGENT B2 ;  /* 0x0000000000027941 */ /* 0x000fea0003800200 */
.L_x_129:
        /* <DEDUP_REMOVED lines=13> */
[--C-:B------:R-:W-:Y:S02]  /*0a60*/  IMAD.WIDE.U32 R12, R13, 0x8, R8.reuse ;  /* 0x000000080d0c7825 */ /* 0x100fe400078e0008 */
[----:B------:R-:W3:Y:S02]  /*0a70*/  LDG.E.64 R10, desc[UR10][R10.64] ;  /* 0x0000000a0a0a7981 */ /* 0x000ee4000c1e1b00 */
        /* <DEDUP_REMOVED lines=8> */
[----:B------:R-:W-:-:S11]  /*0b00*/  DADD R20, R20, R8 ;  /* 0x0000000014147229 */ /* 0x000fd60000000008 */
.L_x_132:
[----:B------:R-:W-:Y:S05]  /*0b10*/  BSYNC.RECONVERGENT B2 ;  /* 0x0000000000027941 */ /* 0x000fea0003800200 */
.L_x_131:
[----:B------:R-:W-:Y:S05]  /*0b20*/  @!P1 BRA `(.L_x_124) ;  /* 0x0000000000289947 */ /* 0x000fea0003800000 */
[----:B------:R-:W0:Y:S01]  /*0b30*/  LDC.64 R6, c[0x0][0x380] ;  /* 0x0000e000ff067b82 */ /* 0x000e220000000a00 */
[----:B------:R-:W-:Y:S02]  /*0b40*/  VIADD R9, R19, UR4 ;  /* 0x0000000413097c36 */ /* 0x000fe40008000000 */
[----:B------:R-:W-:-:S07]  /*0b50*/  IMAD.MOV R2, RZ, RZ, -R4 ;  /* 0x000000ffff027224 */ /* 0x000fce00078e0a04 */
.L_x_133:
[----:B0-----:R-:W-:-:S06]  /*0b60*/  IMAD.WIDE.U32 R4, R9, 0x8, R6 ;  /* 0x0000000809047825 */ /* 0x001fcc00078e0006 */
[----:B------:R-:W2:Y:S01]  /*0b70*/  LDG.E.64 R4, desc[UR10][R4.64] ;  /* 0x0000000a04047981 */ /* 0x000ea2000c1e1b00 */
[----:B------:R-:W-:Y:S02]  /*0b80*/  VIADD R2, R2, 0x1 ;  /* 0x0000000102027836 */ /* 0x000fe40000000000 */
[----:B------:R-:W-:-:S03]  /*0b90*/  VIADD R9, R9, 0x280 ;  /* 0x0000028009097836 */ /* 0x000fc60000000000 */
[----:B------:R-:W-:Y:S01]  /*0ba0*/  ISETP.NE.AND P0, PT, R2, RZ, PT ;  /* 0x000000ff0200720c */ /* 0x000fe20003f05270 */
[----:B--2--5:R-:W-:-:S12]  /*0bb0*/  DADD R20, R4, R20 ;  /* 0x0000000004147229 */ /* 0x024fd80000000014 */
[----:B------:R-:W-:Y:S05]  /*0bc0*/  @P0 BRA `(.L_x_133) ;  /* 0xfffffffc00e40947 */ /* 0x000fea000383ffff */
.L_x_124:
[----:B------:R-:W-:Y:S05]  /*0bd0*/  BSYNC.RECONVERGENT B1 ;  /* 0x0000000000017941 */ /* 0x000fea0003800200 */
.L_x_123:
[----:B------:R-:W-:-:S13]  /*0be0*/  ISETP.GE.U32.AND P0, PT, R0, 0x280, PT ;  /* 0x000002800000780c */ /* 0x000fda0003f06070 */
        /* <DEDUP_REMOVED lines=50> */
[----:B------:R-:W1:Y:S05]  /*0f10*/  LDS.128 R4, [UR4+0x50] ;  /* 0x00005004ff047984 */ /* 0x000e6a0008000c00 */
[----:B------:R-:W-:-:S08]  /*0f20*/  DADD R16, R16, R18 ;  /* 0x0000000010107229 */ /* 0x000fd00000000012 */
[----:B--2---:R-:W-:-:S08]  /*0f30*/  DADD R12, R16, R12 ;  /* 0x00000000100c7229 */ /* 0x004fd0000000000c */
[----:B------:R-:W-:Y:S02]  /*0f40*/  DADD R2, R12, R14 ;  /* 0x000000000c027229 */ /* 0x000fe4000000000e */
[----:B------:R-:W2:Y:S06]  /*0f50*/  LDS.128 R12, [UR4+0x60] ;  /* 0x00006004ff0c7984 */ /* 0x000eac0008000c00 */
[----:B0-----:R-:W-:-:S08]  /*0f60*/  DADD R2, R2, R8 ;  /* 0x0000000002027229 */ /* 0x001fd00000000008 */
[----:B------:R-:W-:Y:S01]  /*0f70*/  DADD R2, R2, R10 ;  /* 0x0000000002027229 */ /* 0x000fe2000000000a */
[----:B------:R-:W0:Y:S07]  /*0f80*/  LDS.128 R8, [UR4+0x70] ;  /* 0x00007004ff087984 */ /* 0x000e2e0008000c00 */
        /* <DEDUP_REMOVED lines=16> */
[----:B-1----:R-:W-:Y:S01]  /*1090*/  DADD R4, R2, R4 ;  /* 0x0000000002047229 */ /* 0x002fe20000000004 */
[----:B------:R-:W-:Y:S10]  /*10a0*/  BRA `(.L_x_135) ;  /* 0x0000001c00307947 */ /* 0x000ff40003800000 */
.L_x_134:
[----:B------:R-:W-:-:S04]  /*10b0*/  LOP3.LUT R2, R3, 0x3e0, RZ, 0xc0, !PT ;  /* 0x000003e003027812 */ /* 0x000fc800078ec0ff */
[----:B------:R-:W-:Y:S01]  /*10c0*/  LOP3.LUT R7, RZ, R2, RZ, 0x33, !PT ;  /* 0x00000002ff077212 */ /* 0x000fe200078e33ff */
[----:B------:R-:W-:Y:S02]  /*10d0*/  VIADD R5, R2, 0x20 ;  /* 0x0000002002057836 */ /* 0x000fe40000000000 */
[----:B------:R-:W0:Y:S02]  /*10e0*/  S2R R2, SR_LANEID ;  /* 0x0000000000027919 */ /* 0x000e240000000000 */
[----:B------:R-:W-:Y:S01]  /*10f0*/  IMAD.IADD R7, R0, 0x1, R7 ;  /* 0x0000000100077824 */ /* 0x000fe200078e0207 */
[----:B------:R-:W-:-:S04]  /*1100*/  ISETP.GT.U32.AND P0, PT, R5, R0, PT ;  /* 0x000000000500720c */ /* 0x000fc80003f04070 */
[----:B------:R-:W-:-:S05]  /*1110*/  SEL R7, R7, 0x1f, P0 ;  /* 0x0000001f07077807 */ /* 0x000fca0000000000 */
[----:B-----5:R-:W-:Y:S04]  /*1120*/  SHFL.DOWN PT, R4, R20, 0x1, R7 ;  /* 0x0820000014047989 */ /* 0x020fe800000e0007 */
[----:B------:R-:W1:Y:S01]  /*1130*/  SHFL.DOWN PT, R5, R21, 0x1, R7 ;  /* 0x0820000015057989 */ /* 0x000e6200000e0007 */
[C---:B0-----:R-:W-:Y:S01]  /*1140*/  ISETP.GE.AND P0, PT, R2.reuse, R7, PT ;  /* 0x000000070200720c */ /* 0x041fe20003f06270 */
[----:B------:R-:W-:Y:S01]  /*1150*/  VIADD R6, R2, 0x2 ;  /* 0x0000000202067836 */ /* 0x000fe20000000000 */
[----:B-1----:R-:W-:-:S10]  /*1160*/  DADD R4, R4, R20 ;  /* 0x0000000004047229 */ /* 0x002fd40000000014 */
        /* <DEDUP_REMOVED lines=11> */
[----:B------:R-:W-:-:S03]  /*1220*/  VIADD R6, R2, 0x8 ;  /* 0x0000000802067836 */ /* 0x000fc60000000000 */
[----:B------:R-:W0:Y:S02]  /*1230*/  SHFL.DOWN PT, R5, R11, 0x4, R7 ;  /* 0x088000000b057989 */ /* 0x000e2400000e0007 */
[----:B------:R-:W-:Y:S01]  /*1240*/  ISETP.GT.AND P1, PT, R6, R7, PT ;  /* 0x000000070600720c */ /* 0x000fe20003f24270 */
[----:B0-----:R-:W-:-:S10]  /*1250*/  DADD R4, R4, R10 ;  /* 0x0000000004047229 */ /* 0x001fd4000000000a */
[----:B------:R-:W-:Y:S02]  /*1260*/  FSEL R8, R10, R4, P0 ;  /* 0x000000040a087208 */ /* 0x000fe40000000000 */
[----:B------:R-:W-:Y:S02]  /*1270*/  FSEL R9, R11, R5, P0 ;  /* 0x000000050b097208 */ /* 0x000fe40000000000 */
[C---:B------:R-:W-:Y:S01]  /*1280*/  ISETP.NE.AND P0, PT, R2.reuse, RZ, PT ;  /* 0x000000ff0200720c */ /* 0x040fe20003f05270 */
[----:B------:R-:W-:Y:S01]  /*1290*/  SHFL.DOWN PT, R4, R8, 0x8, R7 ;  /* 0x0900000008047989 */ /* 0x000fe200000e0007 */
[----:B------:R-:W-:-:S03]  /*12a0*/  VIADD R2, R2, 0x10 ;  /* 0x0000001002027836 */ /* 0x000fc60000000000 */
[----:B------:R-:W0:Y:S08]  /*12b0*/  SHFL.DOWN PT, R5, R9, 0x8, R7 ;  /* 0x0900000009057989 */ /* 0x000e3000000e0007 */
[----:B------:R-:W1:Y:S01]  /*12c0*/  @!P0 S2R R13, SR_CgaCtaId ;  /* 0x00000000000d8919 */ /* 0x000e620000008800 */
[----:B------:R-:W-:-:S04]  /*12d0*/  @!P0 SHF.R.U32.HI R6, RZ, 0x2, R3 ;  /* 0x00000002ff068819 */ /* 0x000fc80000011603 */
[----:B------:R-:W-:Y:S01]  /*12e0*/  @!P0 LOP3.LUT R6, R6, 0xf8, RZ, 0xc0, !PT ;  /* 0x000000f806068812 */ /* 0x000fe200078ec0ff */
        /* <DEDUP_REMOVED lines=18> */
[----:B------:R-:W-:Y:S01]  /*1410*/  ISETP.GT.U32.AND P1, PT, R0, 0x20, PT ;  /* 0x000000200000780c */ /* 0x000fe20003f24070 */
[----:B0-----:R-:W-:-:S09]  /*1420*/  ULEA UR4, UR5, UR4, 0x18 ;  /* 0x0000000405047291 */ /* 0x001fd2000f8ec0ff */
[----:B------:R-:W0:Y:S04]  /*1430*/  LDS.128 R12, [UR4+0x20] ;  /* 0x00002004ff0c7984 */ /* 0x000e280008000c00 */
[----:B------:R-:W1:Y:S01]  /*1440*/  LDS.128 R8, [UR4+0x30] ;  /* 0x00003004ff087984 */ /* 0x000e620008000c00 */
[----:B0-----:R-:W-:-:S10]  /*1450*/  DADD R12, R4, R12 ;  /* 0x00000000040c7229 */ /* 0x001fd4000000000c */
[----:B------:R-:W-:Y:S02]  /*1460*/  FSEL R2, R12, R4, P1 ;  /* 0x000000040c027208 */ /* 0x000fe40000800000 */
[----:B------:R-:W-:Y:S02]  /*1470*/  FSEL R3, R13, R5, P1 ;  /* 0x000000050d037208 */ /* 0x000fe40000800000 */
[----:B------:R-:W-:Y:S01]  /*1480*/  ISETP.GT.U32.AND P1, PT, R0, 0x40, PT ;  /* 0x000000400000780c */ /* 0x000fe20003f24070 */
[----:B------:R-:W0:Y:S03]  /*1490*/  LDS.128 R4, [UR4+0x40] ;  /* 0x00004004ff047984 */ /* 0x000e260008000c00 */
[----:B------:R-:W-:-:S10]  /*14a0*/  DADD R14, R2, R14 ;  /* 0x00000000020e7229 */ /* 0x000fd4000000000e */
[----:B------:R-:W-:Y:S02]  /*14b0*/  FSEL R2, R14, R2, P1 ;  /* 0x000000020e027208 */ /* 0x000fe40000800000 */
[----:B------:R-:W-:Y:S02]  /*14c0*/  FSEL R3, R15, R3, P1 ;  /* 0x000000030f037208 */ /* 0x000fe40000800000 */
[----:B------:R-:W-:-:S04]  /*14d0*/  ISETP.GT.U32.AND P1, PT, R0, 0x60, PT ;  /* 0x000000600000780c */ /* 0x000fc80003f24070 */
[----:B-1----:R-:W-:-:S10]  /*14e0*/  DADD R8, R8, R2 ;  /* 0x0000000008087229 */ /* 0x002fd40000000002 */
[----:B------:R-:W-:Y:S02]  /*14f0*/  FSEL R2, R8, R2, P1 ;  /* 0x0000000208027208 */ /* 0x000fe40000800000 */
[----:B------:R-:W-:Y:S02]  /*1500*/  FSEL R3, R9, R3, P1 ;  /* 0x0000000309037208 */ /* 0x000fe40000800000 */
[----:B------:R-:W-:-:S04]  /*1510*/  ISETP.GT.U32.AND P1, PT, R0, 0x80, PT ;  /* 0x000000800000780c */ /* 0x000fc80003f24070 */
[----:B------:R-:W-:-:S10]  /*1520*/  DADD R10, R2, R10 ;  /* 0x00000000020a7229 */ /* 0x000fd4000000000a */
[----:B------:R-:W-:Y:S02]  /*1530*/  FSEL R2, R10, R2, P1 ;  /* 0x000000020a027208 */ /* 0x000fe40000800000 */
[----:B------:R-:W-:Y:S02]  /*1540*/  FSEL R3, R11, R3, P1 ;  /* 0x000000030b037208 */ /* 0x000fe40000800000 */
[----:B------:R-:W1:Y:S01]  /*1550*/  LDS.128 R8, [UR4+0x50] ;  /* 0x00005004ff087984 */ /* 0x000e620008000c00 */
[----:B------:R-:W-:-:S03]  /*1560*/  ISETP.GT.U32.AND P1, PT, R0, 0xa0, PT ;  /* 0x000000a00000780c */ /* 0x000fc60003f24070 */
[----:B0-----:R-:W-:-:S10]  /*1570*/  DADD R4, R4, R2 ;  /* 0x0000000004047229 */ /* 0x001fd40000000002 */
[----:B------:R-:W-:Y:S02]  /*1580*/  FSEL R2, R4, R2, P1 ;  /* 0x0000000204027208 */ /* 0x000fe40000800000 */
[----:B------:R-:W-:Y:S02]  /*1590*/  FSEL R3, R5, R3, P1 ;  /* 0x0000000305037208 */ /* 0x000fe40000800000 */
[----:B------:R-:W-:-:S04]  /*15a0*/  ISETP.GT.U32.AND P1, PT, R0, 0xc0, PT ;  /* 0x000000c00000780c */ /* 0x000fc80003f24070 */
[----:B------:R-:W-:-:S10]  /*15b0*/  DADD R6, R2, R6 ;  /* 0x0000000002067229 */ /* 0x000fd40000000006 */
[----:B------:R-:W-:Y:S02]  /*15c0*/  FSEL R2, R6, R2, P1 ;  /* 0x0000000206027208 */ /* 0x000fe40000800000 */
[----:B------:R-:W-:Y:S02]  /*15d0*/  FSEL R3, R7, R3, P1 ;  /* 0x0000000307037208 */ /* 0x000fe40000800000 */
[----:B------:R-:W0:Y:S01]  /*15e0*/  LDS.128 R4, [UR4+0x60] ;  /* 0x00006004ff047984 */ /* 0x000e220008000c00 */
[----:B------:R-:W-:-:S03]  /*15f0*/  ISETP.GT.U32.AND P1, PT, R0, 0xe0, PT ;  /* 0x000000e00000780c */ /* 0x000fc60003f24070 */
        /* <DEDUP_REMOVED lines=43> */
[----:B------:R-:W1:Y:S01]  /*18b0*/  LDS.64 R2, [UR4+0xb0] ;  /* 0x0000b004ff027984 */ /* 0x000e620008000a00 */
        /* <DEDUP_REMOVED lines=8> */
[----:B------:R-:W-:-:S04]  /*1940*/  ISETP.GT.U32.AND P1, PT, R0, 0x260, PT ;  /* 0x000002600000780c */ /* 0x000fc80003f24070 */
[----:B-1----:R-:W-:-:S10]  /*1950*/  DADD R2, R2, R4 ;  /* 0x0000000002027229 */ /* 0x002fd40000000004 */
[----:B------:R-:W-:Y:S02]  /*1960*/  FSEL R4, R2, R4, P1 ;  /* 0x0000000402047208 */ /* 0x000fe40000800000 */
[----:B------:R-:W-:Y:S01]  /*1970*/  FSEL R5, R3, R5, P1 ;  /* 0x0000000503057208 */ /* 0x000fe20000800000 */
[----:B------:R-:W-:Y:S06]  /*1980*/  BRA `(.L_x_135) ;  /* 0x0000001000f87947 */ /* 0x000fec0003800000 */
.L_x_120:
[----:B------:R-:W0:Y:S01]  /*1990*/  S2R R5, SR_TID.X ;  /* 0x0000000000057919 */ /* 0x000e220000002100 */
[----:B------:R-:W1:Y:S02]  /*19a0*/  LDCU.64 UR6, c[0x0][0x380] ;  /* 0x00007000ff0677ac */ /* 0x000e640008000a00 */
[----:B-1----:R-:W-:Y:S02]  /*19b0*/  IMAD.U32 R6, RZ, RZ, UR6 ;  /* 0x00000006ff067e24 */ /* 0x002fe4000f8e00ff */
[----:B------:R-:W-:Y:S01]  /*19c0*/  IMAD.U32 R7, RZ, RZ, UR7 ;  /* 0x00000007ff077e24 */ /* 0x000fe2000f8e00ff */
[----:B0-----:R-:W-:-:S05]  /*19d0*/  IADD3 R21, PT, PT, R5, UR4, RZ ;  /* 0x0000000405157c10 */ /* 0x001fca000fffe0ff */
[----:B------:R-:W-:-:S05]  /*19e0*/  IMAD.WIDE.U32 R20, R21, 0x8, R6 ;  /* 0x0000000815147825 */ /* 0x000fca00078e0006 */
[----:B------:R-:W2:Y:S04]  /*19f0*/  LDG.E.64 R14, desc[UR10][R20.64] ;  /* 0x0000000a140e7981 */ /* 0x000ea8000c1e1b00 */
[----:B------:R-:W2:Y:S04]  /*1a00*/  LDG.E.64 R16, desc[UR10][R20.64+0x1400] ;  /* 0x0014000a14107981 */ /* 0x000ea8000c1e1b00 */
[----:B------:R-:W3:Y:S04]  /*1a10*/  LDG.E.64 R18, desc[UR10][R20.64+0x2800] ;  /* 0x0028000a14127981 */ /* 0x000ee8000c1e1b00 */
[----:B------:R-:W4:Y:S04]  /*1a20*/  LDG.E.64 R12, desc[UR10][R20.64+0x3c00] ;  /* 0x003c000a140c7981 */ /* 0x000f28000c1e1b00 */
[----:B------:R-:W5:Y:S04]  /*1a30*/  LDG.E.64 R10, desc[UR10][R20.64+0x5000] ;  /* 0x0050000a140a7981 */ /* 0x000f68000c1e1b00 */
[----:B------:R-:W5:Y:S04]  /*1a40*/  LDG.E.64 R8, desc[UR10][R20.64+0x6400] ;  /* 0x0064000a14087981 */ /* 0x000f68000c1e1b00 */
[----:B------:R-:W5:Y:S04]  /*1a50*/  LDG.E.64 R2, desc[UR10][R20.64+0x7800] ;  /* 0x0078000a14027981 */ /* 0x000f68000c1e1b00 */
[----:B------:R-:W5:Y:S01]  /*1a60*/  LDG.E.64 R28, desc[UR10][R20.64+0x8c00] ;  /* 0x008c000a141c7981 */ /* 0x000f62000c1e1b00 */
[----:B------:R-:W-:Y:S01]  /*1a70*/  ISETP.GE.U32.AND P0, PT, R0, UR8, PT ;  /* 0x0000000800007c0c */ /* 0x000fe2000bf06070 */
[----:B--2---:R-:W-:-:S08]  /*1a80*/  DADD R14, R14, R16 ;  /* 0x000000000e0e7229 */ /* 0x004fd00000000010 */
[----:B---3--:R-:W-:-:S08]  /*1a90*/  DADD R14, R18, R14 ;  /* 0x00000000120e7229 */ /* 0x008fd0000000000e */
[----:B----4-:R-:W-:-:S08]  /*1aa0*/  DADD R12, R12, R14 ;  /* 0x000000000c0c7229 */ /* 0x010fd0000000000e */
[----:B-----5:R-:W-:-:S08]  /*1ab0*/  DADD R10, R10, R12 ;  /* 0x000000000a0a7229 */ /* 0x020fd0000000000c */
[----:B------:R-:W-:-:S08]  /*1ac0*/  DADD R8, R8, R10 ;  /* 0x0000000008087229 */ /* 0x000fd0000000000a */
[----:B------:R-:W-:-:S08]  /*1ad0*/  DADD R2, R2, R8 ;  /* 0x0000000002027229 */ /* 0x000fd00000000008 */
[----:B------:R-:W-:Y:S01]  /*1ae0*/  DADD R28, R28, R2 ;  /* 0x000000001c1c7229 */ /* 0x000fe20000000002 */
[----:B------:R-:W-:Y:S10]  /*1af0*/  @!P0 BRA `(.L_x_136) ;  /* 0x0000000c00708947 */ /* 0x000ff40003800000 */
[----:B------:R-:W-:Y:S01]  /*1b00*/  UIMAD UR12, UR13, 0x1400, UR4 ;  /* 0x000014000d0c78a4 */ /* 0x000fe2000f8e0204 */
[----:B------:R-:W-:Y:S01]  /*1b10*/  VIADD R0, R4, 0xffffec00 ;  /* 0xffffec0004007836 */ /* 0x000fe20000000000 */
[----:B------:R-:W-:Y:S01]  /*1b20*/  UIADD3 UR5, UPT, UPT, UR9, UR13, URZ ;  /* 0x0000000d09057290 */ /* 0x000fe2000fffe0ff */
[----:B------:R-:W-:-:S03]  /*1b30*/  LOP3.LUT R3, RZ, R5, RZ, 0x33, !PT ;  /* 0x00000005ff037212 */ /* 0x000fc600078e33ff */
[----:B------:R-:W-:Y:S01]  /*1b40*/  ISETP.LT.U32.AND P0, PT, R0, UR12, PT ;  /* 0x0000000c00007c0c */ /* 0x000fe2000bf01070 */
[----:B------:R-:W-:Y:S01]  /*1b50*/  UIMAD UR5, UR5, 0x1400, URZ ;  /* 0x00001400050578a4 */ /* 0x000fe2000f8e02ff */
[----:B------:R-:W-:-:S05]  /*1b60*/  IADD3 R3, PT, PT, R4, -UR8, R3 ;  /* 0x8000000804037c10 */ /* 0x000fca000fffe003 */
[----:B------:R-:W-:Y:S01]  /*1b70*/  IMAD.U32 R8, RZ, RZ, UR5 ;  /* 0x00000005ff087e24 */ /* 0x000fe2000f8e00ff */
[----:B------:R-:W-:Y:S01]  /*1b80*/  UMOV UR6, UR5 ;  /* 0x0000000500067c82 */ /* 0x000fe20008000000 */
[----:B------:R-:W-:Y:S01]  /*1b90*/  VIADD R2, R3, -UR4 ;  /* 0x8000000403027c36 */ /* 0x000fe20008000000 */
[----:B------:R-:W-:Y:S02]  /*1ba0*/  UMOV UR4, URZ ;  /* 0x000000ff00047c82 */ /* 0x000fe40008000000 */
[----:B------:R-:W-:Y:S01]  /*1bb0*/  IADD3 R5, PT, PT, R8, 0x1400, R5 ;  /* 0x0000140008057810 */ /* 0x000fe20007ffe005 */
[----:B------:R-:W-:Y:S06]  /*1bc0*/  @P0 BRA `(.L_x_137) ;  /* 0x0000000000840947 */ /* 0x000fec0003800000 */
[----:B------:R-:W0:Y:S01]  /*1bd0*/  LDC R4, c[0x0][0x3a8] ;  /* 0x0000ea00ff047b82 */ /* 0x000e220000000800 */
[----:B------:R-:W1:Y:S07]  /*1be0*/  LDCU UR7, c[0x0][0x3ac] ;  /* 0x00007580ff0777ac */ /* 0x000e6e0008000800 */
[----:B------:R-:W2:Y:S02]  /*1bf0*/  LDC.64 R6, c[0x0][0x380] ;  /* 0x0000e000ff067b82 */ /* 0x000ea40000000a00 */
.L_x_138:
[----:B------:R-:W3:Y:S02]  /*1c00*/  S2R R25, SR_TID.X ;  /* 0x0000000000197919 */ /* 0x000ee40000002100 */
[----:B---3--:R-:W-:-:S04]  /*1c10*/  VIADD R25, R25, UR12 ;  /* 0x0000000c19197c36 */ /* 0x008fc80008000000 */
[----:B--2---:R-:W-:-:S05]  /*1c20*/  IMAD.WIDE.U32 R24, R25, 0x8, R6 ;  /* 0x0000000819187825 */ /* 0x004fca00078e0006 */
        /* <DEDUP_REMOVED lines=8> */
[----:B0-----:R-:W-:-:S05]  /*1cb0*/  VIADD R3, R4, -UR12 ;  /* 0x8000000c04037c36 */ /* 0x001fca0008000000 */
[----:B------:R-:W-:Y:S01]  /*1cc0*/  ISETP.GE.U32.AND P0, PT, R3, UR8, PT ;  /* 0x0000000803007c0c */ /* 0x000fe2000bf06070 */
        /* <DEDUP_REMOVED lines=8> */
[----:B------:R-:W-:Y:S10]  /*1d50*/  @!P0 BRA `(.L_x_136) ;  /* 0x0000000800d88947 */ /* 0x000ff40003800000 */
[----:B-1----:R-:W-:Y:S01]  /*1d60*/  UMOV UR13, UR7 ;  /* 0x00000007000d7c82 */ /* 0x002fe20008000000 */
[----:B------:R-:W-:Y:S01]  /*1d70*/  UIADD3 UR4, UPT, UPT, UR4, 0x1, URZ ;  /* 0x0000000104047890 */ /* 0x000fe2000fffe0ff */
[----:B------:R-:W-:Y:S01]  /*1d80*/  VIADD R2, R2, -UR8 ;  /* 0x8000000802027c36 */ /* 0x000fe20008000000 */
[----:B------:R-:W-:Y:S01]  /*1d90*/  UIMAD UR12, UR13, 0x1400, UR12 ;  /* 0x000014000d0c78a4 */ /* 0x000fe2000f8e020c */
[----:B------:R-:W-:Y:S01]  /*1da0*/  VIADD R5, R5, UR8 ;  /* 0x0000000805057c36 */ /* 0x000fe20008000000 */
[----:B------:R-:W-:-:S04]  /*1db0*/  UIADD3 UR6, UPT, UPT, UR8, UR6, URZ ;  /* 0x0000000608067290 */ /* 0x000fc8000fffe0ff */
[----:B------:R-:W-:-:S13]  /*1dc0*/  ISETP.LT.U32.AND P0, PT, R0, UR12, PT ;  /* 0x0000000c00007c0c */ /* 0x000fda000bf01070 */
[----:B------:R-:W-:Y:S05]  /*1dd0*/  @!P0 BRA `(.L_x_138) ;  /* 0xfffffffc00888947 */ /* 0x000fea000383ffff */
.L_x_137:
[----:B------:R-:W0:Y:S01]  /*1de0*/  S2R R9, SR_TID.X ;  /* 0x0000000000097919 */ /* 0x000e220000002100 */
[----:B------:R-:W-:Y:S01]  /*1df0*/  VIADD R0, R4, -UR12 ;  /* 0x8000000c04007c36 */ /* 0x000fe20008000000 */
[----:B------:R-:W-:Y:S04]  /*1e00*/  BSSY.RECONVERGENT B1, `(.L_x_136) ;  /* 0x00000ab000017945 */ /* 0x000fe80003800200 */
[----:B0-----:R-:W-:-:S04]  /*1e10*/  ISETP.GE.AND P0, PT, R9, R0, PT ;  /* 0x000000000900720c */ /* 0x001fc80003f06270 */
[----:B------:R-:W-:-:S13]  /*1e20*/  ISETP.LE.U32.OR P0, PT, R4, UR12, P0 ;  /* 0x0000000c04007c0c */ /* 0x000fda0008703470 */
[----:B------:R-:W-:Y:S05]  /*1e30*/  @P0 BRA `(.L_x_139) ;  /* 0x00000008009c0947 */ /* 0x000fea0003800000 */
[----:B------:R-:W-:Y:S01]  /*1e40*/  UIMAD UR7, UR4, UR13, URZ ;  /* 0x0000000d040772a4 */ /* 0x000fe2000f8e02ff */
[----:B------:R-:W-:Y:S01]  /*1e50*/  LOP3.LUT R3, RZ, R9, RZ, 0x33, !PT ;  /* 0x00000009ff037212 */ /* 0x000fe200078e33ff */
[----:B------:R-:W-:Y:S01]  /*1e60*/  BSSY.RECONVERGENT B2, `(.L_x_140) ;  /* 0x0000056000027945 */ /* 0x000fe20003800200 */
[----:B------:R-:W-:Y:S02]  /*1e70*/  IMAD.MOV.U32 R0, RZ, RZ, R9 ;  /* 0x000000ffff007224 */ /* 0x000fe400078e0009 */
[----:B------:R-:W-:Y:S01]  /*1e80*/  IADD3 R4, PT, PT, R4, -UR5, R3 ;  /* 0x8000000504047c10 */ /* 0x000fe2000fffe003 */
[----:B------:R-:W-:-:S04]  /*1e90*/  IMAD.U32 R3, RZ, RZ, UR7 ;  /* 0x00000007ff037e24 */ /* 0x000fc8000f8e00ff */
[----:B------:R-:W-:-:S04]  /*1ea0*/  IMAD R4, R3, -0x1400, R4 ;  /* 0xffffec0003047824 */ /* 0x000fc800078e0204 */
[C---:B------:R-:W-:Y:S01]  /*1eb0*/  IMAD.HI.U32 R3, R4.reuse, -0x33333333, RZ ;  /* 0xcccccccd04037827 */ /* 0x040fe200078e00ff */
[----:B------:R-:W-:-:S04]  /*1ec0*/  ISETP.GE.U32.AND P0, PT, R4, 0x2580, PT ;  /* 0x000025800400780c */ /* 0x000fc80003f06070 */
[----:B------:R-:W-:-:S04]  /*1ed0*/  LEA.HI R3, R3, 0x1, RZ, 0x17 ;  /* 0x0000000103037811 */ /* 0x000fc800078fb8ff */
[----:B------:R-:W-:-:S05]  /*1ee0*/  LOP3.LUT R4, R3, 0xf, RZ, 0xc0, !PT ;  /* 0x0000000f03047812 */ /* 0x000fca00078ec0ff */
[----:B------:R-:W-:Y:S05]  /*1ef0*/  @!P0 BRA `(.L_x_141) ;  /* 0x0000000400308947 */ /* 0x000fea0003800000 */
[----:B------:R-:W-:Y:S01]  /*1f00*/  IMAD.HI.U32 R0, R2, -0x33333333, RZ ;  /* 0xcccccccd02007827 */ /* 0x000fe200078e00ff */
[----:B------:R-:W-:Y:S04]  /*1f10*/  BSSY.RECONVERGENT B3, `(.L_x_142) ;  /* 0x0000049000037945 */ /* 0x000fe80003800200 */
[----:B------:R-:W-:-:S04]  /*1f20*/  LEA.HI R0, R0, 0x1, RZ, 0x17 ;  /* 0x0000000100007811 */ /* 0x000fc800078fb8ff */
[----:B------:R-:W-:Y:S02]  /*1f30*/  LOP3.LUT R26, R0, 0xfffff0, RZ, 0xc0, !PT ;  /* 0x00fffff0001a7812 */ /* 0x000fe400078ec0ff */
[----:B------:R-:W-:-:S03]  /*1f40*/  LOP3.LUT R0, R9, 0x1400, RZ, 0xfc, !PT ;  /* 0x0000140009007812 */ /* 0x000fc600078efcff */
[----:B------:R-:W-:-:S07]  /*1f50*/  IMAD.MOV R26, RZ, RZ, -R26 ;  /* 0x000000ffff1a7224 */ /* 0x000fce00078e0a1a */
.L_x_143:
[C---:B------:R-:W-:Y:S02]  /*1f60*/  VIADD R23, R5.reuse, 0xffffec00 ;  /* 0xffffec0005177836 */ /* 0x040fe40000000000 */
[----:B------:R-:W-:Y:S02]  /*1f70*/  VIADD R19, R5, 0xffffee80 ;  /* 0xffffee8005137836 */ /* 0x000fe40000000000 */
[----:B------:R-:W-:-:S04]  /*1f80*/  IMAD.WIDE.U32 R22, R23, 0x8, R6 ;  /* 0x0000000817167825 */ /* 0x000fc800078e0006 */
[--C-:B------:R-:W-:Y:S02]  /*1f90*/  IMAD.WIDE.U32 R18, R19, 0x8, R6.reuse ;  /* 0x0000000813127825 */ /* 0x100fe400078e0006 */
[----:B------:R-:W2:Y:S02]  /*1fa0*/  LDG.E.64 R22, desc[UR10][R22.64] ;  /* 0x0000000a16167981 */ /* 0x000ea4000c1e1b00 */
[C---:B------:R-:W-:Y:S02]  /*1fb0*/  VIADD R17, R5.reuse, 0xfffff100 ;  /* 0xfffff10005117836 */ /* 0x040fe40000000000 */
[----:B------:R-:W3:Y:S01]  /*1fc0*/  LDG.E.64 R18, desc[UR10][R18.64] ;  /* 0x0000000a12127981 */ /* 0x000ee2000c1e1b00 */
[----:B------:R-:W-:Y:S02]  /*1fd0*/  VIADD R15, R5, 0xfffff380 ;  /* 0xfffff380050f7836 */ /* 0x000fe40000000000 */
[----:B------:R-:W-:-:S04]  /*1fe0*/  IMAD.WIDE.U32 R16, R17, 0x8, R6 ;  /* 0x0000000811107825 */ /* 0x000fc800078e0006 */
[--C-:B------:R-:W-:Y:S02]  /*1ff0*/  IMAD.WIDE.U32 R14, R15, 0x8, R6.reuse ;  /* 0x000000080f0e7825 */ /* 0x100fe400078e0006 */
[----:B------:R-:W4:Y:S02]  /*2000*/  LDG.E.64 R16, desc[UR10][R16.64] ;  /* 0x0000000a10107981 */ /* 0x000f24000c1e1b00 */
[C---:B------:R-:W-:Y:S02]  /*2010*/  VIADD R13, R5.reuse, 0xfffff600 ;  /* 0xfffff600050d7836 */ /* 0x040fe40000000000 */
[----:B------:R-:W5:Y:S01]  /*2020*/  LDG.E.64 R14, desc[UR10][R14.64] ;  /* 0x0000000a0e0e7981 */ /* 0x000f62000c1e1b00 */
[----:B------:R-:W-:Y:S02]  /*2030*/  VIADD R11, R5, 0xfffff880 ;  /* 0xfffff880050b7836 */ /* 0x000fe40000000000 */
[----:B------:R-:W-:-:S04]  /*2040*/  IMAD.WIDE.U32 R12, R13, 0x8, R6 ;  /* 0x000000080d0c7825 */ /* 0x000fc800078e0006 */
[--C-:B------:R-:W-:Y:S02]  /*2050*/  IMAD.WIDE.U32 R10, R11, 0x8, R6.reuse ;  /* 0x000000080b0a7825 */ /* 0x100fe400078e0006 */
[----:B------:R-:W5:Y:S02]  /*2060*/  LDG.E.64 R12, desc[UR10][R12.64] ;  /* 0x0000000a0c0c7981 */ /* 0x000f64000c1e1b00 */
[C---:B------:R-:W-:Y:S02]  /*2070*/  VIADD R9, R5.reuse, 0xfffffb00 ;  /* 0xfffffb0005097836 */ /* 0x040fe40000000000 */
[----:B------:R-:W5:Y:S01]  /*2080*/  LDG.E.64 R10, desc[UR10][R10.64] ;  /* 0x0000000a0a0a7981 */ /* 0x000f62000c1e1b00 */
[----:B------:R-:W-:Y:S02]  /*2090*/  VIADD R21, R5, 0xfffffd80 ;  /* 0xfffffd8005157836 */ /* 0x000fe40000000000 */
[----:B------:R-:W-:-:S04]  /*20a0*/  IMAD.WIDE.U32 R8, R9, 0x8, R6 ;  /* 0x0000000809087825 */ /* 0x000fc800078e0006 */
[----:B------:R-:W-:Y:S02]  /*20b0*/  IMAD.WIDE.U32 R20, R21, 0x8, R6 ;  /* 0x0000000815147825 */ /* 0x000fe400078e0006 */
[----:B------:R-:W5:Y:S04]  /*20c0*/  LDG.E.64 R8, desc[UR10][R8.64] ;  /* 0x0000000a08087981 */ /* 0x000f68000c1e1b00 */
[----:B------:R-:W5:Y:S01]  /*20d0*/  LDG.E.64 R20, desc[UR10][R20.64] ;  /* 0x0000000a14147981 */ /* 0x000f62000c1e1b00 */
[----:B------:R-:W-:Y:S01]  /*20e0*/  VIADD R25, R5, 0x280 ;  /* 0x0000028005197836 */ /* 0x000fe20000000000 */
[----:B--2---:R-:W-:-:S08]  /*20f0*/  DADD R22, R22, R28 ;  /* 0x0000000016167229 */ /* 0x004fd0000000001c */
[----:B---3--:R-:W-:Y:S01]  /*2100*/  DADD R18, R22, R18 ;  /* 0x0000000016127229 */ /* 0x008fe20000000012 */
[----:B------:R-:W-:-:S06]  /*2110*/  IMAD.WIDE.U32 R22, R5, 0x8, R6 ;  /* 0x0000000805167825 */ /* 0x000fcc00078e0006 */
[----:B------:R-:W2:Y:S01]  /*2120*/  LDG.E.64 R22, desc[UR10][R22.64] ;  /* 0x0000000a16167981 */ /* 0x000ea2000c1e1b00 */
[----:B----4-:R-:W-:Y:S01]  /*2130*/  DADD R16, R18, R16 ;  /* 0x0000000012107229 */ /* 0x010fe20000000010 */
[----:B------:R-:W-:-:S04]  /*2140*/  IMAD.WIDE.U32 R18, R25, 0x8, R6 ;  /* 0x0000000819127825 */ /* 0x000fc800078e0006 */
[----:B------:R-:W-:Y:S02]  /*2150*/  VIADD R25, R5, 0x500 ;  /* 0x0000050005197836 */ /* 0x000fe40000000000 */
[----:B------:R-:W3:Y:S01]  /*2160*/  LDG.E.64 R18, desc[UR10][R18.64] ;  /* 0x0000000a12127981 */ /* 0x000ee2000c1e1b00 */
[----:B-----5:R-:W-:Y:S01]  /*2170*/  DADD R14, R16, R14 ;  /* 0x00000000100e7229 */ /* 0x020fe2000000000e */
[----:B------:R-:W-:-:S04]  /*2180*/  IMAD.WIDE.U32 R16, R25, 0x8, R6 ;  /* 0x0000000819107825 */ /* 0x000fc800078e0006 */
[----:B------:R-:W-:Y:S02]  /*2190*/  VIADD R25, R5, 0x780 ;  /* 0x0000078005197836 */ /* 0x000fe40000000000 */
[----:B------:R-:W4:Y:S01]  /*21a0*/  LDG.E.64 R16, desc[UR10][R16.64] ;  /* 0x0000000a10107981 */ /* 0x000f22000c1e1b00 */
[----:B------:R-:W-:Y:S01]  /*21b0*/  DADD R12, R14, R12 ;  /* 0x000000000e0c7229 */ /* 0x000fe2000000000c */
[----:B------:R-:W-:-:S04]  /*21c0*/  IMAD.WIDE.U32 R14, R25, 0x8, R6 ;  /* 0x00000008190e7825 */ /* 0x000fc800078e0006 */
[----:B------:R-:W-:Y:S02]  /*21d0*/  VIADD R25, R5, 0xa00 ;  /* 0x00000a0005197836 */ /* 0x000fe40000000000 */
[----:B------:R-:W5:Y:S01]  /*21e0*/  LDG.E.64 R14, desc[UR10][R14.64] ;  /* 0x0000000a0e0e7981 */ /* 0x000f62000c1e1b00 */
        /* <DEDUP_REMOVED lines=9> */
[----:B------:R-:W-:Y:S01]  /*2280*/  IMAD.WIDE.U32 R8, R25, 0x8, R6 ;  /* 0x0000000819087825 */ /* 0x000fe200078e0006 */
[----:B------:R-:W-:-:S05]  /*2290*/  IADD3 R25, PT, PT, R5, 0x1180, RZ ;  /* 0x0000118005197810 */ /* 0x000fca0007ffe0ff */
[----:B------:R-:W5:Y:S01]  /*22a0*/  LDG.E.64 R8, desc[UR10][R8.64] ;  /* 0x0000000a08087981 */ /* 0x000f62000c1e1b00 */
[----:B------:R-:W-:-:S06]  /*22b0*/  IMAD.WIDE.U32 R24, R25, 0x8, R6 ;  /* 0x0000000819187825 */ /* 0x000fcc00078e0006 */
[----:B------:R-:W5:Y:S01]  /*22c0*/  LDG.E.64 R24, desc[UR10][R24.64] ;  /* 0x0000000a18187981 */ /* 0x000f62000c1e1b00 */
[----:B------:R-:W-:Y:S02]  /*22d0*/  VIADD R26, R26, 0x10 ;  /* 0x000000101a1a7836 */ /* 0x000fe40000000000 */
[----:B------:R-:W-:Y:S02]  /*22e0*/  VIADD R0, R0, 0x2800 ;  /* 0x0000280000007836 */ /* 0x000fe40000000000 */
[----:B------:R-:W-:Y:S01]  /*22f0*/  VIADD R5, R5, 0x2800 ;  /* 0x0000280005057836 */ /* 0x000fe20000000000 */
[----:B------:R-:W-:Y:S01]  /*2300*/  ISETP.NE.AND P0, PT, R26, RZ, PT ;  /* 0x000000ff1a00720c */ /* 0x000fe20003f05270 */
        /* <DEDUP_REMOVED lines=9> */
[----:B------:R-:W-:Y:S05]  /*23a0*/  BSYNC.RECONVERGENT B3 ;  /* 0x0000000000037941 */ /* 0x000fea0003800200 */
.L_x_142:
[----:B------:R-:W-:-:S07]  /*23b0*/  VIADD R0, R0, 0xffffec00 ;  /* 0xffffec0000007836 */ /* 0x000fce0000000000 */
.L_x_141:
[----:B------:R-:W-:Y:S05]  /*23c0*/  BSYNC.RECONVERGENT B2 ;  /* 0x0000000000027941 */ /* 0x000fea0003800200 */
.L_x_140:
[----:B------:R-:W-:-:S13]  /*23d0*/  ISETP.NE.AND P0, PT, R4, RZ, PT ;  /* 0x000000ff0400720c */ /* 0x000fda0003f05270 */
[----:B------:R-:W-:Y:S05]  /*23e0*/  @!P0 BRA `(.L_x_139) ;  /* 0x0000000400308947 */ /* 0x000fea0003800000 */
[----:B------:R-:W-:Y:S01]  /*23f0*/  ISETP.GE.U32.AND P0, PT, R4, 0x8, PT ;  /* 0x000000080400780c */ /* 0x000fe20003f06070 */
[----:B------:R-:W-:Y:S01]  /*2400*/  BSSY.RECONVERGENT B2, `(.L_x_144) ;  /* 0x0000025000027945 */ /* 0x000fe20003800200 */
[----:B------:R-:W-:-:S04]  /*2410*/  LOP3.LUT R22, R3, 0x7, RZ, 0xc0, !PT ;  /* 0x0000000703167812 */ /* 0x000fc800078ec0ff */
[----:B------:R-:W-:-:S07]  /*2420*/  ISETP.NE.AND P1, PT, R22, RZ, PT ;  /* 0x000000ff1600720c */ /* 0x000fce0003f25270 */
[----:B------:R-:W-:Y:S06]  /*2430*/  @!P0 BRA `(.L_x_145) ;  /* 0x0000000000848947 */ /* 0x000fec0003800000 */
[----:B------:R-:W-:-:S04]  /*2440*/  VIADD R19, R0, UR12 ;  /* 0x0000000c00137c36 */ /* 0x000fc80008000000 */
[----:B------:R-:W-:-:S04]  /*2450*/  IMAD.WIDE.U32 R4, R19, 0x8, R6 ;  /* 0x0000000813047825 */ /* 0x000fc800078e0006 */
[C---:B------:R-:W-:Y:S02]  /*2460*/  VIADD R17, R19.reuse, 0x280 ;  /* 0x0000028013117836 */ /* 0x040fe40000000000 */
[----:B------:R-:W2:Y:S01]  /*2470*/  LDG.E.64 R4, desc[UR10][R4.64] ;  /* 0x0000000a04047981 */ /* 0x000ea2000c1e1b00 */
        /* <DEDUP_REMOVED lines=14> */
[--C-:B------:R-:W-:Y:S02]  /*2560*/  IMAD.WIDE.U32 R20, R21, 0x8, R6.reuse ;  /* 0x0000000815147825 */ /* 0x100fe400078e0006 */
[----:B------:R-:W5:Y:S02]  /*2570*/  LDG.E.64 R8, desc[UR10][R8.64] ;  /* 0x0000000a08087981 */ /* 0x000f64000c1e1b00 */
[----:B------:R-:W-:Y:S02]  /*2580*/  VIADD R19, R19, 0x1180 ;  /* 0x0000118013137836 */ /* 0x000fe40000000000 */
[----:B------:R-:W5:Y:S02]  /*2590*/  LDG.E.64 R20, desc[UR10][R20.64] ;  /* 0x0000000a14147981 */ /* 0x000f64000c1e1b00 */
[----:B------:R-:W-:-:S06]  /*25a0*/  IMAD.WIDE.U32 R18, R19, 0x8, R6 ;  /* 0x0000000813127825 */ /* 0x000fcc00078e0006 */
        /* <DEDUP_REMOVED lines=10> */
.L_x_145:
[----:B------:R-:W-:Y:S05]  /*2650*/  BSYNC.RECONVERGENT B2 ;  /* 0x0000000000027941 */ /* 0x000fea0003800200 */
.L_x_144:
[----:B------:R-:W-:Y:S05]  /*2660*/  @!P1 BRA `(.L_x_139) ;  /* 0x0000000000909947 */ /* 0x000fea0003800000 */
[----:B------:R-:W-:Y:S01]  /*2670*/  ISETP.GE.U32.AND P0, PT, R22, 0x4, PT ;  /* 0x000000041600780c */ /* 0x000fe20003f06070 */
[----:B------:R-:W-:Y:S01]  /*2680*/  BSSY.RECONVERGENT B2, `(.L_x_146) ;  /* 0x0000014000027945 */ /* 0x000fe20003800200 */
[----:B------:R-:W-:-:S11]  /*2690*/  LOP3.LUT P1, RZ, R3, 0x3, RZ, 0xc0, !PT ;  /* 0x0000000303ff7812 */ /* 0x000fd6000782c0ff */
[----:B------:R-:W-:Y:S05]  /*26a0*/  @!P0 BRA `(.L_x_147) ;  /* 0x0000000000448947 */ /* 0x000fea0003800000 */
        /* <DEDUP_REMOVED lines=8> */
[----:B------:R-:W-:Y:S02]  /*2730*/  VIADD R13, R3, 0x780 ;  /* 0x00000780030d7836 */ /* 0x000fe40000000000 */
[----:B------:R-:W4:Y:S02]  /*2740*/  LDG.E.64 R10, desc[UR10][R10.64] ;  /* 0x0000000a0a0a7981 */ /* 0x000f24000c1e1b00 */
[----:B------:R-:W-:-:S06]  /*2750*/  IMAD.WIDE.U32 R12, R13, 0x8, R6 ;  /* 0x000000080d0c7825 */ /* 0x000fcc00078e0006 */
[----:B------:R-:W5:Y:S01]  /*2760*/  LDG.E.64 R12, desc[UR10][R12.64] ;  /* 0x0000000a0c0c7981 */ /* 0x000f62000c1e1b00 */
[----:B------:R-:W-:Y:S01]  /*2770*/  VIADD R0, R0, 0xa00 ;  /* 0x00000a0000007836 */ /* 0x000fe20000000000 */
[----:B--2---:R-:W-:-:S08]  /*2780*/  DADD R28, R28, R4 ;  /* 0x000000001c1c7229 */ /* 0x004fd00000000004 */
[----:B---3--:R-:W-:-:S08]  /*2790*/  DADD R28, R28, R8 ;  /* 0x000000001c1c7229 */ /* 0x008fd00000000008 */
[----:B----4-:R-:W-:-:S08]  /*27a0*/  DADD R28, R28, R10 ;  /* 0x000000001c1c7229 */ /* 0x010fd0000000000a */
[----:B-----5:R-:W-:-:S11]  /*27b0*/  DADD R28, R28, R12 ;  /* 0x000000001c1c7229 */ /* 0x020fd6000000000c */
.L_x_147:
[----:B------:R-:W-:Y:S05]  /*27c0*/  BSYNC.RECONVERGENT B2 ;  /* 0x0000000000027941 */ /* 0x000fea0003800200 */
.L_x_146:
[----:B------:R-:W-:Y:S05]  /*27d0*/  @!P1 BRA `(.L_x_139) ;  /* 0x0000000000349947 */ /* 0x000fea0003800000 */
[----:B------:R-:W-:-:S04]  /*27e0*/  IMAD.HI.U32 R2, R2, -0x33333333, RZ ;  /* 0xcccccccd02027827 */ /* 0x000fc800078e00ff */
[----:B------:R-:W-:Y:S01]  /*27f0*/  VIADD R5, R0, UR6 ;  /* 0x0000000600057c36 */ /* 0x000fe20008000000 */
[----:B------:R-:W-:-:S04]  /*2800*/  LOP3.LUT R2, R2, 0xffff, RZ, 0xc0, !PT ;  /* 0x0000ffff02027812 */ /* 0x000fc800078ec0ff */
[----:B------:R-:W-:-:S04]  /*2810*/  LEA.HI R2, R2, 0x1, RZ, 0x17 ;  /* 0x0000000102027811 */ /* 0x000fc800078fb8ff */
[----:B------:R-:W-:-:S05]  /*2820*/  LOP3.LUT R2, R2, 0x3, RZ, 0xc0, !PT ;  /* 0x0000000302027812 */ /* 0x000fca00078ec0ff */
[----:B------:R-:W-:-:S07]  /*2830*/  IMAD.MOV R0, RZ, RZ, -R2 ;  /* 0x000000ffff007224 */ /* 0x000fce00078e0a02 */
.L_x_148:
[----:B------:R-:W-:-:S06]  /*2840*/  IMAD.WIDE.U32 R2, R5, 0x8, R6 ;  /* 0x0000000805027825 */ /* 0x000fcc00078e0006 */
[----:B------:R-:W2:Y:S01]  /*2850*/  LDG.E.64 R2, desc[UR10][R2.64] ;  /* 0x0000000a02027981 */ /* 0x000ea2000c1e1b00 */
[----:B------:R-:W-:Y:S02]  /*2860*/  VIADD R0, R0, 0x1 ;  /* 0x0000000100007836 */ /* 0x000fe40000000000 */
[----:B------:R-:W-:-:S03]  /*2870*/  VIADD R5, R5, 0x280 ;  /* 0x0000028005057836 */ /* 0x000fc60000000000 */
[----:B------:R-:W-:Y:S01]  /*2880*/  ISETP.NE.AND P0, PT, R0, RZ, PT ;  /* 0x000000ff0000720c */ /* 0x000fe20003f05270 */
[----:B--2---:R-:W-:-:S12]  /*2890*/  DADD R28, R2, R28 ;  /* 0x00000000021c7229 */ /* 0x004fd8000000001c */
[----:B------:R-:W-:Y:S05]  /*28a0*/  @P0 BRA `(.L_x_148) ;  /* 0xfffffffc00e40947 */ /* 0x000fea000383ffff */
.L_x_139:
[----:B------:R-:W-:Y:S05]  /*28b0*/  BSYNC.RECONVERGENT B1 ;  /* 0x0000000000017941 */ /* 0x000fea0003800200 */
.L_x_136:
[----:B------:R-:W0:Y:S01]  /*28c0*/  S2R R0, SR_LANEID ;  /* 0x0000000000007919 */ /* 0x000e220000000000 */
[----:B------:R-:W-:Y:S04]  /*28d0*/  SHFL.DOWN PT, R2, R28, 0x1, 0x1f ;  /* 0x08201f001c027f89 */ /* 0x000fe800000e0000 */
[----:B------:R-:W2:Y:S01]  /*28e0*/  SHFL.DOWN PT, R3, R29, 0x1, 0x1f ;  /* 0x08201f001d037f89 */ /* 0x000ea200000e0000 */
[----:B------:R-:W3:Y:S01]  /*28f0*/  S2R R11, SR_TID.X ;  /* 0x00000000000b7919 */ /* 0x000ee20000002100 */
[----:B--2---:R-:W-:Y:S01]  /*2900*/  DADD R2, R2, R28 ;  /* 0x0000000002027229 */ /* 0x004fe2000000001c */
[C---:B0-----:R-:W-:Y:S02]  /*2910*/  ISETP.GT.AND P0, PT, R0.reuse, 0x1e, PT ;  /* 0x0000001e0000780c */ /* 0x041fe40003f04270 */
[----:B------:R-:W-:-:S07]  /*2920*/  ISETP.NE.AND P1, PT, R0, RZ, PT ;  /* 0x000000ff0000720c */ /* 0x000fce0003f25270 */
[----:B------:R-:W-:Y:S02]  /*2930*/  FSEL R4, R28, R2, P0 ;  /* 0x000000021c047208 */ /* 0x000fe40000000000 */
[----:B------:R-:W-:Y:S02]  /*2940*/  FSEL R5, R29, R3, P0 ;  /* 0x000000031d057208 */ /* 0x000fe40000000000 */
[----:B------:R-:W-:Y:S01]  /*2950*/  ISETP.GT.AND P0, PT, R0, 0x1d, PT ;  /* 0x0000001d0000780c */ /* 0x000fe20003f04270 */
[----:B------:R-:W-:Y:S04]  /*2960*/  SHFL.DOWN PT, R2, R4, 0x2, 0x1f ;  /* 0x08401f0004027f89 */ /* 0x000fe800000e0000 */
[----:B------:R-:W0:Y:S01]  /*2970*/  SHFL.DOWN PT, R3, R5, 0x2, 0x1f ;  /* 0x08401f0005037f89 */ /* 0x000e2200000e0000 */
[----:B------:R-:W2:Y:S01]  /*2980*/  @!P1 S2R R10, SR_CgaCtaId ;  /* 0x00000000000a9919 */ /* 0x000ea20000008800 */
        /* <DEDUP_REMOVED lines=12> */
[----:B---3--:R-:W-:Y:S01]  /*2a50*/  @!P1 SHF.R.U32.HI R6, RZ, 0x2, R11 ;  /* 0x00000002ff069819 */ /* 0x008fe2000001160b */
[----:B------:R-:W0:Y:S01]  /*2a60*/  SHFL.DOWN PT, R3, R9, 0x8, 0x1f ;  /* 0x09001f0009037f89 */ /* 0x000e2200000e0000 */
[----:B--2---:R-:W-:-:S02]  /*2a70*/  @!P1 LEA R7, R10, R7, 0x18 ;  /* 0x000000070a079211 */ /* 0x004fc400078ec0ff */
        /* <DEDUP_REMOVED lines=19> */
[----:B------:R-:W3:Y:S04]  /*2bb0*/  LDS.128 R12, [UR4+0x30] ;  /* 0x00003004ff0c7984 */ /* 0x000ee80008000c00 */
[----:B------:R-:W4:Y:S01]  /*2bc0*/  LDS.128 R8, [UR4+0x40] ;  /* 0x00004004ff087984 */ /* 0x000f220008000c00 */
[----:B0-----:R-:W-:-:S03]  /*2bd0*/  DADD R16, R4, R16 ;  /* 0x0000000004107229 */ /* 0x001fc60000000010 */
[----:B--2---:R-:W0:Y:S05]  /*2be0*/  LDS.128 R4, [UR4+0x50] ;  /* 0x00005004ff047984 */ /* 0x004e2a0008000c00 */
[----:B------:R-:W-:-:S08]  /*2bf0*/  DADD R16, R16, R18 ;  /* 0x0000000010107229 */ /* 0x000fd00000000012 */
[----:B---3--:R-:W-:-:S08]  /*2c00*/  DADD R12, R16, R12 ;  /* 0x00000000100c7229 */ /* 0x008fd0000000000c */
[----:B------:R-:W-:Y:S02]  /*2c10*/  DADD R2, R12, R14 ;  /* 0x000000000c027229 */ /* 0x000fe4000000000e */
[----:B------:R-:W2:Y:S06]  /*2c20*/  LDS.128 R12, [UR4+0x60] ;  /* 0x00006004ff0c7984 */ /* 0x000eac0008000c00 */
[----:B----4-:R-:W-:-:S08]  /*2c30*/  DADD R2, R2, R8 ;  /* 0x0000000002027229 */ /* 0x010fd00000000008 */
[----:B------:R-:W-:Y:S01]  /*2c40*/  DADD R2, R2, R10 ;  /* 0x0000000002027229 */ /* 0x000fe2000000000a */
[----:B------:R-:W3:Y:S07]  /*2c50*/  LDS.128 R8, [UR4+0x70] ;  /* 0x00007004ff087984 */ /* 0x000eee0008000c00 */
[----:B0-----:R-:W-:-:S08]  /*2c60*/  DADD R2, R2, R4 ;  /* 0x0000000002027229 */ /* 0x001fd00000000004 */
[----:B------:R-:W-:Y:S01]  /*2c70*/  DADD R2, R2, R6 ;  /* 0x0000000002027229 */ /* 0x000fe20000000006 */
[----:B------:R-:W0:Y:S07]  /*2c80*/  LDS.128 R4, [UR4+0x80] ;  /* 0x00008004ff047984 */ /* 0x000e2e0008000c00 */
[----:B--2---:R-:W-:-:S08]  /*2c90*/  DADD R2, R2, R12 ;  /* 0x0000000002027229 */ /* 0x004fd0000000000c */
[----:B------:R-:W-:Y:S01]  /*2ca0*/  DADD R2, R2, R14 ;  /* 0x0000000002027229 */ /* 0x000fe2000000000e */
[----:B------:R-:W2:Y:S07]  /*2cb0*/  LDS.128 R12, [UR4+0x90] ;  /* 0x00009004ff0c7984 */ /* 0x000eae0008000c00 */
[----:B---3--:R-:W-:-:S08]  /*2cc0*/  DADD R2, R2, R8 ;  /* 0x0000000002027229 */ /* 0x008fd00000000008 */
[----:B------:R-:W-:Y:S01]  /*2cd0*/  DADD R2, R2, R10 ;  /* 0x0000000002027229 */ /* 0x000fe2000000000a */
[----:B------:R-:W3:Y:S07]  /*2ce0*/  LDS.128 R8, [UR4+0xa0] ;  /* 0x0000a004ff087984 */ /* 0x000eee0008000c00 */
[----:B0-----:R-:W-:Y:S01]  /*2cf0*/  DADD R2, R2, R4 ;  /* 0x0000000002027229 */ /* 0x001fe20000000004 */
[----:B------:R-:W0:Y:S07]  /*2d00*/  LDS.64 R4, [UR4+0xb0] ;  /* 0x0000b004ff047984 */ /* 0x000e2e0008000a00 */
[----:B------:R-:W-:-:S08]  /*2d10*/  DADD R2, R2, R6 ;  /* 0x0000000002027229 */ /* 0x000fd00000000006 */
[----:B--2---:R-:W-:-:S08]  /*2d20*/  DADD R2, R2, R12 ;  /* 0x0000000002027229 */ /* 0x004fd0000000000c */
[----:B------:R-:W-:-:S08]  /*2d30*/  DADD R2, R2, R14 ;  /* 0x0000000002027229 */ /* 0x000fd0000000000e */
[----:B---3--:R-:W-:-:S08]  /*2d40*/  DADD R2, R2, R8 ;  /* 0x0000000002027229 */ /* 0x008fd00000000008 */
[----:B------:R-:W-:-:S08]  /*2d50*/  DADD R2, R2, R10 ;  /* 0x0000000002027229 */ /* 0x000fd0000000000a */
[----:B0-----:R-:W-:-:S11]  /*2d60*/  DADD R4, R2, R4 ;  /* 0x0000000002047229 */ /* 0x001fd60000000004 */
.L_x_135:
[----:B-1----:R-:W-:Y:S05]  /*2d70*/  BSYNC.RECONVERGENT B0 ;  /* 0x0000000000007941 */ /* 0x002fea0003800200 */
.L_x_119:
[----:B------:R-:W-:Y:S05]  /*2d80*/  @P0 EXIT ;  /* 0x000000000000094d */ /* 0x000fea0003800000 */
[----:B------:R-:W1:Y:S02]  /*2d90*/  LDCU.64 UR4, c[0x0][0x388] ;  /* 0x00007100ff0477ac */ /* 0x000e640008000a00 */
[----:B-1----:R-:W-:-:S06]  /*2da0*/  UIMAD.WIDE.U32 UR4, UR9, 0x8, UR4 ;  /* 0x00000008090478a5 */ /* 0x002fcc000f8e0004 */
[----:B--2---:R-:W-:Y:S02]  /*2db0*/  IMAD.U32 R2, RZ, RZ, UR4 ;  /* 0x00000004ff027e24 */ /* 0x004fe4000f8e00ff */
[----:B------:R-:W-:-:S05]  /*2dc0*/  IMAD.U32 R3, RZ, RZ, UR5 ;  /* 0x00000005ff037e24 */ /* 0x000fca000f8e00ff */
[----:B------:R-:W-:Y:S01]  /*2dd0*/  STG.E.64 desc[UR10][R2.64], R4 ;  /* 0x0000000402007986 */ /* 0x000fe2000c101b0a */
[----:B------:R-:W-:Y:S05]  /*2de0*/  EXIT ;  /* 0x000000000000794d */ /* 0x000fea0003800000 */
.L_x_149:
        /* <DEDUP_REMOVED lines=9> */
.L_x_429:


//--------------------- .text._ZN3cub18CUB_300001_SM_10006detail6reduce28DeviceReduceSingleTileKernelINS2_10policy_hubIdjN4cuda3std3__44plusIdEEE10Policy1000EN6thrust24THRUST_300001_SM_1000_NS6detail15normal_iteratorINSD_10device_ptrIdEEEEPdjS9_ddNS7_10__identityEEEvT0_T1_T2_T3_T4_T6_ --------------------------
	.section	.text._ZN3cub18CUB_300001_SM_10006detail6reduce28DeviceReduceSingleTileKernelINS2_10policy_hubIdjN4cuda3std3__44plusIdEEE10Policy1000EN6thrust24THRUST_300001_SM_1000_NS6detail15normal_iteratorINSD_10device_ptrIdEEEEPdjS9_ddNS7_10__identityEEEvT0_T1_T2_T3_T4_T6_,"ax",@progbits
	.align	128
        .global         _ZN3cub18CUB_300001_SM_10006detail6reduce28DeviceReduceSingleTileKernelINS2_10policy_hubIdjN4cuda3std3__44plusIdEEE10Policy1000EN6thrust24THRUST_300001_SM_1000_NS6detail15normal_iteratorINSD_10device_ptrIdEEEEPdjS9_ddNS7_10__identityEEEvT0_T1_T2_T3_T4_T6_
        .type           _ZN3cub18CUB_300001_SM_10006detail6reduce28DeviceReduceSingleTileKernelINS2_10policy_hubIdjN4cuda3std3__44plusIdEEE10Policy1000EN6thrust24THRUST_300001_SM_1000_NS6detail15normal_iteratorINSD_10device_ptrIdEEEEPdjS9_ddNS7_10__identityEEEvT0_T1_T2_T3_T4_T6_,@function
        .size           _ZN3cub18CUB_300001_SM_10006detail6reduce28DeviceReduceSingleTileKernelINS2_10policy_hubIdjN4cuda3std3__44plusIdEEE10Policy1000EN6thrust24THRUST_300001_SM_1000_NS6detail15normal_iteratorINSD_10device_ptrIdEEEEPdjS9_ddNS7_10__identityEEEvT0_T1_T2_T3_T4_T6_,(.L_x_430 - _ZN3cub18CUB_300001_SM_10006detail6reduce28DeviceReduceSingleTileKernelINS2_10policy_hubIdjN4cuda3std3__44plusIdEEE10Policy1000EN6thrust24THRUST_300001_SM_1000_NS6detail15normal_iteratorINSD_10device_ptrIdEEEEPdjS9_ddNS7_10__identityEEEvT0_T1_T2_T3_T4_T6_)
        .other          _ZN3cub18CUB_300001_SM_10006detail6reduce28DeviceReduceSingleTileKernelINS2_10policy_hubIdjN4cuda3std3__44plusIdEEE10Policy1000EN6thrust24THRUST_300001_SM_1000_NS6detail15normal_iteratorINSD_10device_ptrIdEEEEPdjS9_ddNS7_10__identityEEEvT0_T1_T2_T3_T4_T6_,@"STO_CUDA_ENTRY STV_DEFAULT"
_ZN3cub18CUB_300001_SM_10006detail6reduce28DeviceReduceSingleTileKernelINS2_10policy_hubIdjN4cuda3std3__44plusIdEEE10Policy1000EN6thrust24THRUST_300001_SM_1000_NS6detail15normal_iteratorINSD_10device_ptrIdEEEEPdjS9_ddNS7_10__identityEEEvT0_T1_T2_T3_T4_T6_:
.text._ZN3cub18CUB_300001_SM_10006detail6reduce28DeviceReduceSingleTileKernelINS2_10policy_hubIdjN4cuda3std3__44plusIdEEE10Policy1000EN6thrust24THRUST_300001_SM_1000_NS6detail15normal_iteratorINSD_10device_ptrIdEEEEPdjS9_ddNS7_10__identityEEEvT0_T1_T2_T3_T4_T6_:
        /* <DEDUP_REMOVED lines=13> */
.L_x_150:
[----:B------:R-:W-:Y:S01]  /*00d0*/  ISETP.GT.U32.AND P0, PT, R2, 0x13ff, PT ;  /* 0x000013ff0200780c */ /* 0x000fe20003f04070 */
[----:B------:R-:W-:-:S12]  /*00e0*/  BSSY.RECONVERGENT B0, `(.L_x_151) ;  /* 0x0000280000007945 */ /* 0x000fd80003800200 */
        /* <DEDUP_REMOVED lines=11> */
.L_x_154:
[----:B------:R-:W-:Y:S05]  /*01a0*/  BSYNC.RECONVERGENT B1 ;  /* 0x0000000000017941 */ /* 0x000fea0003800200 */
.L_x_153:
[----:B------:R-:W-:Y:S01]  /*01b0*/  ISETP.GE.U32.AND P0, PT, R41, R2, PT ;  /* 0x000000022900720c */ /* 0x000fe20003f06070 */
[----:B------:R-:W-:-:S12]  /*01c0*/  BSSY.RECONVERGENT B1, `(.L_x_155) ;  /* 0x0000073000017945 */ /* 0x000fd80003800200 */
[----:B------:R-:W-:Y:S05]  /*01d0*/  @P0 BRA `(.L_x_156) ;  /* 0x0000000400c40947 */ /* 0x000fea0003800000 */
[----:B------:R-:W-:Y:S01]  /*01e0*/  LOP3.LUT R5, RZ, R41, RZ, 0x33, !PT ;  /* 0x00000029ff057212 */ /* 0x000fe200078e33ff */
[----:B------:R-:W-:Y:S04]  /*01f0*/  BSSY.RECONVERGENT B2, `(.L_x_157) ;  /* 0x0000034000027945 */ /* 0x000fe80003800200 */
[----:B------:R-:W-:-:S04]  /*0200*/  IMAD.IADD R5, R5, 0x1, R2 ;  /* 0x0000000105057824 */ /* 0x000fc800078e0202 */
[C---:B------:R-:W-:Y:S01]  /*0210*/  IMAD.HI.U32 R40, R5.reuse, -0x33333333, RZ ;  /* 0xcccccccd05287827 */ /* 0x040fe200078e00ff */
[----:B------:R-:W-:-:S04]  /*0220*/  ISETP.GE.U32.AND P1, PT, R5, 0x2580, PT ;  /* 0x000025800500780c */ /* 0x000fc80003f26070 */
[----:B------:R-:W-:-:S04]  /*0230*/  LEA.HI R40, R40, 0x1, RZ, 0x17 ;  /* 0x0000000128287811 */ /* 0x000fc800078fb8ff */
[----:B------:R-:W-:-:S04]  /*0240*/  LOP3.LUT R42, R40, 0xf, RZ, 0xc0, !PT ;  /* 0x0000000f282a7812 */ /* 0x000fc800078ec0ff */
[----:B------:R-:W-:Y:S01]  /*0250*/  ISETP.NE.AND P0, PT, R42, RZ, PT ;  /* 0x000000ff2a00720c */ /* 0x000fe20003f05270 */
[----:B------:R-:W-:-:S12]  /*0260*/  @!P1 BRA `(.L_x_158) ;  /* 0x0000000000b09947 */ /* 0x000fd80003800000 */
[----:B------:R-:W0:Y:S01]  /*0270*/  LDC.64 R4, c[0x0][0x380] ;  /* 0x0000e000ff047b82 */ /* 0x000e220000000a00 */
[----:B------:R-:W-:-:S05]  /*0280*/  LOP3.LUT R0, R40, 0xfffff0, RZ, 0xc0, !PT ;  /* 0x00fffff028007812 */ /* 0x000fca00078ec0ff */
[----:B------:R-:W-:Y:S02]  /*0290*/  IMAD.MOV R0, RZ, RZ, -R0 ;  /* 0x000000ffff007224 */ /* 0x000fe400078e0a00 */
[----:B0-----:R-:W-:-:S03]  /*02a0*/  IMAD.WIDE.U32 R4, R41, 0x8, R4 ;  /* 0x0000000829047825 */ /* 0x001fc600078e0004 */
[----:B------:R-:W-:-:S05]  /*02b0*/  IADD3 R4, P1, PT, R4, 0xa000, RZ ;  /* 0x0000a00004047810 */ /* 0x000fca0007f3e0ff */
[----:B------:R-:W-:-:S08]  /*02c0*/  IMAD.X R5, RZ, RZ, R5, P1 ;  /* 0x000000ffff057224 */ /* 0x000fd000008e0605 */
.L_x_159:
        /* <DEDUP_REMOVED lines=38> */
.L_x_158:
[----:B------:R-:W-:Y:S05]  /*0530*/  BSYNC.RECONVERGENT B2 ;  /* 0x0000000000027941 */ /* 0x000fea0003800200 */
.L_x_157:
[----:B------:R-:W-:Y:S05]  /*0540*/  @!P0 BRA `(.L_x_156) ;  /* 0x0000000000e88947 */ /* 0x000fea0003800000 */
[----:B------:R-:W-:Y:S01]  /*0550*/  ISETP.GE.U32.AND P0, PT, R42, 0x8, PT ;  /* 0x000000082a00780c */ /* 0x000fe20003f06070 */
[----:B------:R-:W-:Y:S01]  /*0560*/  BSSY.RECONVERGENT B2, `(.L_x_160) ;  /* 0x0000017000027945 */ /* 0x000fe20003800200 */
[----:B------:R-:W-:-:S04]  /*0570*/  LOP3.LUT R22, R40, 0x7, RZ, 0xc0, !PT ;  /* 0x0000000728167812 */ /* 0x000fc800078ec0ff */
[----:B------:R-:W-:-:S07]  /*0580*/  ISETP.NE.AND P1, PT, R22, RZ, PT ;  /* 0x000000ff1600720c */ /* 0x000fce0003f25270 */
[----:B------:R-:W-:Y:S06]  /*0590*/  @!P0 BRA `(.L_x_161) ;  /* 0x00000000004c8947 */ /* 0x000fec0003800000 */
[----:B------:R-:W0:Y:S02]  /*05a0*/  LDC.64 R4, c[0x0][0x380] ;  /* 0x0000e000ff047b82 */ /* 0x000e240000000a00 */
[----:B0-----:R-:W-:-:S05]  /*05b0*/  IMAD.WIDE.U32 R20, R41, 0x8, R4 ;  /* 0x0000000829147825 */ /* 0x001fca00078e0004 */
        /* <DEDUP_REMOVED lines=17> */
.L_x_161:
[----:B------:R-:W-:Y:S05]  /*06d0*/  BSYNC.RECONVERGENT B2 ;  /* 0x0000000000027941 */ /* 0x000fea0003800200 */
.L_x_160:
        /* <DEDUP_REMOVED lines=17> */
.L_x_163:
[----:B------:R-:W-:Y:S05]  /*07f0*/  BSYNC.RECONVERGENT B2 ;  /* 0x0000000000027941 */ /* 0x000fea0003800200 */
.L_x_162:
[----:B------:R-:W-:Y:S05]  /*0800*/  @!P1 BRA `(.L_x_156) ;  /* 0x0000000000389947 */ /* 0x000fea0003800000 */
[----:B------:R-:W0:Y:S01]  /*0810*/  LDC.64 R4, c[0x0][0x380] ;  /* 0x0000e000ff047b82 */ /* 0x000e220000000a00 */
[----:B------:R-:W-:Y:S02]  /*0820*/  IMAD.MOV R0, RZ, RZ, -R0 ;  /* 0x000000ffff007224 */ /* 0x000fe400078e0a00 */
[----:B0-----:R-:W-:-:S04]  /*0830*/  IMAD.WIDE.U32 R4, R41, 0x8, R4 ;  /* 0x0000000829047825 */ /* 0x001fc800078e0004 */
[----:B------:R-:W-:Y:S02]  /*0840*/  IMAD.MOV.U32 R6, RZ, RZ, R4 ;  /* 0x000000ffff067224 */ /* 0x000fe400078e0004 */
[----:B------:R-:W-:-:S07]  /*0850*/  IMAD.MOV.U32 R7, RZ, RZ, R5 ;  /* 0x000000ffff077224 */ /* 0x000fce00078e0005 */
.L_x_164:
[----:B------:R-:W-:Y:S02]  /*0860*/  IMAD.MOV.U32 R4, RZ, RZ, R6 ;  /* 0x000000ffff047224 */ /* 0x000fe400078e0006 */
[----:B------:R-:W-:-:S06]  /*0870*/  IMAD.MOV.U32 R5, RZ, RZ, R7 ;  /* 0x000000ffff057224 */ /* 0x000fcc00078e0007 */
[----:B------:R-:W2:Y:S01]  /*0880*/  LDG.E.64 R4, desc[UR6][R4.64] ;  /* 0x0000000604047981 */ /* 0x000ea2000c1e1b00 */
[----:B------:R-:W-:Y:S01]  /*0890*/  VIADD R0, R0, 0x1 ;  /* 0x0000000100007836 */ /* 0x000fe20000000000 */
[----:B------:R-:W-:-:S04]  /*08a0*/  IADD3 R6, P1, PT, R6, 0x1400, RZ ;  /* 0x0000140006067810 */ /* 0x000fc80007f3e0ff */
[----:B------:R-:W-:Y:S01]  /*08b0*/  ISETP.NE.AND P0, PT, R0, RZ, PT ;  /* 0x000000ff0000720c */ /* 0x000fe20003f05270 */
[----:B------:R-:W-:Y:S01]  /*08c0*/  IMAD.X R7, RZ, RZ, R7, P1 ;  /* 0x000000ffff077224 */ /* 0x000fe200008e0607 */
[----:B--2--5:R-:W-:-:S11]  /*08d0*/  DADD R36, R4, R36 ;  /* 0x0000000004247229 */ /* 0x024fd60000000024 */
[----:B------:R-:W-:Y:S05]  /*08e0*/  @P0 BRA `(.L_x_164) ;  /* 0xfffffffc00dc0947 */ /* 0x000fea000383ffff */
.L_x_156:
[----:B------:R-:W-:Y:S05]  /*08f0*/  BSYNC.RECONVERGENT B1 ;  /* 0x0000000000017941 */ /* 0x000fea0003800200 */
.L_x_155:
        /* <DEDUP_REMOVED lines=28> */
[----:B-1----:R-:W-:-:S03]  /*0ac0*/  @!P1 LEA R9, R13, R2, 0x18 ;  /* 0x000000020d099211 */ /* 0x002fc600078ec0ff */
[----:B------:R-:W0:Y:S02]  /*0ad0*/  SHFL.DOWN PT, R5, R11, 0x8, 0x1f ;  /* 0x09001f000b057f89 */ /* 0x000e2400000e0000 */
[----:B0-----:R-:W-:-:S10]  /*0ae0*/  DADD R4, R4, R10 ;  /* 0x0000000004047229 */ /* 0x001fd4000000000a */
[----:B------:R-:W-:Y:S02]  /*0af0*/  FSEL R6, R10, R4, P0 ;  /* 0x000000040a067208 */ /* 0x000fe40000000000 */
[----:B------:R-:W-:Y:S01]  /*0b00*/  FSEL R7, R11, R5, P0 ;  /* 0x000000050b077208 */ /* 0x000fe20000000000 */
[----:B------:R-:W-:Y:S01]  /*0b10*/  @!P1 IMAD.IADD R11, R0, 0x1, R9 ;  /* 0x00000001000b9824 */ /* 0x000fe200078e0209 */
        /* <DEDUP_REMOVED lines=14> */
[----:B------:R-:W2:Y:S04]  /*0c00*/  LDS.128 R16, [UR4+0x30] ;  /* 0x00003004ff107984 */ /* 0x000ea80008000c00 */
[----:B-1----:R-:W1:Y:S01]  /*0c10*/  LDS.128 R4, [UR4+0x40] ;  /* 0x00004004ff047984 */ /* 0x002e620008000c00 */
[----:B0-----:R-:W-:-:S03]  /*0c20*/  DADD R12, R8, R12 ;  /* 0x00000000080c7229 */ /* 0x001fc6000000000c */
[----:B------:R-:W0:Y:S05]  /*0c30*/  LDS.128 R8, [UR4+0x50] ;  /* 0x00005004ff087984 */ /* 0x000e2a0008000c00 */
[----:B------:R-:W-:-:S08]  /*0c40*/  DADD R12, R12, R14 ;  /* 0x000000000c0c7229 */ /* 0x000fd0000000000e */
[----:B--2---:R-:W-:-:S08]  /*0c50*/  DADD R12, R12, R16 ;  /* 0x000000000c0c7229 */ /* 0x004fd00000000010 */
[----:B------:R-:W-:Y:S02]  /*0c60*/  DADD R18, R12, R18 ;  /* 0x000000000c127229 */ /* 0x000fe40000000012 */
[----:B------:R-:W2:Y:S06]  /*0c70*/  LDS.128 R12, [UR4+0x60] ;  /* 0x00006004ff0c7984 */ /* 0x000eac0008000c00 */
[----:B-1----:R-:W-:-:S08]  /*0c80*/  DADD R4, R18, R4 ;  /* 0x0000000012047229 */ /* 0x002fd00000000004 */
[----:B------:R-:W-:Y:S02]  /*0c90*/  DADD R2, R4, R6 ;  /* 0x0000000004027229 */ /* 0x000fe40000000006 */
[----:B------:R-:W1:Y:S06]  /*0ca0*/  LDS.128 R4, [UR4+0x70] ;  /* 0x00007004ff047984 */ /* 0x000e6c0008000c00 */
[----:B0-----:R-:W-:-:S08]  /*0cb0*/  DADD R2, R2, R8 ;  /* 0x0000000002027229 */ /* 0x001fd00000000008 */
[----:B------:R-:W-:Y:S01]  /*0cc0*/  DADD R2, R2, R10 ;  /* 0x0000000002027229 */ /* 0x000fe2000000000a */
[----:B------:R-:W0:Y:S07]  /*0cd0*/  LDS.128 R8, [UR4+0x80] ;  /* 0x00008004ff087984 */ /* 0x000e2e0008000c00 */
[----:B--2---:R-:W-:-:S08]  /*0ce0*/  DADD R2, R2, R12 ;  /* 0x0000000002027229 */ /* 0x004fd0000000000c */
        /* <DEDUP_REMOVED lines=14> */
.L_x_165:
        /* <DEDUP_REMOVED lines=26> */
[----:B0-----:R-:W-:-:S10]  /*0f70*/  DADD R4, R4, R8 ;  /* 0x0000000004047229 */ /* 0x001fd40000000008 */
[----:B------:R-:W-:Y:S02]  /*0f80*/  FSEL R6, R8, R4, P0 ;  /* 0x0000000408067208 */ /* 0x000fe40000000000 */
[----:B------:R-:W-:Y:S01]  /*0f90*/  FSEL R7, R9, R5, P0 ;  /* 0x0000000509077208 */ /* 0x000fe20000000000 */
[----:B------:R-:W0:Y:S01]  /*0fa0*/  @!P1 S2R R8, SR_CgaCtaId ;  /* 0x0000000000089919 */ /* 0x000e220000008800 */
[----:B------:R-:W-:Y:S01]  /*0fb0*/  ISETP.GT.AND P0, PT, R0, R13, PT ;  /* 0x0000000d0000720c */ /* 0x000fe20003f04270 */
[----:B------:R-:W-:Y:S01]  /*0fc0*/  VIADD R0, R12, 0x10 ;  /* 0x000000100c007836 */ /* 0x000fe20000000000 */
[----:B------:R-:W-:Y:S04]  /*0fd0*/  SHFL.DOWN PT, R4, R6, 0x8, R13 ;  /* 0x0900000006047989 */ /* 0x000fe800000e000d */
[----:B------:R-:W1:Y:S02]  /*0fe0*/  SHFL.DOWN PT, R5, R7, 0x8, R13 ;  /* 0x0900000007057989 */ /* 0x000e6400000e000d */
[----:B-1----:R-:W-:-:S10]  /*0ff0*/  DADD R4, R4, R6 ;  /* 0x0000000004047229 */ /* 0x002fd40000000006 */
[----:B------:R-:W-:Y:S02]  /*1000*/  FSEL R10, R6, R4, P0 ;  /* 0x00000004060a7208 */ /* 0x000fe40000000000 */
[----:B------:R-:W-:Y:S02]  /*1010*/  FSEL R11, R7, R5, P0 ;  /* 0x00000005070b7208 */ /* 0x000fe40000000000 */
[----:B------:R-:W-:Y:S01]  /*1020*/  @!P1 MOV R7, 0x400 ;  /* 0x0000040000079802 */ /* 0x000fe20000000f00 */
[----:B------:R-:W-:Y:S01]  /*1030*/  SHFL.DOWN PT, R4, R10, 0x10, R13 ;  /* 0x0a0000000a047989 */ /* 0x000fe200000e000d */
[----:B------:R-:W-:Y:S02]  /*1040*/  ISETP.GT.AND P0, PT, R0, R13, PT ;  /* 0x0000000d0000720c */ /* 0x000fe40003f04270 */
        /* <DEDUP_REMOVED lines=14> */
[----:B------:R-:W-:Y:S01]  /*1130*/  ISETP.GT.U32.AND P1, PT, R2, 0x20, PT ;  /* 0x000000200200780c */ /* 0x000fe20003f24070 */
[----:B-1----:R-:W-:-:S09]  /*1140*/  ULEA UR4, UR5, UR4, 0x18 ;  /* 0x0000000405047291 */ /* 0x002fd2000f8ec0ff */
[----:B------:R-:W1:Y:S04]  /*1150*/  LDS.128 R12, [UR4+0x20] ;  /* 0x00002004ff0c7984 */ /* 0x000e680008000c00 */
[----:B0-----:R-:W0:Y:S01]  /*1160*/  LDS.128 R4, [UR4+0x30] ;  /* 0x00003004ff047984 */ /* 0x001e220008000c00 */
        /* <DEDUP_REMOVED lines=70> */
[----:B------:R-:W0:Y:S01]  /*15d0*/  LDS.64 R4, [UR4+0xb0] ;  /* 0x0000b004ff047984 */ /* 0x000e220008000a00 */
        /* <DEDUP_REMOVED lines=8> */
[----:B------:R-:W-:-:S04]  /*1660*/  ISETP.GT.U32.AND P1, PT, R2, 0x260, PT ;  /* 0x000002600200780c */ /* 0x000fc80003f24070 */
[----:B0-----:R-:W-:-:S10]  /*1670*/  DADD R4, R4, R6 ;  /* 0x0000000004047229 */ /* 0x001fd40000000006 */
[----:B------:R-:W-:Y:S02]  /*1680*/  FSEL R8, R4, R6, P1 ;  /* 0x0000000604087208 */ /* 0x000fe40000800000 */
[----:B------:R-:W-:Y:S01]  /*1690*/  FSEL R9, R5, R7, P1 ;  /* 0x0000000705097208 */ /* 0x000fe20000800000 */
[----:B------:R-:W-:Y:S06]  /*16a0*/  BRA `(.L_x_166) ;  /* 0x00000010008c7947 */ /* 0x000fec0003800000 */
.L_x_152:
[----:B------:R-:W0:Y:S01]  /*16b0*/  S2R R0, SR_TID.X ;  /* 0x0000000000007919 */ /* 0x000e220000002100 */
[----:B------:R-:W1:Y:S02]  /*16c0*/  LDCU.64 UR4, c[0x0][0x380] ;  /* 0x00007000ff0477ac */ /* 0x000e640008000a00 */
[----:B-1----:R-:W-:Y:S02]  /*16d0*/  IMAD.U32 R6, RZ, RZ, UR4 ;  /* 0x00000004ff067e24 */ /* 0x002fe4000f8e00ff */
[----:B------:R-:W-:Y:S02]  /*16e0*/  IMAD.U32 R7, RZ, RZ, UR5 ;  /* 0x00000005ff077e24 */ /* 0x000fe4000f8e00ff */
[----:B0-----:R-:W-:-:S05]  /*16f0*/  IMAD.WIDE.U32 R20, R0, 0x8, R6 ;  /* 0x0000000800147825 */ /* 0x001fca00078e0006 */
        /* <DEDUP_REMOVED lines=8> */
[----:B------:R-:W-:Y:S01]  /*1780*/  VIADD R3, R2, 0xffffec00 ;  /* 0xffffec0002037836 */ /* 0x000fe20000000000 */
[----:B------:R-:W-:-:S04]  /*1790*/  UMOV UR4, 0x1400 ;  /* 0x0000140000047882 */ /* 0x000fc80000000000 */
[----:B------:R-:W-:Y:S01]  /*17a0*/  ISETP.GE.U32.AND P0, PT, R3, 0x1400, PT ;  /* 0x000014000300780c */ /* 0x000fe20003f06070 */
        /* <DEDUP_REMOVED lines=8> */
[----:B------:R-:W0:Y:S01]  /*1830*/  LDC R2, c[0x0][0x390] ;  /* 0x0000e400ff027b82 */ /* 0x000e220000000800 */
[----:B------:R-:W-:-:S07]  /*1840*/  UMOV UR4, 0x1400 ;  /* 0x0000140000047882 */ /* 0x000fce0000000000 */
[----:B------:R-:W1:Y:S02]  /*1850*/  LDC.64 R6, c[0x0][0x380] ;  /* 0x0000e000ff067b82 */ /* 0x000e640000000a00 */
.L_x_169:
[----:B------:R-:W-:-:S04]  /*1860*/  VIADD R9, R0, UR4 ;  /* 0x0000000400097c36 */ /* 0x000fc80008000000 */
[----:B-1----:R-:W-:-:S05]  /*1870*/  IMAD.WIDE.U32 R8, R9, 0x8, R6 ;  /* 0x0000000809087825 */ /* 0x002fca00078e0006 */
        /* <DEDUP_REMOVED lines=8> */
[----:B--2---:R-:W-:-:S08]  /*1900*/  DADD R10, R10, R38 ;  /* 0x000000000a0a7229 */ /* 0x004fd00000000026 */
[----:B---3--:R-:W-:Y:S01]  /*1910*/  DADD R10, R12, R10 ;  /* 0x000000000c0a7229 */ /* 0x008fe2000000000a */
[----:B0-----:R-:W-:-:S05]  /*1920*/  VIADD R12, R2, -UR4 ;  /* 0x80000004020c7c36 */ /* 0x001fca0008000000 */
[----:B------:R-:W-:Y:S02]  /*1930*/  ISETP.GE.U32.AND P0, PT, R12, 0x1400, PT ;  /* 0x000014000c00780c */ /* 0x000fe40003f06070 */
[----:B----4-:R-:W-:-:S08]  /*1940*/  DADD R10, R14, R10 ;  /* 0x000000000e0a7229 */ /* 0x010fd0000000000a */
[----:B-----5:R-:W-:-:S08]  /*1950*/  DADD R10, R16, R10 ;  /* 0x00000000100a7229 */ /* 0x020fd0000000000a */
[----:B------:R-:W-:-:S08]  /*1960*/  DADD R10, R18, R10 ;  /* 0x00000000120a7229 */ /* 0x000fd0000000000a */
[----:B------:R-:W-:-:S08]  /*1970*/  DADD R10, R20, R10 ;  /* 0x00000000140a7229 */ /* 0x000fd0000000000a */
[----:B------:R-:W-:-:S08]  /*1980*/  DADD R10, R22, R10 ;  /* 0x00000000160a7229 */ /* 0x000fd0000000000a */
[----:B------:R-:W-:Y:S01]  /*1990*/  DADD R38, R4, R10 ;  /* 0x0000000004267229 */ /* 0x000fe2000000000a */
[----:B------:R-:W-:Y:S10]  /*19a0*/  @!P0 BRA `(.L_x_168) ;  /* 0x0000000800a48947 */ /* 0x000ff40003800000 */
[----:B------:R-:W-:-:S06]  /*19b0*/  UIADD3 UR4, UPT, UPT, UR4, 0x1400, URZ ;  /* 0x0000140004047890 */ /* 0x000fcc000fffe0ff */
[----:B------:R-:W-:-:S13]  /*19c0*/  ISETP.LT.U32.AND P0, PT, R3, UR4, PT ;  /* 0x0000000403007c0c */ /* 0x000fda000bf01070 */
[----:B------:R-:W-:Y:S05]  /*19d0*/  @!P0 BRA `(.L_x_169) ;  /* 0xfffffffc00a08947 */ /* 0x000fea000383ffff */
.L_x_167:
[----:B------:R-:W-:Y:S01]  /*19e0*/  VIADD R3, R2, -UR4 ;  /* 0x8000000402037c36 */ /* 0x000fe20008000000 */
[----:B------:R-:W-:Y:S04]  /*19f0*/  BSSY.RECONVERGENT B1, `(.L_x_168) ;  /* 0x00000a4000017945 */ /* 0x000fe80003800200 */
[----:B------:R-:W-:-:S04]  /*1a00*/  ISETP.GE.AND P0, PT, R0, R3, PT ;  /* 0x000000030000720c */ /* 0x000fc80003f06270 */
[----:B------:R-:W-:-:S13]  /*1a10*/  ISETP.LE.U32.OR P0, PT, R2, UR4, P0 ;  /* 0x0000000402007c0c */ /* 0x000fda0008703470 */
[----:B------:R-:W-:Y:S05]  /*1a20*/  @P0 BRA `(.L_x_170) ;  /* 0x0000000800800947 */ /* 0x000fea0003800000 */
[----:B------:R-:W-:Y:S01]  /*1a30*/  LOP3.LUT R3, RZ, R0, RZ, 0x33, !PT ;  /* 0x00000000ff037212 */ /* 0x000fe200078e33ff */
[----:B------:R-:W-:Y:S03]  /*1a40*/  BSSY.RECONVERGENT B2, `(.L_x_171) ;  /* 0x0000053000027945 */ /* 0x000fe60003800200 */
[----:B------:R-:W-:-:S04]  /*1a50*/  IADD3 R3, PT, PT, R2, -UR4, R3 ;  /* 0x8000000402037c10 */ /* 0x000fc8000fffe003 */
[C---:B------:R-:W-:Y:S01]  /*1a60*/  ISETP.GE.U32.AND P0, PT, R3.reuse, 0x2580, PT ;  /* 0x000025800300780c */ /* 0x040fe20003f06070 */
[----:B------:R-:W-:-:S05]  /*1a70*/  IMAD.HI.U32 R2, R3, -0x33333333, RZ ;  /* 0xcccccccd03027827 */ /* 0x000fca00078e00ff */
[----:B------:R-:W-:Y:S01]  /*1a80*/  LEA.HI R3, R2, 0x1, RZ, 0x17 ;  /* 0x0000000102037811 */ /* 0x000fe200078fb8ff */
[----:B------:R-:W-:-:S03]  /*1a90*/  IMAD.MOV.U32 R2, RZ, RZ, R0 ;  /* 0x000000ffff027224 */ /* 0x000fc600078e0000 */
[----:B------:R-:W-:-:S03]  /*1aa0*/  LOP3.LUT R4, R3, 0xf, RZ, 0xc0, !PT ;  /* 0x0000000f03047812 */ /* 0x000fc600078ec0ff */
[----:B------:R-:W-:Y:S05]  /*1ab0*/  @!P0 BRA `(.L_x_172) ;  /* 0x00000004002c8947 */ /* 0x000fea0003800000 */
[----:B------:R-:W-:Y:S01]  /*1ac0*/  LOP3.LUT R42, R3, 0xfffff0, RZ, 0xc0, !PT ;  /* 0x00fffff0032a7812 */ /* 0x000fe200078ec0ff */
[----:B------:R-:W-:Y:S01]  /*1ad0*/  BSSY.RECONVERGENT B3, `(.L_x_173) ;  /* 0x0000048000037945 */ /* 0x000fe20003800200 */
[C---:B------:R-:W-:Y:S01]  /*1ae0*/  LOP3.LUT R2, R0.reuse, 0x1400, RZ, 0xfc, !PT ;  /* 0x0000140000027812 */ /* 0x040fe200078efcff */
[----:B------:R-:W-:Y:S02]  /*1af0*/  VIADD R5, R0, UR4 ;  /* 0x0000000400057c36 */ /* 0x000fe40008000000 */
[----:B------:R-:W-:-:S07]  /*1b00*/  IMAD.MOV R42, RZ, RZ, -R42 ;  /* 0x000000ffff2a7224 */ /* 0x000fce00078e0a2a */
.L_x_174:
        /* <DEDUP_REMOVED lines=68> */
[----:B------:R-:W-:Y:S05]  /*1f50*/  BSYNC.RECONVERGENT B3 ;  /* 0x0000000000037941 */ /* 0x000fea0003800200 */
.L_x_173:
[----:B------:R-:W-:-:S07]  /*1f60*/  VIADD R2, R2, 0xffffec00 ;  /* 0xffffec0002027836 */ /* 0x000fce0000000000 */
.L_x_172:
[----:B------:R-:W-:Y:S05]  /*1f70*/  BSYNC.RECONVERGENT B2 ;  /* 0x0000000000027941 */ /* 0x000fea0003800200 */
.L_x_171:
        /* <DEDUP_REMOVED lines=40> */
.L_x_176:
[----:B------:R-:W-:Y:S05]  /*2200*/  BSYNC.RECONVERGENT B2 ;  /* 0x0000000000027941 */ /* 0x000fea0003800200 */
.L_x_175:
        /* <DEDUP_REMOVED lines=23> */
.L_x_178:
[----:B------:R-:W-:Y:S05]  /*2380*/  BSYNC.RECONVERGENT B2 ;  /* 0x0000000000027941 */ /* 0x000fea0003800200 */
.L_x_177:
[----:B------:R-:W-:Y:S05]  /*2390*/  @!P1 BRA `(.L_x_170) ;  /* 0x0000000000249947 */ /* 0x000fea0003800000 */
[----:B------:R-:W-:Y:S02]  /*23a0*/  VIADD R5, R2, UR4 ;  /* 0x0000000402057c36 */ /* 0x000fe40008000000 */
[----:B------:R-:W-:-:S07]  /*23b0*/  IMAD.MOV R4, RZ, RZ, -R3 ;  /* 0x000000ffff047224 */ /* 0x000fce00078e0a03 */
.L_x_179:
[----:B------:R-:W-:-:S06]  /*23c0*/  IMAD.WIDE.U32 R2, R5, 0x8, R6 ;  /* 0x0000000805027825 */ /* 0x000fcc00078e0006 */
[----:B------:R-:W2:Y:S01]  /*23d0*/  LDG.E.64 R2, desc[UR6][R2.64] ;  /* 0x0000000602027981 */ /* 0x000ea2000c1e1b00 */
[----:B------:R-:W-:Y:S02]  /*23e0*/  VIADD R4, R4, 0x1 ;  /* 0x0000000104047836 */ /* 0x000fe40000000000 */
[----:B------:R-:W-:-:S03]  /*23f0*/  VIADD R5, R5, 0x280 ;  /* 0x0000028005057836 */ /* 0x000fc60000000000 */
[----:B------:R-:W-:Y:S01]  /*2400*/  ISETP.NE.AND P0, PT, R4, RZ, PT ;  /* 0x000000ff0400720c */ /* 0x000fe20003f05270 */
[----:B--2---:R-:W-:-:S12]  /*2410*/  DADD R38, R2, R38 ;  /* 0x0000000002267229 */ /* 0x004fd80000000026 */
[----:B------:R-:W-:Y:S05]  /*2420*/  @P0 BRA `(.L_x_179) ;  /* 0xfffffffc00e40947 */ /* 0x000fea000383ffff */
.L_x_170:
[----:B------:R-:W-:Y:S05]  /*2430*/  BSYNC.RECONVERGENT B1 ;  /* 0x0000000000017941 */ /* 0x000fea0003800200 */
.L_x_168:
        /* <DEDUP_REMOVED lines=49> */
[----:B------:R-:W0:Y:S05]  /*2750*/  LDS.128 R8, [UR4+0x50] ;  /* 0x00005004ff087984 */ /* 0x000e2a0008000c00 */
[----:B------:R-:W-:-:S08]  /*2760*/  DADD R12, R12, R14 ;  /* 0x000000000c0c7229 */ /* 0x000fd0000000000e */
[----:B-1----:R-:W-:-:S08]  /*2770*/  DADD R12, R12, R16 ;  /* 0x000000000c0c7229 */ /* 0x002fd00000000010 */
[----:B------:R-:W-:Y:S02]  /*2780*/  DADD R18, R12, R18 ;  /* 0x000000000c127229 */ /* 0x000fe40000000012 */
[----:B------:R-:W1:Y:S06]  /*2790*/  LDS.128 R12, [UR4+0x60] ;  /* 0x00006004ff0c7984 */ /* 0x000e6c0008000c00 */
        /* <DEDUP_REMOVED lines=12> */
[----:B0-----:R-:W-:Y:S01]  /*2860*/  DADD R2, R2, R8 ;  /* 0x0000000002027229 */ /* 0x001fe20000000008 */
[----:B------:R-:W0:Y:S07]  /*2870*/  LDS.64 R8, [UR4+0xb0] ;  /* 0x0000b004ff087984 */ /* 0x000e2e0008000a00 */
[----:B------:R-:W-:-:S08]  /*2880*/  DADD R2, R2, R10 ;  /* 0x0000000002027229 */ /* 0x000fd0000000000a */
[----:B-1----:R-:W-:-:S08]  /*2890*/  DADD R2, R2, R12 ;  /* 0x0000000002027229 */ /* 0x002fd0000000000c */
[----:B------:R-:W-:-:S08]  /*28a0*/  DADD R2, R2, R14 ;  /* 0x0000000002027229 */ /* 0x000fd0000000000e */
[----:B--2---:R-:W-:-:S08]  /*28b0*/  DADD R2, R2, R4 ;  /* 0x0000000002027229 */ /* 0x004fd00000000004 */
[----:B------:R-:W-:-:S08]  /*28c0*/  DADD R2, R2, R6 ;  /* 0x0000000002027229 */ /* 0x000fd00000000006 */
[----:B0-----:R-:W-:-:S11]  /*28d0*/  DADD R8, R2, R8 ;  /* 0x0000000002087229 */ /* 0x001fd60000000008 */
.L_x_166:
[----:B------:R-:W-:Y:S05]  /*28e0*/  BSYNC.RECONVERGENT B0 ;  /* 0x0000000000007941 */ /* 0x000fea0003800200 */
.L_x_151:
[----:B------:R-:W-:Y:S05]  /*28f0*/  @P0 EXIT ;  /* 0x000000000000094d */ /* 0x000fea0003800000 */
[----:B------:R-:W0:Y:S01]  /*2900*/  LDCU.64 UR4, c[0x0][0x398] ;  /* 0x00007300ff0477ac */ /* 0x000e220008000a00 */
[----:B--2---:R-:W2:Y:S01]  /*2910*/  LDC.64 R2, c[0x0][0x388] ;  /* 0x0000e200ff027b82 */ /* 0x004ea20000000a00 */
[----:B0-----:R-:W-:-:S07]  /*2920*/  DADD R8, R8, UR4 ;  /* 0x0000000408087e29 */ /* 0x001fce0008000000 */
[----:B--2---:R-:W-:Y:S01]  /*2930*/  STG.E.64 desc[UR6][R2.64], R8 ;  /* 0x0000000802007986 */ /* 0x004fe2000c101b06 */
[----:B------:R-:W-:Y:S05]  /*2940*/  EXIT ;  /* 0x000000000000794d */ /* 0x000fea0003800000 */
.L_x_180:
        /* <DEDUP_REMOVED lines=11> */
.L_x_430:


//--------------------- .text._ZN3cub18CUB_300001_SM_10006detail6reduce28DeviceReduceSingleTileKernelINS2_10policy_hubIlyN4cuda3std3__44plusIlEEE10Policy1000EPlSC_iS9_llNS7_10__identityEEEvT0_T1_T2_T3_T4_T6_ --------------------------
	.section	.text._ZN3cub18CUB_300001_SM_10006detail6reduce28DeviceReduceSingleTileKernelINS2_10policy_hubIlyN4cuda3std3__44plusIlEEE10Policy1000EPlSC_iS9_llNS7_10__identityEEEvT0_T1_T2_T3_T4_T6_,"ax",@progbits
	.align	128
        .global         _ZN3cub18CUB_300001_SM_10006detail6reduce28DeviceReduceSingleTileKernelINS2_10policy_hubIlyN4cuda3std3__44plusIlEEE10Policy1000EPlSC_iS9_llNS7_10__identityEEEvT0_T1_T2_T3_T4_T6_
        .type           _ZN3cub18CUB_300001_SM_10006detail6reduce28DeviceReduceSingleTileKernelINS2_10policy_hubIlyN4cuda3std3__44plusIlEEE10Policy1000EPlSC_iS9_llNS7_10__identityEEEvT0_T1_T2_T3_T4_T6_,@function
        .size           _ZN3cub18CUB_300001_SM_10006detail6reduce28DeviceReduceSingleTileKernelINS2_10policy_hubIlyN4cuda3std3__44plusIlEEE10Policy1000EPlSC_iS9_llNS7_10__identityEEEvT0_T1_T2_T3_T4_T6_,(.L_x_431 - _ZN3cub18CUB_300001_SM_10006detail6reduce28DeviceReduceSingleTileKernelINS2_10policy_hubIlyN4cuda3std3__44plusIlEEE10Policy1000EPlSC_iS9_llNS7_10__identityEEEvT0_T1_T2_T3_T4_T6_)
        .other          _ZN3cub18CUB_300001_SM_10006detail6reduce28DeviceReduceSingleTileKernelINS2_10policy_hubIlyN4cuda3std3__44plusIlEEE10Policy1000EPlSC_iS9_llNS7_10__identityEEEvT0_T1_T2_T3_T4_T6_,@"STO_CUDA_ENTRY STV_DEFAULT"
_ZN3cub18CUB_300001_SM_10006detail6reduce28DeviceReduceSingleTileKernelINS2_10policy_hubIlyN4cuda3std3__44plusIlEEE10Policy1000EPlSC_iS9_llNS7_10__identityEEEvT0_T1_T2_T3_T4_T6_:
.text._ZN3cub18CUB_300001_SM_10006detail6reduce28DeviceReduceSingleTileKernelINS2_10policy_hubIlyN4cuda3std3__44plusIlEEE10Policy1000EPlSC_iS9_llNS7_10__identityEEEvT0_T1_T2_T3_T4_T6_:
        /* <DEDUP_REMOVED lines=13> */
.L_x_181:
        /* <DEDUP_REMOVED lines=13> */
.L_x_185:
[----:B------:R-:W-:Y:S05]  /*01a0*/  BSYNC.RECONVERGENT B1 ;  /* 0x0000000000017941 */ /* 0x000fea0003800200 */
.L_x_184:
        /* <DEDUP_REMOVED lines=17> */
.L_x_190:
        /* <DEDUP_REMOVED lines=8> */
[----:B--2--5:R-:W-:-:S05]  /*0340*/  IADD3 R2, P2, PT, R8, R2, RZ ;  /* 0x0000000208027210 */ /* 0x024fca0007f5e0ff */
[----:B------:R-:W-:-:S06]  /*0350*/  IMAD.X R3, R9, 0x1, R3, P2 ;  /* 0x0000000109037824 */ /* 0x000fcc00010e0603 */
[----:B------:R-:W-:Y:S05]  /*0360*/  @P0 BRA `(.L_x_190) ;  /* 0xfffffffc00d40947 */ /* 0x000fea000383ffff */
.L_x_189:
[----:B------:R-:W-:Y:S05]  /*0370*/  BSYNC.RECONVERGENT B2 ;  /* 0x0000000000027941 */ /* 0x000fea0003800200 */
.L_x_188:
        /* <DEDUP_REMOVED lines=8> */
.L_x_193:
[----:B------:R-:W0:Y:S01]  /*0400*/  LDC.64 R44, c[0x0][0x380] ;  /* 0x0000e000ff2c7b82 */ /* 0x000e220000000a00 */
[C---:B------:R-:W-:Y:S02]  /*0410*/  VIADD R41, R7.reuse, 0x800 ;  /* 0x0000080007297836 */ /* 0x040fe40000000000 */
[C---:B------:R-:W-:Y:S02]  /*0420*/  VIADD R43, R7.reuse, 0x1000 ;  /* 0x00001000072b7836 */ /* 0x040fe40000000000 */
[----:B0-----:R-:W-:-:S05]  /*0430*/  IMAD.WIDE R28, R7, 0x8, R44 ;  /* 0x00000008071c7825 */ /* 0x001fca00078e022c */
[----:B------:R-:W2:Y:S01]  /*0440*/  LDG.E.64.CONSTANT R8, desc[UR6][R28.64] ;  /* 0x000000061c087981 */ /* 0x000ea2000c1e9b00 */
[----:B------:R-:W-:-:S03]  /*0450*/  IMAD.WIDE R40, R41, 0x8, R44 ;  /* 0x0000000829287825 */ /* 0x000fc600078e022c */
[----:B------:R-:W2:Y:S04]  /*0460*/  LDG.E.64.CONSTANT R10, desc[UR6][R28.64+0x1000] ;  /* 0x001000061c0a7981 */ /* 0x000ea8000c1e9b00 */
[----:B------:R-:W3:Y:S04]  /*0470*/  LDG.E.64.CONSTANT R12, desc[UR6][R28.64+0x2000] ;  /* 0x002000061c0c7981 */ /* 0x000ee8000c1e9b00 */
[----:B------:R-:W3:Y:S01]  /*0480*/  LDG.E.64.CONSTANT R14, desc[UR6][R28.64+0x3000] ;  /* 0x003000061c0e7981 */ /* 0x000ee2000c1e9b00 */
[----:B------:R-:W-:-:S03]  /*0490*/  IMAD.WIDE R42, R43, 0x8, R44 ;  /* 0x000000082b2a7825 */ /* 0x000fc600078e022c */
[----:B------:R-:W4:Y:S04]  /*04a0*/  LDG.E.64.CONSTANT R16, desc[UR6][R40.64] ;  /* 0x0000000628107981 */ /* 0x000f28000c1e9b00 */
[----:B------:R-:W4:Y:S04]  /*04b0*/  LDG.E.64.CONSTANT R18, desc[UR6][R40.64+0x1000] ;  /* 0x0010000628127981 */ /* 0x000f28000c1e9b00 */
[----:B------:R-:W4:Y:S04]  /*04c0*/  LDG.E.64.CONSTANT R20, desc[UR6][R40.64+0x2000] ;  /* 0x0020000628147981 */ /* 0x000f28000c1e9b00 */
[----:B------:R2:W4:Y:S01]  /*04d0*/  LDG.E.64.CONSTANT R26, desc[UR6][R40.64+0x3000] ;  /* 0x00300006281a7981 */ /* 0x000522000c1e9b00 */
[----:B------:R-:W-:-:S03]  /*04e0*/  VIADD R31, R7, 0x1800 ;  /* 0x00001800071f7836 */ /* 0x000fc60000000000 */
[----:B------:R-:W4:Y:S04]  /*04f0*/  LDG.E.64.CONSTANT R24, desc[UR6][R42.64] ;  /* 0x000000062a187981 */ /* 0x000f28000c1e9b00 */
[----:B------:R-:W4:Y:S01]  /*0500*/  LDG.E.64.CONSTANT R22, desc[UR6][R42.64+0x1000] ;  /* 0x001000062a167981 */ /* 0x000f22000c1e9b00 */
[----:B------:R-:W-:-:S03]  /*0510*/  IMAD.WIDE R44, R31, 0x8, R44 ;  /* 0x000000081f2c7825 */ /* 0x000fc600078e022c */
[----:B------:R-:W4:Y:S04]  /*0520*/  LDG.E.64.CONSTANT R28, desc[UR6][R42.64+0x2000] ;  /* 0x002000062a1c7981 */ /* 0x000f28000c1e9b00 */
[----:B------:R-:W4:Y:S04]  /*0530*/  LDG.E.64.CONSTANT R36, desc[UR6][R42.64+0x3000] ;  /* 0x003000062a247981 */ /* 0x000f28000c1e9b00 */
[----:B------:R-:W4:Y:S04]  /*0540*/  LDG.E.64.CONSTANT R34, desc[UR6][R44.64] ;  /* 0x000000062c227981 */ /* 0x000f28000c1e9b00 */
[----:B------:R-:W4:Y:S04]  /*0550*/  LDG.E.64.CONSTANT R32, desc[UR6][R44.64+0x1000] ;  /* 0x001000062c207981 */ /* 0x000f28000c1e9b00 */
[----:B------:R-:W4:Y:S04]  /*0560*/  LDG.E.64.CONSTANT R30, desc[UR6][R44.64+0x2000] ;  /* 0x002000062c1e7981 */ /* 0x000f28000c1e9b00 */
[----:B------:R-:W4:Y:S01]  /*0570*/  LDG.E.64.CONSTANT R38, desc[UR6][R44.64+0x3000] ;  /* 0x003000062c267981 */ /* 0x000f22000c1e9b00 */
[----:B------:R-:W-:Y:S01]  /*0580*/  VIADD R7, R7, 0x2000 ;  /* 0x0000200007077836 */ /* 0x000fe20000000000 */
[----:B--2--5:R-:W-:-:S04]  /*0590*/  IADD3 R41, P1, P2, R10, R8, R2 ;  /* 0x000000080a297210 */ /* 0x024fc80007a3e002 */
[----:B------:R-:W-:Y:S02]  /*05a0*/  IADD3.X R9, PT, PT, R11, R9, R3, P1, P2 ;  /* 0x000000090b097210 */ /* 0x000fe40000fe4403 */
[----:B---3--:R-:W-:-:S04]  /*05b0*/  IADD3 R41, P3, P4, R14, R12, R41 ;  /* 0x0000000c0e297210 */ /* 0x008fc80007c7e029 */
[----:B------:R-:W-:Y:S02]  /*05c0*/  IADD3.X R13, PT, PT, R15, R13, R9, P3, P4 ;  /* 0x0000000d0f0d7210 */ /* 0x000fe40001fe8409 */
[----:B----4-:R-:W-:-:S04]  /*05d0*/  IADD3 R3, P1, P2, R18, R16, R41 ;  /* 0x0000001012037210 */ /* 0x010fc80007a3e029 */
[----:B------:R-:W-:Y:S02]  /*05e0*/  IADD3.X R17, PT, PT, R19, R17, R13, P1, P2 ;  /* 0x0000001113117210 */ /* 0x000fe40000fe440d */
[----:B------:R-:W-:-:S04]  /*05f0*/  IADD3 R3, P3, P4, R26, R20, R3 ;  /* 0x000000141a037210 */ /* 0x000fc80007c7e003 */
[----:B------:R-:W-:Y:S02]  /*0600*/  IADD3.X R21, PT, PT, R27, R21, R17, P3, P4 ;  /* 0x000000151b157210 */ /* 0x000fe40001fe8411 */
[----:B------:R-:W-:-:S04]  /*0610*/  IADD3 R3, P1, P2, R22, R24, R3 ;  /* 0x0000001816037210 */ /* 0x000fc80007a3e003 */
[----:B------:R-:W-:Y:S02]  /*0620*/  IADD3.X R23, PT, PT, R23, R25, R21, P1, P2 ;  /* 0x0000001917177210 */ /* 0x000fe40000fe4415 */
[----:B------:R-:W-:-:S04]  /*0630*/  IADD3 R3, P3, P4, R36, R28, R3 ;  /* 0x0000001c24037210 */ /* 0x000fc80007c7e003 */
[----:B------:R-:W-:Y:S02]  /*0640*/  IADD3.X R29, PT, PT, R37, R29, R23, P3, P4 ;  /* 0x0000001d251d7210 */ /* 0x000fe40001fe8417 */
[----:B------:R-:W-:Y:S02]  /*0650*/  ISETP.GE.AND P3, PT, R7, R0, PT ;  /* 0x000000000700720c */ /* 0x000fe40003f66270 */
[----:B------:R-:W-:-:S04]  /*0660*/  IADD3 R3, P2, P1, R32, R34, R3 ;  /* 0x0000002220037210 */ /* 0x000fc8000795e003 */
[----:B------:R-:W-:Y:S02]  /*0670*/  IADD3 R2, P4, P5, R38, R30, R3 ;  /* 0x0000001e26027210 */ /* 0x000fe40007d9e003 */
[----:B------:R-:W-:-:S04]  /*0680*/  IADD3.X R3, PT, PT, R33, R35, R29, P2, P1 ;  /* 0x0000002321037210 */ /* 0x000fc800017e241d */
[----:B------:R-:W-:Y:S01]  /*0690*/  IADD3.X R3, PT, PT, R39, R31, R3, P4, P5 ;  /* 0x0000001f27037210 */ /* 0x000fe200027ea403 */
[----:B------:R-:W-:Y:S06]  /*06a0*/  @!P3 BRA `(.L_x_193) ;  /* 0xfffffffc0054b947 */ /* 0x000fec000383ffff */
.L_x_192:
[----:B------:R-:W-:Y:S05]  /*06b0*/  BSYNC.RECONVERGENT B2 ;  /* 0x0000000000027941 */ /* 0x000fea0003800200 */
.L_x_191:
[----:B------:R-:W-:Y:S01]  /*06c0*/  IMAD.IADD R0, R4, 0x1, -R7 ;  /* 0x0000000104007824 */ /* 0x000fe200078e0a07 */
[----:B------:R-:W-:Y:S04]  /*06d0*/  BSSY.RECONVERGENT B2, `(.L_x_194) ;  /* 0x0000019000027945 */ /* 0x000fe80003800200 */
[----:B------:R-:W-:-:S13]  /*06e0*/  ISETP.GT.AND P1, PT, R0, 0x800, PT ;  /* 0x000008000000780c */ /* 0x000fda0003f24270 */
[----:B------:R-:W-:Y:S05]  /*06f0*/  @!P1 BRA `(.L_x_195) ;  /* 0x0000000000589947 */ /* 0x000fea0003800000 */
[----:B------:R-:W0:Y:S01]  /*0700*/  LDC.64 R18, c[0x0][0x380] ;  /* 0x0000e000ff127b82 */ /* 0x000e220000000a00 */
[C---:B------:R-:W-:Y:S02]  /*0710*/  VIADD R15, R7.reuse, 0x800 ;  /* 0x00000800070f7836 */ /* 0x040fe40000000000 */
[----:B0-----:R-:W-:-:S05]  /*0720*/  IMAD.WIDE R8, R7, 0x8, R18 ;  /* 0x0000000807087825 */ /* 0x001fca00078e0212 */
[----:B------:R-:W2:Y:S01]  /*0730*/  LDG.E.64.CONSTANT R10, desc[UR6][R8.64] ;  /* 0x00000006080a7981 */ /* 0x000ea2000c1e9b00 */
[----:B------:R-:W-:-:S03]  /*0740*/  IMAD.WIDE R18, R15, 0x8, R18 ;  /* 0x000000080f127825 */ /* 0x000fc600078e0212 */
[----:B------:R-:W2:Y:S04]  /*0750*/  LDG.E.64.CONSTANT R12, desc[UR6][R8.64+0x1000] ;  /* 0x00100006080c7981 */ /* 0x000ea8000c1e9b00 */
[----:B------:R-:W3:Y:S04]  /*0760*/  LDG.E.64.CONSTANT R14, desc[UR6][R8.64+0x2000] ;  /* 0x00200006080e7981 */ /* 0x000ee8000c1e9b00 */
[----:B------:R-:W3:Y:S04]  /*0770*/  LDG.E.64.CONSTANT R16, desc[UR6][R8.64+0x3000] ;  /* 0x0030000608107981 */ /* 0x000ee8000c1e9b00 */
[----:B------:R-:W4:Y:S04]  /*0780*/  LDG.E.64.CONSTANT R20, desc[UR6][R18.64] ;  /* 0x0000000612147981 */ /* 0x000f28000c1e9b00 */
[----:B------:R-:W4:Y:S04]  /*0790*/  LDG.E.64.CONSTANT R22, desc[UR6][R18.64+0x1000] ;  /* 0x0010000612167981 */ /* 0x000f28000c1e9b00 */
[----:B------:R-:W4:Y:S04]  /*07a0*/  LDG.E.64.CONSTANT R24, desc[UR6][R18.64+0x2000] ;  /* 0x0020000612187981 */ /* 0x000f28000c1e9b00 */
[----:B------:R-:W4:Y:S01]  /*07b0*/  LDG.E.64.CONSTANT R26, desc[UR6][R18.64+0x3000] ;  /* 0x00300006121a7981 */ /* 0x000f22000c1e9b00 */
[----:B------:R-:W-:Y:S01]  /*07c0*/  VIADD R7, R7, 0x1000 ;  /* 0x0000100007077836 */ /* 0x000fe20000000000 */
[----:B--2--5:R-:W-:-:S04]  /*07d0*/  IADD3 R29, P0, P1, R12, R10, R2 ;  /* 0x0000000a0c1d7210 */ /* 0x024fc8000791e002 */
[----:B------:R-:W-:Y:S02]  /*07e0*/  IADD3.X R11, PT, PT, R13, R11, R3, P0, P1 ;  /* 0x0000000b0d0b7210 */ /* 0x000fe400007e2403 */
[----:B------:R-:W-:Y:S02]  /*07f0*/  PLOP3.LUT P0, PT, PT, PT, PT, 0x8, 0x80 ;  /* 0x000000000080781c */ /* 0x000fe40003f0e170 */
[----:B---3--:R-:W-:-:S04]  /*0800*/  IADD3 R29, P2, P3, R16, R14, R29 ;  /* 0x0000000e101d7210 */ /* 0x008fc80007b5e01d */
[----:B------:R-:W-:Y:S02]  /*0810*/  IADD3.X R15, PT, PT, R17, R15, R11, P2, P3 ;  /* 0x0000000f110f7210 */ /* 0x000fe400017e640b */
[----:B----4-:R-:W-:-:S04]  /*0820*/  IADD3 R3, P1, P4, R22, R20, R29 ;  /* 0x0000001416037210 */ /* 0x010fc80007c3e01d */
[----:B------:R-:W-:Y:S02]  /*0830*/  IADD3 R2, P2, P3, R26, R24, R3 ;  /* 0x000000181a027210 */ /* 0x000fe40007b5e003 */
[----:B------:R-:W-:-:S04]  /*0840*/  IADD3.X R3, PT, PT, R23, R21, R15, P1, P4 ;  /* 0x0000001517037210 */ /* 0x000fc80000fe840f */
[----:B------:R-:W-:-:S07]  /*0850*/  IADD3.X R3, PT, PT, R27, R25, R3, P2, P3 ;  /* 0x000000191b037210 */ /* 0x000fce00017e6403 */
.L_x_195:
[----:B------:R-:W-:Y:S05]  /*0860*/  BSYNC.RECONVERGENT B2 ;  /* 0x0000000000027941 */ /* 0x000fea0003800200 */
.L_x_194:
[----:B------:R-:W-:-:S13]  /*0870*/  ISETP.LT.OR P0, PT, R7, R4, P0 ;  /* 0x000000040700720c */ /* 0x000fda0000701670 */
[----:B------:R-:W-:Y:S05]  /*0880*/  @!P0 BRA `(.L_x_187) ;  /* 0x0000000000288947 */ /* 0x000fea0003800000 */
[----:B------:R-:W0:Y:S02]  /*0890*/  LDC.64 R8, c[0x0][0x380] ;  /* 0x0000e000ff087b82 */ /* 0x000e240000000a00 */
[----:B0-----:R-:W-:-:S05]  /*08a0*/  IMAD.WIDE R6, R7, 0x8, R8 ;  /* 0x0000000807067825 */ /* 0x001fca00078e0208 */
[----:B------:R-:W2:Y:S04]  /*08b0*/  LDG.E.64.CONSTANT R8, desc[UR6][R6.64] ;  /* 0x0000000606087981 */ /* 0x000ea8000c1e9b00 */
[----:B------:R-:W2:Y:S04]  /*08c0*/  LDG.E.64.CONSTANT R10, desc[UR6][R6.64+0x1000] ;  /* 0x00100006060a7981 */ /* 0x000ea8000c1e9b00 */
[----:B------:R-:W3:Y:S04]  /*08d0*/  LDG.E.64.CONSTANT R12, desc[UR6][R6.64+0x2000] ;  /* 0x00200006060c7981 */ /* 0x000ee8000c1e9b00 */
[----:B------:R-:W3:Y:S01]  /*08e0*/  LDG.E.64.CONSTANT R14, desc[UR6][R6.64+0x3000] ;  /* 0x00300006060e7981 */ /* 0x000ee2000c1e9b00 */
[----:B--2--5:R-:W-:-:S04]  /*08f0*/  IADD3 R17, P0, P1, R10, R8, R2 ;  /* 0x000000080a117210 */ /* 0x024fc8000791e002 */
[----:B------:R-:W-:Y:S02]  /*0900*/  IADD3.X R3, PT, PT, R11, R9, R3, P0, P1 ;  /* 0x000000090b037210 */ /* 0x000fe400007e2403 */
[----:B---3--:R-:W-:-:S04]  /*0910*/  IADD3 R2, P2, P3, R14, R12, R17 ;  /* 0x0000000c0e027210 */ /* 0x008fc80007b5e011 */
[----:B------:R-:W-:-:S09]  /*0920*/  IADD3.X R3, PT, PT, R15, R13, R3, P2, P3 ;  /* 0x0000000d0f037210 */ /* 0x000fd200017e6403 */
.L_x_187:
[----:B------:R-:W-:Y:S05]  /*0930*/  BSYNC.RECONVERGENT B1 ;  /* 0x0000000000017941 */ /* 0x000fea0003800200 */
.L_x_186:
[----:B------:R-:W-:-:S13]  /*0940*/  ISETP.GE.AND P0, PT, R4, 0x200, PT ;  /* 0x000002000400780c */ /* 0x000fda0003f06270 */
[----:B------:R-:W-:Y:S05]  /*0950*/  @!P0 BRA `(.L_x_196) ;  /* 0x00000004002c8947 */ /* 0x000fea0003800000 */
[----:B------:R-:W0:Y:S01]  /*0960*/  S2R R8, SR_LANEID ;  /* 0x0000000000087919 */ /* 0x000e220000000000 */
[----:B-----5:R-:W1:Y:S04]  /*0970*/  SHFL.DOWN PT, R0, R2, 0x1, 0x1f ;  /* 0x08201f0002007f89 */ /* 0x020e6800000e0000 */
[----:B------:R-:W2:Y:S01]  /*0980*/  SHFL.DOWN PT, R4, R3, 0x1, 0x1f ;  /* 0x08201f0003047f89 */ /* 0x000ea200000e0000 */
[----:B0-----:R-:W-:-:S04]  /*0990*/  ISETP.GT.AND P0, PT, R8, 0x1e, PT ;  /* 0x0000001e0800780c */ /* 0x001fc80003f04270 */
[----:B-1----:R-:W-:Y:S02]  /*09a0*/  SEL R9, R0, RZ, !P0 ;  /* 0x000000ff00097207 */ /* 0x002fe40004000000 */
[----:B--2---:R-:W-:Y:S02]  /*09b0*/  SEL R4, R4, RZ, !P0 ;  /* 0x000000ff04047207 */ /* 0x004fe40004000000 */
[----:B------:R-:W-:-:S05]  /*09c0*/  IADD3 R9, P0, PT, R2, R9, RZ ;  /* 0x0000000902097210 */ /* 0x000fca0007f1e0ff */
[----:B------:R-:W-:Y:S01]  /*09d0*/  IMAD.X R6, R3, 0x1, R4, P0 ;  /* 0x0000000103067824 */ /* 0x000fe200000e0604 */
[----:B------:R-:W0:Y:S01]  /*09e0*/  SHFL.DOWN PT, R0, R9, 0x2, 0x1f ;  /* 0x08401f0009007f89 */ /* 0x000e2200000e0000 */
[----:B------:R-:W-:-:S03]  /*09f0*/  ISETP.GT.AND P0, PT, R8, 0x1d, PT ;  /* 0x0000001d0800780c */ /* 0x000fc60003f04270 */
[----:B------:R-:W1:Y:S01]  /*0a00*/  SHFL.DOWN PT, R4, R6, 0x2, 0x1f ;  /* 0x08401f0006047f89 */ /* 0x000e6200000e0000 */
[----:B0-----:R-:W-:-:S04]  /*0a10*/  SEL R0, R0, RZ, !P0 ;  /* 0x000000ff00007207 */ /* 0x001fc80004000000 */
[----:B------:R-:W-:Y:S02]  /*0a20*/  IADD3 R7, P1, PT, R0, R9, RZ ;  /* 0x0000000900077210 */ /* 0x000fe40007f3e0ff */
[----:B-1----:R-:W-:Y:S02]  /*0a30*/  SEL R3, R4, RZ, !P0 ;  /* 0x000000ff04037207 */ /* 0x002fe40004000000 */
[----:B------:R-:W-:Y:S01]  /*0a40*/  ISETP.GT.AND P0, PT, R8, 0x1b, PT ;  /* 0x0000001b0800780c */ /* 0x000fe20003f04270 */
[----:B------:R-:W0:Y:S02]  /*0a50*/  SHFL.DOWN PT, R0, R7, 0x4, 0x1f ;  /* 0x08801f0007007f89 */ /* 0x000e2400000e0000 */
[----:B------:R-:W-:-:S05]  /*0a60*/  IMAD.X R3, R3, 0x1, R6, P1 ;  /* 0x0000000103037824 */ /* 0x000fca00008e0606 */
[----:B------:R-:W1:Y:S01]  /*0a70*/  SHFL.DOWN PT, R2, R3, 0x4, 0x1f ;  /* 0x08801f0003027f89 */ /* 0x000e6200000e0000 */
[----:B0-----:R-:W-:-:S04]  /*0a80*/  SEL R0, R0, RZ, !P0 ;  /* 0x000000ff00007207 */ /* 0x001fc80004000000 */
[----:B------:R-:W-:Y:S02]  /*0a90*/  IADD3 R11, P1, PT, R0, R7, RZ ;  /* 0x00000007000b7210 */ /* 0x000fe40007f3e0ff */
[----:B-1----:R-:W-:-:S03]  /*0aa0*/  SEL R2, R2, RZ, !P0 ;  /* 0x000000ff02027207 */ /* 0x002fc60004000000 */
[----:B------:R-:W0:Y:S01]  /*0ab0*/  SHFL.DOWN PT, R0, R11, 0x8, 0x1f ;  /* 0x09001f000b007f89 */ /* 0x000e2200000e0000 */
[----:B------:R-:W-:Y:S01]  /*0ac0*/  ISETP.GT.AND P0, PT, R8, 0x17, PT ;  /* 0x000000170800780c */ /* 0x000fe20003f04270 */
[----:B------:R-:W-:Y:S01]  /*0ad0*/  IMAD.X R13, R2, 0x1, R3, P1 ;  /* 0x00000001020d7824 */ /* 0x000fe200008e0603 */
[----:B------:R-:W-:-:S04]  /*0ae0*/  ISETP.NE.AND P1, PT, R8, RZ, PT ;  /* 0x000000ff0800720c */ /* 0x000fc80003f25270 */
[----:B------:R-:W1:Y:S09]  /*0af0*/  SHFL.DOWN PT, R2, R13, 0x8, 0x1f ;  /* 0x09001f000d027f89 */ /* 0x000e7200000e0000 */
[----:B------:R-:W2:Y:S01]  /*0b00*/  @!P1 S2R R7, SR_CgaCtaId ;  /* 0x0000000000079919 */ /* 0x000ea20000008800 */
[----:B0-----:R-:W-:-:S04]  /*0b10*/  SEL R0, R0, RZ, !P0 ;  /* 0x000000ff00007207 */ /* 0x001fc80004000000 */
[----:B------:R-:W-:Y:S02]  /*0b20*/  IADD3 R9, P2, PT, R0, R11, RZ ;  /* 0x0000000b00097210 */ /* 0x000fe40007f5e0ff */
[----:B-1----:R-:W-:-:S03]  /*0b30*/  SEL R2, R2, RZ, !P0 ;  /* 0x000000ff02027207 */ /* 0x002fc60004000000 */
[----:B------:R-:W0:Y:S01]  /*0b40*/  SHFL.DOWN PT, R0, R9, 0x10, 0x1f ;  /* 0x0a001f0009007f89 */ /* 0x000e2200000e0000 */
[----:B------:R-:W-:Y:S01]  /*0b50*/  ISETP.GT.AND P0, PT, R8, 0xf, PT ;  /* 0x0000000f0800780c */ /* 0x000fe20003f04270 */
[----:B------:R-:W-:Y:S01]  /*0b60*/  IMAD.X R6, R2, 0x1, R13, P2 ;  /* 0x0000000102067824 */ /* 0x000fe200010e060d */
[----:B------:R-:W-:-:S04]  /*0b70*/  @!P1 MOV R2, 0x400 ;  /* 0x0000040000029802 */ /* 0x000fc80000000f00 */
[----:B------:R-:W1:Y:S01]  /*0b80*/  SHFL.DOWN PT, R3, R6, 0x10, 0x1f ;  /* 0x0a001f0006037f89 */ /* 0x000e6200000e0000 */
[----:B--2---:R-:W-:Y:S02]  /*0b90*/  @!P1 LEA R7, R7, R2, 0x18 ;  /* 0x0000000207079211 */ /* 0x004fe400078ec0ff */
[----:B0-----:R-:W-:Y:S02]  /*0ba0*/  SEL R4, R0, RZ, !P0 ;  /* 0x000000ff00047207 */ /* 0x001fe40004000000 */
[----:B------:R-:W-:Y:S02]  /*0bb0*/  @!P1 SHF.R.U32.HI R0, RZ, 0x2, R5 ;  /* 0x00000002ff009819 */ /* 0x000fe40000011605 */
[----:B------:R-:W-:Y:S02]  /*0bc0*/  IADD3 R2, P2, PT, R4, R9, RZ ;  /* 0x0000000904027210 */ /* 0x000fe40007f5e0ff */
[----:B------:R-:W-:Y:S02]  /*0bd0*/  @!P1 LOP3.LUT R0, R0, 0xf8, RZ, 0xc0, !PT ;  /* 0x000000f800009812 */ /* 0x000fe400078ec0ff */
[----:B-1----:R-:W-:-:S02]  /*0be0*/  SEL R3, R3, RZ, !P0 ;  /* 0x000000ff03037207 */ /* 0x002fc40004000000 */
[----:B------:R-:W-:Y:S01]  /*0bf0*/  ISETP.NE.AND P0, PT, R5, RZ, PT ;  /* 0x000000ff0500720c */ /* 0x000fe20003f05270 */
[----:B------:R-:W-:Y:S02]  /*0c00*/  @!P1 IMAD.IADD R7, R0, 0x1, R7 ;  /* 0x0000000100079824 */ /* 0x000fe400078e0207 */
[----:B------:R-:W-:-:S05]  /*0c10*/  IMAD.X R3, R3, 0x1, R6, P2 ;  /* 0x0000000103037824 */ /* 0x000fca00010e0606 */
[----:B------:R2:W-:Y:S01]  /*0c20*/  @!P1 STS.64 [R7+0x10], R2 ;  /* 0x0000100207009388 */ /* 0x0005e20000000a00 */
[----:B------:R-:W-:Y:S06]  /*0c30*/  BAR.SYNC.DEFER_BLOCKING 0x0 ;  /* 0x0000000000007b1d */ /* 0x000fec0000010000 */
[----:B------:R-:W-:Y:S05]  /*0c40*/  @P0 BRA `(.L_x_197) ;  /* 0x00000018007c0947 */ /* 0x000fea0003800000 */
[----:B------:R-:W0:Y:S01]  /*0c50*/  S2UR UR5, SR_CgaCtaId ;  /* 0x00000000000579c3 */ /* 0x000e220000008800 */
[----:B------:R-:W-:Y:S02]  /*0c60*/  UMOV UR4, 0x400 ;  /* 0x0000040000047882 */ /* 0x000fe40000000000 */
[----:B0-----:R-:W-:-:S09]  /*0c70*/  ULEA UR4, UR5, UR4, 0x18 ;  /* 0x0000000405047291 */ /* 0x001fd2000f8ec0ff */
[----:B------:R-:W-:Y:S04]  /*0c80*/  LDS.64 R32, [UR4+0x18] ;  /* 0x00001804ff207984 */ /* 0x000fe80008000a00 */
[----:B------:R-:W0:Y:S04]  /*0c90*/  LDS.128 R28, [UR4+0x20] ;  /* 0x00002004ff1c7984 */ /* 0x000e280008000c00 */
[----:B------:R-:W1:Y:S04]  /*0ca0*/  LDS.128 R24, [UR4+0x30] ;  /* 0x00003004ff187984 */ /* 0x000e680008000c00 */
[----:B------:R-:W3:Y:S04]  /*0cb0*/  LDS.128 R20, [UR4+0x40] ;  /* 0x00004004ff147984 */ /* 0x000ee80008000c00 */
[----:B------:R-:W4:Y:S04]  /*0cc0*/  LDS.128 R16, [UR4+0x50] ;  /* 0x00005004ff107984 */ /* 0x000f280008000c00 */
[----:B------:R-:W5:Y:S04]  /*0cd0*/  LDS.128 R12, [UR4+0x60] ;  /* 0x00006004ff0c7984 */ /* 0x000f680008000c00 */
[----:B------:R-:W5:Y:S04]  /*0ce0*/  LDS.128 R8, [UR4+0x70] ;  /* 0x00007004ff087984 */ /* 0x000f680008000c00 */
[----:B--2---:R-:W2:Y:S01]  /*0cf0*/  LDS.128 R4, [UR4+0x80] ;  /* 0x00008004ff047984 */ /* 0x004ea20008000c00 */
[----:B0-----:R-:W-:-:S04]  /*0d00*/  IADD3 R35, P1, P2, R28, R32, R2 ;  /* 0x000000201c237210 */ /* 0x001fc80007a3e002 */
[----:B-1----:R-:W-:Y:S02]  /*0d10*/  IADD3 R35, P3, P4, R24, R35, R30 ;  /* 0x0000002318237210 */ /* 0x002fe40007c7e01e */
[----:B------:R-:W-:Y:S02]  /*0d20*/  IADD3.X R29, PT, PT, R29, R33, R3, P1, P2 ;  /* 0x000000211d1d7210 */ /* 0x000fe40000fe4403 */
[----:B---3--:R-:W-:Y:S02]  /*0d30*/  IADD3 R3, P1, P2, R20, R35, R26 ;  /* 0x0000002314037210 */ /* 0x008fe40007a3e01a */
[----:B------:R-:W-:Y:S02]  /*0d40*/  IADD3.X R25, PT, PT, R25, R29, R31, P3, P4 ;  /* 0x0000001d19197210 */ /* 0x000fe40001fe841f */
[----:B----4-:R-:W-:Y:S02]  /*0d50*/  IADD3 R3, P3, P4, R16, R3, R22 ;  /* 0x0000000310037210 */ /* 0x010fe40007c7e016 */
[----:B------:R-:W-:-:S02]  /*0d60*/  IADD3.X R21, PT, PT, R21, R25, R27, P1, P2 ;  /* 0x0000001915157210 */ /* 0x000fc40000fe441b */
[----:B-----5:R-:W-:Y:S02]  /*0d70*/  IADD3 R3, P1, P2, R12, R3, R18 ;  /* 0x000000030c037210 */ /* 0x020fe40007a3e012 */
[----:B------:R-:W-:Y:S02]  /*0d80*/  IADD3.X R17, PT, PT, R17, R21, R23, P3, P4 ;  /* 0x0000001511117210 */ /* 0x000fe40001fe8417 */
[----:B------:R-:W-:Y:S02]  /*0d90*/  IADD3 R3, P3, P4, R8, R3, R14 ;  /* 0x0000000308037210 */ /* 0x000fe40007c7e00e */
[----:B------:R-:W-:Y:S02]  /*0da0*/  IADD3.X R13, PT, PT, R13, R17, R19, P1, P2 ;  /* 0x000000110d0d7210 */ /* 0x000fe40000fe4413 */
[----:B--2---:R-:W-:Y:S02]  /*0db0*/  IADD3 R3, P1, P2, R4, R3, R10 ;  /* 0x0000000304037210 */ /* 0x004fe40007a3e00a */
[----:B------:R-:W-:-:S02]  /*0dc0*/  IADD3.X R9, PT, PT, R9, R13, R15, P3, P4 ;  /* 0x0000000d09097210 */ /* 0x000fc40001fe840f */
[----:B------:R-:W-:Y:S02]  /*0dd0*/  IADD3 R2, P3, PT, R3, R6, RZ ;  /* 0x0000000603027210 */ /* 0x000fe40007f7e0ff */
[----:B------:R-:W-:-:S05]  /*0de0*/  IADD3.X R3, PT, PT, R5, R9, R11, P1, P2 ;  /* 0x0000000905037210 */ /* 0x000fca0000fe440b */
[----:B------:R-:W-:Y:S01]  /*0df0*/  IMAD.X R3, R3, 0x1, R7, P3 ;  /* 0x0000000103037824 */ /* 0x000fe200018e0607 */
[----:B------:R-:W-:Y:S06]  /*0e00*/  BRA `(.L_x_197) ;  /* 0x00000018000c7947 */ /* 0x000fec0003800000 */
.L_x_196:
[----:B------:R-:W-:Y:S01]  /*0e10*/  LOP3.LUT R0, R5, 0x3e0, RZ, 0xc0, !PT ;  /* 0x000003e005007812 */ /* 0x000fe200078ec0ff */
[----:B------:R-:W0:Y:S03]  /*0e20*/  S2R R12, SR_LANEID ;  /* 0x00000000000c7919 */ /* 0x000e260000000000 */
[----:B------:R-:W-:Y:S01]  /*0e30*/  LOP3.LUT R9, RZ, R0, RZ, 0x33, !PT ;  /* 0x00000000ff097212 */ /* 0x000fe200078e33ff */
[----:B------:R-:W-:-:S04]  /*0e40*/  VIADD R7, R0, 0x20 ;  /* 0x0000002000077836 */ /* 0x000fc80000000000 */
[----:B------:R-:W-:Y:S01]  /*0e50*/  IMAD.IADD R9, R9, 0x1, R4 ;  /* 0x0000000109097824 */ /* 0x000fe200078e0204 */
[----:B------:R-:W-:-:S04]  /*0e60*/  ISETP.GT.AND P0, PT, R7, R4, PT ;  /* 0x000000040700720c */ /* 0x000fc80003f04270 */
[----:B------:R-:W-:-:S05]  /*0e70*/  SEL R9, R9, 0x1f, P0 ;  /* 0x0000001f09097807 */ /* 0x000fca0000000000 */
[----:B-----5:R-:W1:Y:S04]  /*0e80*/  SHFL.DOWN PT, R0, R2, 0x1, R9 ;  /* 0x0820000002007989 */ /* 0x020e6800000e0009 */
[----:B------:R-:W2:Y:S01]  /*0e90*/  SHFL.DOWN PT, R6, R3, 0x1, R9 ;  /* 0x0820000003067989 */ /* 0x000ea200000e0009 */
[C---:B0-----:R-:W-:Y:S01]  /*0ea0*/  ISETP.GE.AND P0, PT, R12.reuse, R9, PT ;  /* 0x000000090c00720c */ /* 0x041fe20003f06270 */
[C---:B------:R-:W-:Y:S01]  /*0eb0*/  VIADD R8, R12.reuse, 0x2 ;  /* 0x000000020c087836 */ /* 0x040fe20000000000 */
[----:B------:R-:W-:Y:S02]  /*0ec0*/  ISETP.NE.AND P2, PT, R12, RZ, PT ;  /* 0x000000ff0c00720c */ /* 0x000fe40003f45270 */
[----:B-1----:R-:W-:Y:S02]  /*0ed0*/  SEL R7, R0, RZ, !P0 ;  /* 0x000000ff00077207 */ /* 0x002fe40004000000 */
[----:B--2---:R-:W-:-:S02]  /*0ee0*/  SEL R6, R6, RZ, !P0 ;  /* 0x000000ff06067207 */ /* 0x004fc40004000000 */
[----:B------:R-:W-:-:S05]  /*0ef0*/  IADD3 R7, P0, PT, R2, R7, RZ ;  /* 0x0000000702077210 */ /* 0x000fca0007f1e0ff */
[----:B------:R-:W-:Y:S01]  /*0f00*/  IMAD.X R11, R3, 0x1, R6, P0 ;  /* 0x00000001030b7824 */ /* 0x000fe200000e0606 */
[----:B------:R-:W0:Y:S01]  /*0f10*/  SHFL.DOWN PT, R0, R7, 0x2, R9 ;  /* 0x0840000007007989 */ /* 0x000e2200000e0009 */
[----:B------:R-:W-:-:S03]  /*0f20*/  ISETP.GT.AND P0, PT, R8, R9, PT ;  /* 0x000000090800720c */ /* 0x000fc60003f04270 */
[----:B------:R-:W1:Y:S01]  /*0f30*/  SHFL.DOWN PT, R6, R11, 0x2, R9 ;  /* 0x084000000b067989 */ /* 0x000e6200000e0009 */
[----:B0-----:R-:W-:-:S04]  /*0f40*/  SEL R0, R0, RZ, !P0 ;  /* 0x000000ff00007207 */ /* 0x001fc80004000000 */
[----:B------:R-:W-:Y:S02]  /*0f50*/  IADD3 R8, P1, PT, R0, R7, RZ ;  /* 0x0000000700087210 */ /* 0x000fe40007f3e0ff */
[----:B-1----:R-:W-:-:S03]  /*0f60*/  SEL R6, R6, RZ, !P0 ;  /* 0x000000ff06067207 */ /* 0x002fc60004000000 */
[----:B------:R-:W0:Y:S02]  /*0f70*/  SHFL.DOWN PT, R0, R8, 0x4, R9 ;  /* 0x0880000008007989 */ /* 0x000e2400000e0009 */
[----:B------:R-:W-:Y:S02]  /*0f80*/  IMAD.X R10, R6, 0x1, R11, P1 ;  /* 0x00000001060a7824 */ /* 0x000fe400008e060b */
[----:B------:R-:W-:Y:S01]  /*0f90*/  VIADD R6, R12, 0x4 ;  /* 0x000000040c067836 */ /* 0x000fe20000000000 */
[----:B------:R-:W1:Y:S02]  /*0fa0*/  @!P2 S2R R11, SR_CgaCtaId ;  /* 0x00000000000ba919 */ /* 0x000e640000008800 */
[----:B------:R-:W2:Y:S02]  /*0fb0*/  SHFL.DOWN PT, R2, R10, 0x4, R9 ;  /* 0x088000000a027989 */ /* 0x000ea400000e0009 */
[----:B------:R-:W-:Y:S01]  /*0fc0*/  ISETP.GT.AND P0, PT, R6, R9, PT ;  /* 0x000000090600720c */ /* 0x000fe20003f04270 */
[----:B------:R-:W-:-:S03]  /*0fd0*/  VIADD R6, R12, 0x8 ;  /* 0x000000080c067836 */ /* 0x000fc60000000000 */
[----:B0-----:R-:W-:-:S04]  /*0fe0*/  SEL R0, R0, RZ, !P0 ;  /* 0x000000ff00007207 */ /* 0x001fc80004000000 */
[----:B------:R-:W-:Y:S02]  /*0ff0*/  IADD3 R3, P1, PT, R0, R8, RZ ;  /* 0x0000000800037210 */ /* 0x000fe40007f3e0ff */
[----:B--2---:R-:W-:-:S03]  /*1000*/  SEL R2, R2, RZ, !P0 ;  /* 0x000000ff02027207 */ /* 0x004fc60004000000 */
[----:B------:R-:W0:Y:S01]  /*1010*/  SHFL.DOWN PT, R0, R3, 0x8, R9 ;  /* 0x0900000003007989 */ /* 0x000e2200000e0009 */
[----:B------:R-:W-:Y:S01]  /*1020*/  ISETP.GT.AND P0, PT, R6, R9, PT ;  /* 0x000000090600720c */ /* 0x000fe20003f04270 */
[----:B------:R-:W-:-:S05]  /*1030*/  IMAD.X R7, R2, 0x1, R10, P1 ;  /* 0x0000000102077824 */ /* 0x000fca00008e060a */
[----:B------:R-:W2:Y:S01]  /*1040*/  SHFL.DOWN PT, R2, R7, 0x8, R9 ;  /* 0x0900000007027989 */ /* 0x000ea200000e0009 */
[----:B0-----:R-:W-:-:S04]  /*1050*/  SEL R0, R0, RZ, !P0 ;  /* 0x000000ff00007207 */ /* 0x001fc80004000000 */
[----:B------:R-:W-:Y:S02]  /*1060*/  IADD3 R6, P1, PT, R0, R3, RZ ;  /* 0x0000000300067210 */ /* 0x000fe40007f3e0ff */
[----:B--2---:R-:W-:-:S03]  /*1070*/  SEL R2, R2, RZ, !P0 ;  /* 0x000000ff02027207 */ /* 0x004fc60004000000 */
[----:B------:R-:W0:Y:S02]  /*1080*/  SHFL.DOWN PT, R0, R6, 0x10, R9 ;  /* 0x0a00000006007989 */ /* 0x000e2400000e0009 */
[----:B------:R-:W-:Y:S01]  /*1090*/  IMAD.X R8, R2, 0x1, R7, P1 ;  /* 0x0000000102087824 */ /* 0x000fe200008e0607 */
[----:B------:R-:W-:Y:S01]  /*10a0*/  @!P2 SHF.R.U32.HI R7, RZ, 0x2, R5 ;  /* 0x00000002ff07a819 */ /* 0x000fe20000011605 */
[----:B------:R-:W-:-:S03]  /*10b0*/  VIADD R2, R12, 0x10 ;  /* 0x000000100c027836 */ /* 0x000fc60000000000 */
[----:B------:R-:W2:Y:S01]  /*10c0*/  SHFL.DOWN PT, R3, R8, 0x10, R9 ;  /* 0x0a00000008037989 */ /* 0x000ea200000e0009 */
[----:B------:R-:W-:Y:S02]  /*10d0*/  @!P2 LOP3.LUT R7, R7, 0xf8, RZ, 0xc0, !PT ;  /* 0x000000f80707a812 */ /* 0x000fe400078ec0ff */
[----:B------:R-:W-:Y:S02]  /*10e0*/  ISETP.GT.AND P0, PT, R2, R9, PT ;  /* 0x000000090200720c */ /* 0x000fe40003f04270 */
[----:B------:R-:W-:-:S04]  /*10f0*/  @!P2 MOV R2, 0x400 ;  /* 0x000004000002a802 */ /* 0x000fc80000000f00 */
[----:B-1----:R-:W-:-:S05]  /*1100*/  @!P2 LEA R10, R11, R2, 0x18 ;  /* 0x000000020b0aa211 */ /* 0x002fca00078ec0ff */
[----:B------:R-:W-:Y:S01]  /*1110*/  @!P2 IMAD.IADD R7, R7, 0x1, R10 ;  /* 0x000000010707a824 */ /* 0x000fe200078e020a */
[----:B0-----:R-:W-:-:S04]  /*1120*/  SEL R0, R0, RZ, !P0 ;  /* 0x000000ff00007207 */ /* 0x001fc80004000000 */
[----:B------:R-:W-:Y:S02]  /*1130*/  IADD3 R2, P1, PT, R0, R6, RZ ;  /* 0x0000000600027210 */ /* 0x000fe40007f3e0ff */
[----:B--2---:R-:W-:Y:S02]  /*1140*/  SEL R3, R3, RZ, !P0 ;  /* 0x000000ff03037207 */ /* 0x004fe40004000000 */
[----:B------:R-:W-:-:S03]  /*1150*/  ISETP.NE.AND P0, PT, R5, RZ, PT ;  /* 0x000000ff0500720c */ /* 0x000fc60003f05270 */
[----:B------:R-:W-:-:S05]  /*1160*/  IMAD.X R3, R3, 0x1, R8, P1 ;  /* 0x0000000103037824 */ /* 0x000fca00008e0608 */
[----:B------:R1:W-:Y:S01]  /*1170*/  @!P2 STS.64 [R7+0x10], R2 ;  /* 0x000010020700a388 */ /* 0x0003e20000000a00 */
[----:B------:R-:W-:Y:S06]  /*1180*/  BAR.SYNC.DEFER_BLOCKING 0x0 ;  /* 0x0000000000007b1d */ /* 0x000fec0000010000 */
[----:B------:R-:W-:Y:S05]  /*1190*/  @P0 BRA `(.L_x_197) ;  /* 0x0000001400280947 */ /* 0x000fea0003800000 */
[----:B------:R-:W0:Y:S01]  /*11a0*/  S2UR UR5, SR_CgaCtaId ;  /* 0x00000000000579c3 */ /* 0x000e220000008800 */
[----:B------:R-:W-:Y:S01]  /*11b0*/  UMOV UR4, 0x400 ;  /* 0x0000040000047882 */ /* 0x000fe20000000000 */
[C---:B------:R-:W-:Y:S02]  /*11c0*/  ISETP.GT.AND P2, PT, R4.reuse, 0x40, PT ;  /* 0x000000400400780c */ /* 0x040fe40003f44270 */
[C---:B------:R-:W-:Y:S02]  /*11d0*/  ISETP.GT.AND P1, PT, R4.reuse, 0x20, PT ;  /* 0x000000200400780c */ /* 0x040fe40003f24270 */
[C---:B------:R-:W-:Y:S02]  /*11e0*/  ISETP.GT.AND P5, PT, R4.reuse, 0x180, PT ;  /* 0x000001800400780c */ /* 0x040fe40003fa4270 */
[----:B------:R-:W-:Y:S01]  /*11f0*/  ISETP.GT.AND P6, PT, R4, 0x1a0, PT ;  /* 0x000001a00400780c */ /* 0x000fe20003fc4270 */
[----:B0-----:R-:W-:-:S09]  /*1200*/  ULEA UR4, UR5, UR4, 0x18 ;  /* 0x0000000405047291 */ /* 0x001fd2000f8ec0ff */
[----:B------:R-:W0:Y:S04]  /*1210*/  LDS.128 R8, [UR4+0x20] ;  /* 0x00002004ff087984 */ /* 0x000e280008000c00 */
[----:B-1----:R-:W1:Y:S04]  /*1220*/  LDS.64 R6, [UR4+0x18] ;  /* 0x00001804ff067984 */ /* 0x002e680008000a00 */
[----:B------:R-:W2:Y:S04]  /*1230*/  LDS.128 R12, [UR4+0x30] ;  /* 0x00003004ff0c7984 */ /* 0x000ea80008000c00 */
[----:B------:R-:W3:Y:S04]  /*1240*/  LDS.128 R16, [UR4+0x40] ;  /* 0x00004004ff107984 */ /* 0x000ee80008000c00 */
[----:B------:R-:W4:Y:S04]  /*1250*/  LDS.128 R20, [UR4+0x50] ;  /* 0x00005004ff147984 */ /* 0x000f280008000c00 */
[----:B------:R-:W5:Y:S04]  /*1260*/  LDS.128 R24, [UR4+0x60] ;  /* 0x00006004ff187984 */ /* 0x000f680008000c00 */
[----:B------:R-:W5:Y:S04]  /*1270*/  LDS.128 R32, [UR4+0x70] ;  /* 0x00007004ff207984 */ /* 0x000f680008000c00 */
[----:B------:R-:W5:Y:S01]  /*1280*/  LDS.128 R28, [UR4+0x80] ;  /* 0x00008004ff1c7984 */ /* 0x000f620008000c00 */
[----:B0-----:R-:W-:-:S02]  /*1290*/  SEL R5, R8, RZ, P2 ;  /* 0x000000ff08057207 */ /* 0x001fc40001000000 */
[----:B------:R-:W-:Y:S02]  /*12a0*/  SEL R8, R9, RZ, P2 ;  /* 0x000000ff09087207 */ /* 0x000fe40001000000 */
[----:B-1----:R-:W-:Y:S02]  /*12b0*/  SEL R0, R6, RZ, P1 ;  /* 0x000000ff06007207 */ /* 0x002fe40000800000 */
[----:B------:R-:W-:Y:S02]  /*12c0*/  SEL R7, R7, RZ, P1 ;  /* 0x000000ff07077207 */ /* 0x000fe40000800000 */
[C---:B------:R-:W-:Y:S02]  /*12d0*/  ISETP.GT.AND P1, PT, R4.reuse, 0x60, PT ;  /* 0x000000600400780c */ /* 0x040fe40003f24270 */
[----:B------:R-:W-:Y:S02]  /*12e0*/  ISETP.GT.AND P2, PT, R4, 0x80, PT ;  /* 0x000000800400780c */ /* 0x000fe40003f44270 */
[----:B------:R-:W-:-:S02]  /*12f0*/  IADD3 R0, P3, P4, R5, R0, R2 ;  /* 0x0000000005007210 */ /* 0x000fc40007c7e002 */
[----:B------:R-:W-:Y:S02]  /*1300*/  SEL R5, R10, RZ, P1 ;  /* 0x000000ff0a057207 */ /* 0x000fe40000800000 */
[----:B------:R-:W-:Y:S02]  /*1310*/  SEL R11, R11, RZ, P1 ;  /* 0x000000ff0b0b7207 */ /* 0x000fe40000800000 */
[----:B--2---:R-:W-:Y:S02]  /*1320*/  SEL R2, R12, RZ, P2 ;  /* 0x000000ff0c027207 */ /* 0x004fe40001000000 */
[----:B------:R-:W-:Y:S02]  /*1330*/  SEL R6, R13, RZ, P2 ;  /* 0x000000ff0d067207 */ /* 0x000fe40001000000 */
[C---:B------:R-:W-:Y:S02]  /*1340*/  ISETP.GT.AND P1, PT, R4.reuse, 0xa0, PT ;  /* 0x000000a00400780c */ /* 0x040fe40003f24270 */
[----:B------:R-:W-:-:S02]  /*1350*/  ISETP.GT.AND P2, PT, R4, 0xc0, PT ;  /* 0x000000c00400780c */ /* 0x000fc40003f44270 */
[----:B------:R-:W-:Y:S02]  /*1360*/  IADD3.X R7, PT, PT, R8, R7, R3, P3, P4 ;  /* 0x0000000708077210 */ /* 0x000fe40001fe8403 */
[----:B------:R-:W-:Y:S02]  /*1370*/  IADD3 R2, P3, P4, R2, R0, R5 ;  /* 0x0000000002027210 */ /* 0x000fe40007c7e005 */
[----:B------:R-:W-:Y:S02]  /*1380*/  SEL R3, R14, RZ, P1 ;  /* 0x000000ff0e037207 */ /* 0x000fe40000800000 */
[----:B---3--:R-:W-:Y:S02]  /*1390*/  SEL R0, R16, RZ, P2 ;  /* 0x000000ff10007207 */ /* 0x008fe40001000000 */
[----:B------:R-:W-:Y:S02]  /*13a0*/  SEL R14, R15, RZ, P1 ;  /* 0x000000ff0f0e7207 */ /* 0x000fe40000800000 */
[----:B------:R-:W-:-:S02]  /*13b0*/  ISETP.GT.AND P1, PT, R4, 0xe0, PT ;  /* 0x000000e00400780c */ /* 0x000fc40003f24270 */
[----:B------:R-:W-:Y:S02]  /*13c0*/  IADD3.X R6, PT, PT, R6, R7, R11, P3, P4 ;  /* 0x0000000706067210 */ /* 0x000fe40001fe840b */
[----:B------:R-:W-:Y:S02]  /*13d0*/  SEL R5, R17, RZ, P2 ;  /* 0x000000ff11057207 */ /* 0x000fe40001000000 */
[----:B------:R-:W-:Y:S02]  /*13e0*/  IADD3 R0, P3, P4, R0, R2, R3 ;  /* 0x0000000200007210 */ /* 0x000fe40007c7e003 */
[----:B------:R-:W-:Y:S02]  /*13f0*/  ISETP.GT.AND P2, PT, R4, 0x100, PT ;  /* 0x000001000400780c */ /* 0x000fe40003f44270 */
[----:B------:R-:W-:Y:S02]  /*1400*/  SEL R3, R18, RZ, P1 ;  /* 0x000000ff12037207 */ /* 0x000fe40000800000 */
[----:B------:R-:W-:-:S02]  /*1410*/  SEL R19, R19, RZ, P1 ;  /* 0x000000ff13137207 */ /* 0x000fc40000800000 */
[----:B------:R-:W-:Y:S02]  /*1420*/  ISETP.GT.AND P1, PT, R4, 0x120, PT ;  /* 0x000001200400780c */ /* 0x000fe40003f24270 */
[----:B------:R-:W-:Y:S02]  /*1430*/  IADD3.X R5, PT, PT, R5, R6, R14, P3, P4 ;  /* 0x0000000605057210 */ /* 0x000fe40001fe840e */
[----:B----4-:R-:W-:Y:S02]  /*1440*/  SEL R2, R20, RZ, P2 ;  /* 0x000000ff14027207 */ /* 0x010fe40001000000 */
[----:B------:R-:W-:Y:S02]  /*1450*/  SEL R6, R21, RZ, P2 ;  /* 0x000000ff15067207 */ /* 0x000fe40001000000 */
[----:B------:R-:W-:Y:S02]  /*1460*/  ISETP.GT.AND P2, PT, R4, 0x140, PT ;  /* 0x000001400400780c */ /* 0x000fe40003f44270 */
[----:B------:R-:W-:-:S02]  /*1470*/  SEL R7, R22, RZ, P1 ;  /* 0x000000ff16077207 */ /* 0x000fc40000800000 */
[----:B------:R-:W-:Y:S02]  /*1480*/  SEL R22, R23, RZ, P1 ;  /* 0x000000ff17167207 */ /* 0x000fe40000800000 */
[----:B------:R-:W-:Y:S02]  /*1490*/  IADD3 R2, P3, P4, R2, R0, R3 ;  /* 0x0000000002027210 */ /* 0x000fe40007c7e003 */
[----:B------:R-:W-:Y:S02]  /*14a0*/  ISETP.GT.AND P1, PT, R4, 0x160, PT ;  /* 0x000001600400780c */ /* 0x000fe40003f24270 */
[----:B-----5:R-:W-:Y:S02]  /*14b0*/  SEL R0, R24, RZ, P2 ;  /* 0x000000ff18007207 */ /* 0x020fe40001000000 */
[----:B------:R-:W-:Y:S02]  /*14c0*/  IADD3.X R6, PT, PT, R6, R5, R19, P3, P4 ;  /* 0x0000000506067210 */ /* 0x000fe40001fe8413 */
[----:B------:R-:W-:-:S02]  /*14d0*/  SEL R3, R26, RZ, P1 ;  /* 0x000000ff1a037207 */ /* 0x000fc40000800000 */
[----:B------:R-:W-:Y:S02]  /*14e0*/  SEL R27, R27, RZ, P1 ;  /* 0x000000ff1b1b7207 */ /* 0x000fe40000800000 */
[----:B------:R-:W-:Y:S02]  /*14f0*/  SEL R5, R25, RZ, P2 ;  /* 0x000000ff19057207 */ /* 0x000fe40001000000 */
[----:B------:R-:W-:Y:S02]  /*1500*/  IADD3 R0, P1, P3, R0, R2, R7 ;  /* 0x0000000200007210 */ /* 0x000fe40007b3e007 */
[----:B------:R-:W-:Y:S02]  /*1510*/  SEL R2, R32, RZ, P5 ;  /* 0x000000ff20027207 */ /* 0x000fe40002800000 */
[----:B------:R-:W-:Y:S02]  /*1520*/  ISETP.GT.AND P2, PT, R4, 0x1c0, PT ;  /* 0x000001c00400780c */ /* 0x000fe40003f44270 */
[----:B------:R-:W-:-:S02]  /*1530*/  IADD3.X R5, PT, PT, R5, R6, R22, P1, P3 ;  /* 0x0000000605057210 */ /* 0x000fc40000fe6416 */
[----:B------:R-:W-:Y:S02]  /*1540*/  IADD3 R2, P3, P4, R2, R0, R3 ;  /* 0x0000000002027210 */ /* 0x000fe40007c7e003 */
[----:B------:R-:W-:Y:S02]  /*1550*/  SEL R0, R34, RZ, P6 ;  /* 0x000000ff22007207 */ /* 0x000fe40003000000 */
[----:B------:R-:W-:Y:S02]  /*1560*/  SEL R3, R28, RZ, P2 ;  /* 0x000000ff1c037207 */ /* 0x000fe40001000000 */
[----:B------:R-:W-:Y:S02]  /*1570*/  ISETP.GT.AND P1, PT, R4, 0x1e0, PT ;  /* 0x000001e00400780c */ /* 0x000fe40003f24270 */
[----:B------:R-:W-:Y:S02]  /*1580*/  SEL R4, R33, RZ, P5 ;  /* 0x000000ff21047207 */ /* 0x000fe40002800000 */
[----:B------:R-:W-:-:S02]  /*1590*/  SEL R35, R35, RZ, P6 ;  /* 0x000000ff23237207 */ /* 0x000fc40003000000 */
[----:B------:R-:W-:Y:S02]  /*15a0*/  IADD3 R3, P5, P6, R3, R2, R0 ;  /* 0x0000000203037210 */ /* 0x000fe40007ebe000 */
[----:B------:R-:W-:Y:S02]  /*15b0*/  SEL R2, R30, RZ, P1 ;  /* 0x000000ff1e027207 */ /* 0x000fe40000800000 */
[----:B------:R-:W-:Y:S02]  /*15c0*/  IADD3.X R4, PT, PT, R4, R5, R27, P3, P4 ;  /* 0x0000000504047210 */ /* 0x000fe40001fe841b */
[----:B------:R-:W-:Y:S02]  /*15d0*/  SEL R0, R29, RZ, P2 ;  /* 0x000000ff1d007207 */ /* 0x000fe40001000000 */
[----:B------:R-:W-:Y:S02]  /*15e0*/  IADD3 R2, P2, PT, R2, R3, RZ ;  /* 0x0000000302027210 */ /* 0x000fe40007f5e0ff */
[----:B------:R-:W-:-:S02]  /*15f0*/  SEL R3, R31, RZ, P1 ;  /* 0x000000ff1f037207 */ /* 0x000fc40000800000 */
[----:B------:R-:W-:-:S05]  /*1600*/  IADD3.X R0, PT, PT, R0, R4, R35, P5, P6 ;  /* 0x0000000400007210 */ /* 0x000fca0002fec423 */
[----:B------:R-:W-:Y:S01]  /*1610*/  IMAD.X R3, R3, 0x1, R0, P2 ;  /* 0x0000000103037824 */ /* 0x000fe200010e0600 */
[----:B------:R-:W-:Y:S06]  /*1620*/  BRA `(.L_x_197) ;  /* 0x0000001000047947 */ /* 0x000fec0003800000 */
.L_x_183:
[----:B------:R-:W0:Y:S01]  /*1630*/  S2R R39, SR_TID.X ;  /* 0x0000000000277919 */ /* 0x000e220000002100 */
[----:B------:R-:W1:Y:S02]  /*1640*/  LDCU.64 UR4, c[0x0][0x380] ;  /* 0x00007000ff0477ac */ /* 0x000e640008000a00 */
[----:B-1----:R-:W-:Y:S02]  /*1650*/  IMAD.U32 R2, RZ, RZ, UR4 ;  /* 0x00000004ff027e24 */ /* 0x002fe4000f8e00ff */
[----:B------:R-:W-:Y:S02]  /*1660*/  IMAD.U32 R3, RZ, RZ, UR5 ;  /* 0x00000005ff037e24 */ /* 0x000fe4000f8e00ff */
[----:B0-----:R-:W-:-:S05]  /*1670*/  IMAD.WIDE.U32 R18, R39, 0x8, R2 ;  /* 0x0000000827127825 */ /* 0x001fca00078e0002 */
[----:B------:R-:W2:Y:S04]  /*1680*/  LDG.E.64.CONSTANT R20, desc[UR6][R18.64] ;  /* 0x0000000612147981 */ /* 0x000ea8000c1e9b00 */
[----:B------:R-:W2:Y:S04]  /*1690*/  LDG.E.64.CONSTANT R6, desc[UR6][R18.64+0x1000] ;  /* 0x0010000612067981 */ /* 0x000ea8000c1e9b00 */
[----:B------:R-:W2:Y:S04]  /*16a0*/  LDG.E.64.CONSTANT R8, desc[UR6][R18.64+0x2000] ;  /* 0x0020000612087981 */ /* 0x000ea8000c1e9b00 */
[----:B------:R-:W3:Y:S04]  /*16b0*/  LDG.E.64.CONSTANT R10, desc[UR6][R18.64+0x3000] ;  /* 0x00300006120a7981 */ /* 0x000ee8000c1e9b00 */
[----:B------:R-:W3:Y:S04]  /*16c0*/  LDG.E.64.CONSTANT R12, desc[UR6][R18.64+0x4000] ;  /* 0x00400006120c7981 */ /* 0x000ee8000c1e9b00 */
[----:B------:R-:W4:Y:S04]  /*16d0*/  LDG.E.64.CONSTANT R14, desc[UR6][R18.64+0x5000] ;  /* 0x00500006120e7981 */ /* 0x000f28000c1e9b00 */
[----:B------:R-:W4:Y:S01]  /*16e0*/  LDG.E.64.CONSTANT R16, desc[UR6][R18.64+0x6000] ;  /* 0x0060000612107981 */ /* 0x000f22000c1e9b00 */
[----:B------:R-:W-:Y:S01]  /*16f0*/  UMOV UR4, 0xe00 ;  /* 0x00000e0000047882 */ /* 0x000fe20000000000 */
[----:B--2---:R-:W-:-:S04]  /*1700*/  IADD3 R43, P0, P1, R8, R6, R20 ;  /* 0x00000006082b7210 */ /* 0x004fc8000791e014 */
[----:B------:R-:W-:Y:S02]  /*1710*/  IADD3.X R7, PT, PT, R9, R7, R21, P0, P1 ;  /* 0x0000000709077210 */ /* 0x000fe400007e2415 */
[----:B------:R-:W-:Y:S02]  /*1720*/  ISETP.GE.U32.AND P0, PT, R4, 0x1c00, PT ;  /* 0x00001c000400780c */ /* 0x000fe40003f06070 */
[----:B---3--:R-:W-:-:S04]  /*1730*/  IADD3 R43, P2, P3, R12, R10, R43 ;  /* 0x0000000a0c2b7210 */ /* 0x008fc80007b5e02b */
[----:B------:R-:W-:Y:S02]  /*1740*/  IADD3.X R11, PT, PT, R13, R11, R7, P2, P3 ;  /* 0x0000000b0d0b7210 */ /* 0x000fe400017e6407 */
[----:B----4-:R-:W-:-:S04]  /*1750*/  IADD3 R43, P1, P4, R16, R14, R43 ;  /* 0x0000000e102b7210 */ /* 0x010fc80007c3e02b */
[----:B------:R-:W-:Y:S01]  /*1760*/  IADD3.X R41, PT, PT, R17, R15, R11, P1, P4 ;  /* 0x0000000f11297210 */ /* 0x000fe20000fe840b */
[----:B------:R-:W-:Y:S08]  /*1770*/  @!P0 BRA `(.L_x_198) ;  /* 0x0000000000708947 */ /* 0x000ff00003800000 */
[----:B------:R-:W0:Y:S01]  /*1780*/  LDC R20, c[0x0][0x390] ;  /* 0x0000e400ff147b82 */ /* 0x000e220000000800 */
[----:B------:R-:W-:Y:S01]  /*1790*/  VIADD R21, R4, 0xfffff200 ;  /* 0xfffff20004157836 */ /* 0x000fe20000000000 */
[----:B------:R-:W-:-:S06]  /*17a0*/  UMOV UR4, 0xe00 ;  /* 0x00000e0000047882 */ /* 0x000fcc0000000000 */
[----:B------:R-:W1:Y:S02]  /*17b0*/  LDC.64 R2, c[0x0][0x380] ;  /* 0x0000e000ff027b82 */ /* 0x000e640000000a00 */
.L_x_200:
[----:B------:R-:W-:-:S04]  /*17c0*/  VIADD R7, R39, UR4 ;  /* 0x0000000427077c36 */ /* 0x000fc80008000000 */
[----:B-1----:R-:W-:-:S05]  /*17d0*/  IMAD.WIDE.U32 R6, R7, 0x8, R2 ;  /* 0x0000000807067825 */ /* 0x002fca00078e0002 */
[----:B------:R-:W2:Y:S04]  /*17e0*/  LDG.E.64.CONSTANT R4, desc[UR6][R6.64] ;  /* 0x0000000606047981 */ /* 0x000ea8000c1e9b00 */
[----:B------:R-:W2:Y:S04]  /*17f0*/  LDG.E.64.CONSTANT R8, desc[UR6][R6.64+0x1000] ;  /* 0x0010000606087981 */ /* 0x000ea8000c1e9b00 */
[----:B------:R-:W3:Y:S04]  /*1800*/  LDG.E.64.CONSTANT R10, desc[UR6][R6.64+0x2000] ;  /* 0x00200006060a7981 */ /* 0x000ee8000c1e9b00 */
[----:B------:R-:W3:Y:S04]  /*1810*/  LDG.E.64.CONSTANT R12, desc[UR6][R6.64+0x3000] ;  /* 0x00300006060c7981 */ /* 0x000ee8000c1e9b00 */
[----:B------:R-:W4:Y:S04]  /*1820*/  LDG.E.64.CONSTANT R14, desc[UR6][R6.64+0x4000] ;  /* 0x00400006060e7981 */ /* 0x000f28000c1e9b00 */
[----:B------:R-:W4:Y:S04]  /*1830*/  LDG.E.64.CONSTANT R16, desc[UR6][R6.64+0x5000] ;  /* 0x0050000606107981 */ /* 0x000f28000c1e9b00 */
[----:B------:R-:W5:Y:S01]  /*1840*/  LDG.E.64.CONSTANT R18, desc[UR6][R6.64+0x6000] ;  /* 0x0060000606127981 */ /* 0x000f62000c1e9b00 */
[----:B--2---:R-:W-:Y:S01]  /*1850*/  IADD3 R43, P0, P1, R8, R4, R43 ;  /* 0x00000004082b7210 */ /* 0x004fe2000791e02b */
[----:B0-----:R-:W-:-:S03]  /*1860*/  IMAD.MOV.U32 R4, RZ, RZ, R20 ;  /* 0x000000ffff047224 */ /* 0x001fc600078e0014 */
[----:B------:R-:W-:Y:S01]  /*1870*/  IADD3.X R5, PT, PT, R9, R5, R41, P0, P1 ;  /* 0x0000000509057210 */ /* 0x000fe200007e2429 */
[----:B------:R-:W-:Y:S01]  /*1880*/  VIADD R0, R4, -UR4 ;  /* 0x8000000404007c36 */ /* 0x000fe20008000000 */
[----:B---3--:R-:W-:-:S04]  /*1890*/  IADD3 R43, P2, P3, R12, R10, R43 ;  /* 0x0000000a0c2b7210 */ /* 0x008fc80007b5e02b */
[----:B------:R-:W-:Y:S02]  /*18a0*/  ISETP.GE.AND P0, PT, R0, 0xe00, PT ;  /* 0x00000e000000780c */ /* 0x000fe40003f06270 */
[----:B------:R-:W-:Y:S02]  /*18b0*/  IADD3.X R11, PT, PT, R13, R11, R5, P2, P3 ;  /* 0x0000000b0d0b7210 */ /* 0x000fe400017e6405 */
[----:B----4-:R-:W-:-:S04]  /*18c0*/  IADD3 R43, P1, P4, R16, R14, R43 ;  /* 0x0000000e102b7210 */ /* 0x010fc80007c3e02b */
[----:B-----5:R-:W-:Y:S02]  /*18d0*/  IADD3 R43, P2, PT, R18, R43, RZ ;  /* 0x0000002b122b7210 */ /* 0x020fe40007f5e0ff */
[----:B------:R-:W-:-:S05]  /*18e0*/  IADD3.X R15, PT, PT, R17, R15, R11, P1, P4 ;  /* 0x0000000f110f7210 */ /* 0x000fca0000fe840b */
[----:B------:R-:W-:Y:S01]  /*18f0*/  IMAD.X R41, R19, 0x1, R15, P2 ;  /* 0x0000000113297824 */ /* 0x000fe200010e060f */
[----:B------:R-:W-:Y:S06]  /*1900*/  @!P0 BRA `(.L_x_199) ;  /* 0x0000000800248947 */ /* 0x000fec0003800000 */
[----:B------:R-:W-:-:S06]  /*1910*/  UIADD3 UR4, UPT, UPT, UR4, 0xe00, URZ ;  /* 0x00000e0004047890 */ /* 0x000fcc000fffe0ff */
[----:B------:R-:W-:-:S13]  /*1920*/  ISETP.LT.AND P0, PT, R21, UR4, PT ;  /* 0x0000000415007c0c */ /* 0x000fda000bf01270 */
[----:B------:R-:W-:Y:S05]  /*1930*/  @!P0 BRA `(.L_x_200) ;  /* 0xfffffffc00a08947 */ /* 0x000fea000383ffff */
.L_x_198:
        /* <DEDUP_REMOVED lines=19> */
.L_x_204:
[----:B------:R-:W-:-:S06]  /*1a70*/  IMAD.WIDE.U32 R4, R7, 0x8, R2 ;  /* 0x0000000807047825 */ /* 0x000fcc00078e0002 */
[----:B------:R-:W2:Y:S01]  /*1a80*/  LDG.E.64.CONSTANT R4, desc[UR6][R4.64] ;  /* 0x0000000604047981 */ /* 0x000ea2000c1e9b00 */
[----:B------:R-:W-:Y:S02]  /*1a90*/  VIADD R6, R6, 0x1 ;  /* 0x0000000106067836 */ /* 0x000fe40000000000 */
[----:B------:R-:W-:Y:S02]  /*1aa0*/  VIADD R45, R45, 0x200 ;  /* 0x000002002d2d7836 */ /* 0x000fe40000000000 */
[----:B------:R-:W-:Y:S01]  /*1ab0*/  VIADD R7, R7, 0x200 ;  /* 0x0000020007077836 */ /* 0x000fe20000000000 */
[----:B------:R-:W-:Y:S02]  /*1ac0*/  ISETP.NE.AND P0, PT, R6, RZ, PT ;  /* 0x000000ff0600720c */ /* 0x000fe40003f05270 */
[----:B--2---:R-:W-:-:S05]  /*1ad0*/  IADD3 R43, P2, PT, R4, R43, RZ ;  /* 0x0000002b042b7210 */ /* 0x004fca0007f5e0ff */
[----:B------:R-:W-:-:S06]  /*1ae0*/  IMAD.X R41, R5, 0x1, R41, P2 ;  /* 0x0000000105297824 */ /* 0x000fcc00010e0629 */
[----:B------:R-:W-:Y:S05]  /*1af0*/  @P0 BRA `(.L_x_204) ;  /* 0xfffffffc00dc0947 */ /* 0x000fea000383ffff */
.L_x_203:
[----:B------:R-:W-:Y:S05]  /*1b00*/  BSYNC.RECONVERGENT B2 ;  /* 0x0000000000027941 */ /* 0x000fea0003800200 */
.L_x_202:
        /* <DEDUP_REMOVED lines=16> */
.L_x_207:
[C-C-:B------:R-:W-:Y:S01]  /*1c10*/  IMAD.WIDE.U32 R8, R38.reuse, 0x8, R2.reuse ;  /* 0x0000000826087825 */ /* 0x140fe200078e0002 */
[----:B------:R-:W2:Y:S03]  /*1c20*/  LDG.E.64.CONSTANT R4, desc[UR6][R6.64+-0x1000] ;  /* 0xfff0000606047981 */ /* 0x000ea6000c1e9b00 */
[----:B------:R-:W-:Y:S01]  /*1c30*/  VIADD R25, R38, 0x800 ;  /* 0x0000080026197836 */ /* 0x000fe20000000000 */
[----:B------:R-:W3:Y:S04]  /*1c40*/  LDG.E.64.CONSTANT R10, desc[UR6][R6.64] ;  /* 0x00000006060a7981 */ /* 0x000ee8000c1e9b00 */
[----:B------:R-:W2:Y:S01]  /*1c50*/  LDG.E.64.CONSTANT R8, desc[UR6][R8.64] ;  /* 0x0000000608087981 */ /* 0x000ea2000c1e9b00 */
[----:B------:R-:W-:-:S03]  /*1c60*/  IMAD.WIDE.U32 R24, R25, 0x8, R2 ;  /* 0x0000000819187825 */ /* 0x000fc600078e0002 */
[----:B------:R-:W3:Y:S01]  /*1c70*/  LDG.E.64.CONSTANT R26, desc[UR6][R6.64+0x1000] ;  /* 0x00100006061a7981 */ /* 0x000ee2000c1e9b00 */
[----:B------:R-:W-:-:S03]  /*1c80*/  VIADD R17, R38, 0x1000 ;  /* 0x0000100026117836 */ /* 0x000fc60000000000 */
[----:B------:R-:W4:Y:S01]  /*1c90*/  LDG.E.64.CONSTANT R22, desc[UR6][R6.64+0x3000] ;  /* 0x0030000606167981 */ /* 0x000f22000c1e9b00 */
[----:B------:R-:W-:-:S03]  /*1ca0*/  IMAD.WIDE.U32 R16, R17, 0x8, R2 ;  /* 0x0000000811107825 */ /* 0x000fc600078e0002 */
[----:B------:R-:W4:Y:S04]  /*1cb0*/  LDG.E.64.CONSTANT R24, desc[UR6][R24.64] ;  /* 0x0000000618187981 */ /* 0x000f28000c1e9b00 */
[----:B------:R-:W5:Y:S04]  /*1cc0*/  LDG.E.64.CONSTANT R20, desc[UR6][R6.64+0x4000] ;  /* 0x0040000606147981 */ /* 0x000f68000c1e9b00 */
[----:B------:R-:W5:Y:S04]  /*1cd0*/  LDG.E.64.CONSTANT R18, desc[UR6][R6.64+0x5000] ;  /* 0x0050000606127981 */ /* 0x000f68000c1e9b00 */
[----:B------:R-:W5:Y:S04]  /*1ce0*/  LDG.E.64.CONSTANT R14, desc[UR6][R6.64+0x7000] ;  /* 0x00700006060e7981 */ /* 0x000f68000c1e9b00 */
[----:B------:R-:W5:Y:S01]  /*1cf0*/  LDG.E.64.CONSTANT R16, desc[UR6][R16.64] ;  /* 0x0000000610107981 */ /* 0x000f62000c1e9b00 */
[----:B------:R-:W-:-:S03]  /*1d00*/  VIADD R33, R38, 0x1800 ;  /* 0x0000180026217836 */ /* 0x000fc60000000000 */
[----:B------:R-:W5:Y:S04]  /*1d10*/  LDG.E.64.CONSTANT R12, desc[UR6][R6.64+0x8000] ;  /* 0x00800006060c7981 */ /* 0x000f68000c1e9b00 */
[----:B------:R-:W5:Y:S01]  /*1d20*/  LDG.E.64.CONSTANT R28, desc[UR6][R6.64+0x9000] ;  /* 0x00900006061c7981 */ /* 0x000f62000c1e9b00 */
[----:B------:R-:W-:-:S03]  /*1d30*/  IMAD.WIDE.U32 R32, R33, 0x8, R2 ;  /* 0x0000000821207825 */ /* 0x000fc600078e0002 */
[----:B------:R-:W5:Y:S04]  /*1d40*/  LDG.E.64.CONSTANT R30, desc[UR6][R6.64+0xb000] ;  /* 0x00b00006061e7981 */ /* 0x000f68000c1e9b00 */
[----:B------:R-:W5:Y:S04]  /*1d50*/  LDG.E.64.CONSTANT R32, desc[UR6][R32.64] ;  /* 0x0000000620207981 */ /* 0x000f68000c1e9b00 */
[----:B------:R-:W5:Y:S04]  /*1d60*/  LDG.E.64.CONSTANT R34, desc[UR6][R6.64+0xc000] ;  /* 0x00c0000606227981 */ /* 0x000f68000c1e9b00 */
[----:B------:R0:W5:Y:S01]  /*1d70*/  LDG.E.64.CONSTANT R36, desc[UR6][R6.64+0xd000] ;  /* 0x00d0000606247981 */ /* 0x000162000c1e9b00 */
[----:B------:R-:W-:-:S02]  /*1d80*/  VIADD R45, R45, 0x2000 ;  /* 0x000020002d2d7836 */ /* 0x000fc40000000000 */
[----:B------:R-:W-:Y:S01]  /*1d90*/  VIADD R38, R38, 0x2000 ;  /* 0x0000200026267836 */ /* 0x000fe20000000000 */
[----:B0-----:R-:W-:-:S05]  /*1da0*/  IADD3 R6, P6, PT, R6, 0x10000, RZ ;  /* 0x0001000006067810 */ /* 0x001fca0007fde0ff */
[----:B------:R-:W-:Y:S01]  /*1db0*/  IMAD.X R7, RZ, RZ, R7, P6 ;  /* 0x000000ffff077224 */ /* 0x000fe200030e0607 */
[----:B--2---:R-:W-:-:S04]  /*1dc0*/  IADD3 R43, P1, P2, R4, R8, R43 ;  /* 0x00000008042b7210 */ /* 0x004fc80007a3e02b */
[----:B---3--:R-:W-:Y:S02]  /*1dd0*/  IADD3 R43, P3, P4, R26, R10, R43 ;  /* 0x0000000a1a2b7210 */ /* 0x008fe40007c7e02b */
[----:B------:R-:W-:-:S04]  /*1de0*/  IADD3.X R5, PT, PT, R5, R9, R41, P1, P2 ;  /* 0x0000000905057210 */ /* 0x000fc80000fe4429 */
[----:B------:R-:W-:Y:S02]  /*1df0*/  IADD3.X R11, PT, PT, R27, R11, R5, P3, P4 ;  /* 0x0000000b1b0b7210 */ /* 0x000fe40001fe8405 */
[----:B----4-:R-:W-:-:S04]  /*1e00*/  IADD3 R43, P1, P2, R22, R24, R43 ;  /* 0x00000018162b7210 */ /* 0x010fc80007a3e02b */
[----:B------:R-:W-:Y:S02]  /*1e10*/  IADD3.X R23, PT, PT, R23, R25, R11, P1, P2 ;  /* 0x0000001917177210 */ /* 0x000fe40000fe440b */
[----:B-----5:R-:W-:-:S04]  /*1e20*/  IADD3 R43, P3, P4, R18, R20, R43 ;  /* 0x00000014122b7210 */ /* 0x020fc80007c7e02b */
[----:B------:R-:W-:Y:S02]  /*1e30*/  IADD3.X R19, PT, PT, R19, R21, R23, P3, P4 ;  /* 0x0000001513137210 */ /* 0x000fe40001fe8417 */
[----:B------:R-:W-:-:S04]  /*1e40*/  IADD3 R43, P1, P2, R14, R16, R43 ;  /* 0x000000100e2b7210 */ /* 0x000fc80007a3e02b */
[----:B------:R-:W-:Y:S02]  /*1e50*/  IADD3.X R15, PT, PT, R15, R17, R19, P1, P2 ;  /* 0x000000110f0f7210 */ /* 0x000fe40000fe4413 */
[----:B------:R-:W-:-:S04]  /*1e60*/  IADD3 R43, P3, P4, R28, R12, R43 ;  /* 0x0000000c1c2b7210 */ /* 0x000fc80007c7e02b */
[----:B------:R-:W-:Y:S02]  /*1e70*/  IADD3.X R13, PT, PT, R29, R13, R15, P3, P4 ;  /* 0x0000000d1d0d7210 */ /* 0x000fe40001fe840f */
[----:B------:R-:W-:Y:S02]  /*1e80*/  ISETP.GE.AND P3, PT, R45, R40, PT ;  /* 0x000000282d00720c */ /* 0x000fe40003f66270 */
[----:B------:R-:W-:-:S04]  /*1e90*/  IADD3 R43, P2, P1, R30, R32, R43 ;  /* 0x000000201e2b7210 */ /* 0x000fc8000795e02b */
[----:B------:R-:W-:Y:S02]  /*1ea0*/  IADD3.X R31, PT, PT, R31, R33, R13, P2, P1 ;  /* 0x000000211f1f7210 */ /* 0x000fe400017e240d */
[----:B------:R-:W-:-:S04]  /*1eb0*/  IADD3 R43, P4, P5, R36, R34, R43 ;  /* 0x00000022242b7210 */ /* 0x000fc80007d9e02b */
[----:B------:R-:W-:Y:S01]  /*1ec0*/  IADD3.X R41, PT, PT, R37, R35, R31, P4, P5 ;  /* 0x0000002325297210 */ /* 0x000fe200027ea41f */
[----:B------:R-:W-:Y:S08]  /*1ed0*/  @!P3 BRA `(.L_x_207) ;  /* 0xfffffffc004cb947 */ /* 0x000ff0000383ffff */
.L_x_206:
[----:B------:R-:W-:Y:S05]  /*1ee0*/  BSYNC.RECONVERGENT B2 ;  /* 0x0000000000027941 */ /* 0x000fea0003800200 */
.L_x_205:
[----:B------:R-:W-:Y:S01]  /*1ef0*/  IMAD.IADD R4, R0, 0x1, -R45 ;  /* 0x0000000100047824 */ /* 0x000fe200078e0a2d */
[----:B------:R-:W-:Y:S04]  /*1f00*/  BSSY.RECONVERGENT B2, `(.L_x_208) ;  /* 0x000001d000027945 */ /* 0x000fe80003800200 */
[----:B------:R-:W-:-:S13]  /*1f10*/  ISETP.GT.AND P1, PT, R4, 0x800, PT ;  /* 0x000008000400780c */ /* 0x000fda0003f24270 */
[----:B------:R-:W-:Y:S05]  /*1f20*/  @!P1 BRA `(.L_x_209) ;  /* 0x0000000000689947 */ /* 0x000fea0003800000 */
[C-C-:B------:R-:W-:Y:S01]  /*1f30*/  IMAD.WIDE.U32 R10, R38.reuse, 0x8, R2.reuse ;  /* 0x00000008260a7825 */ /* 0x140fe200078e0002 */
[----:B------:R-:W2:Y:S03]  /*1f40*/  LDG.E.64.CONSTANT R12, desc[UR6][R6.64+-0x1000] ;  /* 0xfff00006060c7981 */ /* 0x000ea6000c1e9b00 */
[----:B------:R-:W-:Y:S01]  /*1f50*/  VIADD R19, R38, 0x800 ;  /* 0x0000080026137836 */ /* 0x000fe20000000000 */
[----:B------:R-:W3:Y:S04]  /*1f60*/  LDG.E.64.CONSTANT R14, desc[UR6][R6.64] ;  /* 0x00000006060e7981 */ /* 0x000ee8000c1e9b00 */
[----:B------:R-:W2:Y:S01]  /*1f70*/  LDG.E.64.CONSTANT R10, desc[UR6][R10.64] ;  /* 0x000000060a0a7981 */ /* 0x000ea2000c1e9b00 */
[----:B------:R-:W-:-:S03]  /*1f80*/  IMAD.WIDE.U32 R18, R19, 0x8, R2 ;  /* 0x0000000813127825 */ /* 0x000fc600078e0002 */
[----:B------:R-:W3:Y:S04]  /*1f90*/  LDG.E.64.CONSTANT R16, desc[UR6][R6.64+0x1000] ;  /* 0x0010000606107981 */ /* 0x000ee8000c1e9b00 */
[----:B------:R-:W4:Y:S04]  /*1fa0*/  LDG.E.64.CONSTANT R20, desc[UR6][R6.64+0x3000] ;  /* 0x0030000606147981 */ /* 0x000f28000c1e9b00 */
[----:B------:R-:W4:Y:S04]  /*1fb0*/  LDG.E.64.CONSTANT R18, desc[UR6][R18.64] ;  /* 0x0000000612127981 */ /* 0x000f28000c1e9b00 */
[----:B------:R-:W5:Y:S04]  /*1fc0*/  LDG.E.64.CONSTANT R4, desc[UR6][R6.64+0x4000] ;  /* 0x0040000606047981 */ /* 0x000f68000c1e9b00 */
[----:B------:R-:W5:Y:S01]  /*1fd0*/  LDG.E.64.CONSTANT R8, desc[UR6][R6.64+0x5000] ;  /* 0x0050000606087981 */ /* 0x000f62000c1e9b00 */
[----:B------:R-:W-:-:S02]  /*1fe0*/  VIADD R45, R45, 0x1000 ;  /* 0x000010002d2d7836 */ /* 0x000fc40000000000 */
[----:B------:R-:W-:Y:S01]  /*1ff0*/  VIADD R38, R38, 0x1000 ;  /* 0x0000100026267836 */ /* 0x000fe20000000000 */
[----:B--2---:R-:W-:-:S04]  /*2000*/  IADD3 R43, P0, P1, R12, R10, R43 ;  /* 0x0000000a0c2b7210 */ /* 0x004fc8000791e02b */
[----:B------:R-:W-:Y:S02]  /*2010*/  IADD3.X R13, PT, PT, R13, R11, R41, P0, P1 ;  /* 0x0000000b0d0d7210 */ /* 0x000fe400007e2429 */
[----:B---3--:R-:W-:Y:S02]  /*2020*/  IADD3 R43, P0, P1, R16, R14, R43 ;  /* 0x0000000e102b7210 */ /* 0x008fe4000791e02b */
[----:B------:R-:W-:Y:S02]  /*2030*/  IADD3 R10, P3, PT, R6, 0x8000, RZ ;  /* 0x00008000060a7810 */ /* 0x000fe40007f7e0ff */
[----:B------:R-:W-:Y:S02]  /*2040*/  IADD3.X R15, PT, PT, R17, R15, R13, P0, P1 ;  /* 0x0000000f110f7210 */ /* 0x000fe400007e240d */
[----:B----4-:R-:W-:Y:S01]  /*2050*/  IADD3 R43, P0, P1, R20, R18, R43 ;  /* 0x00000012142b7210 */ /* 0x010fe2000791e02b */
[----:B------:R-:W-:-:S03]  /*2060*/  IMAD.X R11, RZ, RZ, R7, P3 ;  /* 0x000000ffff0b7224 */ /* 0x000fc600018e0607 */
[----:B------:R-:W-:Y:S02]  /*2070*/  IADD3.X R21, PT, PT, R21, R19, R15, P0, P1 ;  /* 0x0000001315157210 */ /* 0x000fe400007e240f */
[----:B-----5:R-:W-:Y:S01]  /*2080*/  IADD3 R43, P1, P2, R8, R4, R43 ;  /* 0x00000004082b7210 */ /* 0x020fe20007a3e02b */
[----:B------:R-:W-:Y:S01]  /*2090*/  IMAD.MOV.U32 R6, RZ, RZ, R10 ;  /* 0x000000ffff067224 */ /* 0x000fe200078e000a */
[----:B------:R-:W-:Y:S01]  /*20a0*/  PLOP3.LUT P0, PT, PT, PT, PT, 0x8, 0x80 ;  /* 0x000000000080781c */ /* 0x000fe20003f0e170 */
[----:B------:R-:W-:Y:S01]  /*20b0*/  IMAD.MOV.U32 R7, RZ, RZ, R11 ;  /* 0x000000ffff077224 */ /* 0x000fe200078e000b */
[----:B------:R-:W-:-:S11]  /*20c0*/  IADD3.X R41, PT, PT, R9, R5, R21, P1, P2 ;  /* 0x0000000509297210 */ /* 0x000fd60000fe4415 */
.L_x_209:
[----:B------:R-:W-:Y:S05]  /*20d0*/  BSYNC.RECONVERGENT B2 ;  /* 0x0000000000027941 */ /* 0x000fea0003800200 */
.L_x_208:
[----:B------:R-:W-:-:S13]  /*20e0*/  ISETP.LT.OR P0, PT, R45, R0, P0 ;  /* 0x000000002d00720c */ /* 0x000fda0000701670 */
[----:B------:R-:W-:Y:S05]  /*20f0*/  @!P0 BRA `(.L_x_201) ;  /* 0x0000000000248947 */ /* 0x000fea0003800000 */
[----:B------:R-:W-:Y:S01]  /*2100*/  IMAD.WIDE.U32 R2, R38, 0x8, R2 ;  /* 0x0000000826027825 */ /* 0x000fe200078e0002 */
[----:B------:R-:W2:Y:S04]  /*2110*/  LDG.E.64.CONSTANT R4, desc[UR6][R6.64+-0x1000] ;  /* 0xfff0000606047981 */ /* 0x000ea8000c1e9b00 */
[----:B------:R-:W3:Y:S04]  /*2120*/  LDG.E.64.CONSTANT R8, desc[UR6][R6.64] ;  /* 0x0000000606087981 */ /* 0x000ee8000c1e9b00 */
[----:B------:R-:W2:Y:S04]  /*2130*/  LDG.E.64.CONSTANT R2, desc[UR6][R2.64] ;  /* 0x0000000602027981 */ /* 0x000ea8000c1e9b00 */
[----:B------:R-:W3:Y:S01]  /*2140*/  LDG.E.64.CONSTANT R10, desc[UR6][R6.64+0x1000] ;  /* 0x00100006060a7981 */ /* 0x000ee2000c1e9b00 */
[----:B--2---:R-:W-:-:S04]  /*2150*/  IADD3 R43, P0, P1, R4, R2, R43 ;  /* 0x00000002042b7210 */ /* 0x004fc8000791e02b */
[----:B---3--:R-:W-:Y:S02]  /*2160*/  IADD3 R43, P2, P3, R10, R8, R43 ;  /* 0x000000080a2b7210 */ /* 0x008fe40007b5e02b */
[----:B------:R-:W-:-:S04]  /*2170*/  IADD3.X R41, PT, PT, R5, R3, R41, P0, P1 ;  /* 0x0000000305297210 */ /* 0x000fc800007e2429 */
[----:B------:R-:W-:-:S07]  /*2180*/  IADD3.X R41, PT, PT, R11, R9, R41, P2, P3 ;  /* 0x000000090b297210 */ /* 0x000fce00017e6429 */
.L_x_201:
[----:B------:R-:W-:Y:S05]  /*2190*/  BSYNC.RECONVERGENT B1 ;  /* 0x0000000000017941 */ /* 0x000fea0003800200 */
.L_x_199:
[----:B------:R-:W0:Y:S01]  /*21a0*/  S2R R6, SR_LANEID ;  /* 0x0000000000067919 */ /* 0x000e220000000000 */
[----:B------:R-:W1:Y:S04]  /*21b0*/  SHFL.DOWN PT, R0, R43, 0x1, 0x1f ;  /* 0x08201f002b007f89 */ /* 0x000e6800000e0000 */
[----:B------:R-:W2:Y:S01]  /*21c0*/  SHFL.DOWN PT, R2, R41, 0x1, 0x1f ;  /* 0x08201f0029027f89 */ /* 0x000ea200000e0000 */
[C---:B0-----:R-:W-:Y:S02]  /*21d0*/  ISETP.GT.AND P0, PT, R6.reuse, 0x1e, PT ;  /* 0x0000001e0600780c */ /* 0x041fe40003f04270 */
[----:B------:R-:W-:Y:S02]  /*21e0*/  ISETP.GT.AND P1, PT, R6, 0x1d, PT ;  /* 0x0000001d0600780c */ /* 0x000fe40003f24270 */
[----:B-1----:R-:W-:-:S02]  /*21f0*/  SEL R0, R0, RZ, !P0 ;  /* 0x000000ff00007207 */ /* 0x002fc40004000000 */
[----:B--2---:R-:W-:Y:S02]  /*2200*/  SEL R2, R2, RZ, !P0 ;  /* 0x000000ff02027207 */ /* 0x004fe40004000000 */
[----:B------:R-:W-:Y:S02]  /*2210*/  IADD3 R7, P0, PT, R43, R0, RZ ;  /* 0x000000002b077210 */ /* 0x000fe40007f1e0ff */
[----:B------:R-:W-:-:S03]  /*2220*/  ISETP.NE.AND P2, PT, R6, RZ, PT ;  /* 0x000000ff0600720c */ /* 0x000fc60003f45270 */
[----:B------:R-:W-:Y:S01]  /*2230*/  IMAD.X R9, R41, 0x1, R2, P0 ;  /* 0x0000000129097824 */ /* 0x000fe200000e0602 */
[----:B------:R-:W0:Y:S04]  /*2240*/  SHFL.DOWN PT, R0, R7, 0x2, 0x1f ;  /* 0x08401f0007007f89 */ /* 0x000e2800000e0000 */
[----:B------:R-:W1:Y:S05]  /*2250*/  SHFL.DOWN PT, R2, R9, 0x2, 0x1f ;  /* 0x08401f0009027f89 */ /* 0x000e6a00000e0000 */
[----:B------:R-:W2:Y:S01]  /*2260*/  @!P2 S2R R11, SR_CgaCtaId ;  /* 0x00000000000ba919 */ /* 0x000ea20000008800 */
        /* <DEDUP_REMOVED lines=12> */
[----:B------:R-:W-:-:S05]  /*2330*/  IMAD.X R9, R2, 0x1, R5, P0 ;  /* 0x0000000102097824 */ /* 0x000fca00000e0605 */
[----:B------:R-:W1:Y:S01]  /*2340*/  SHFL.DOWN PT, R2, R9, 0x8, 0x1f ;  /* 0x09001f0009027f89 */ /* 0x000e6200000e0000 */
[----:B0-----:R-:W-:-:S04]  /*2350*/  SEL R0, R0, RZ, !P1 ;  /* 0x000000ff00007207 */ /* 0x001fc80004800000 */
[----:B------:R-:W-:Y:S02]  /*2360*/  IADD3 R5, P0, PT, R0, R7, RZ ;  /* 0x0000000700057210 */ /* 0x000fe40007f1e0ff */
[----:B-1----:R-:W-:-:S03]  /*2370*/  SEL R2, R2, RZ, !P1 ;  /* 0x000000ff02027207 */ /* 0x002fc60004800000 */
[----:B------:R-:W0:Y:S01]  /*2380*/  SHFL.DOWN PT, R0, R5, 0x10, 0x1f ;  /* 0x0a001f0005007f89 */ /* 0x000e2200000e0000 */
[----:B------:R-:W-:Y:S02]  /*2390*/  ISETP.GT.AND P1, PT, R6, 0xf, PT ;  /* 0x0000000f0600780c */ /* 0x000fe40003f24270 */
[----:B------:R-:W-:Y:S01]  /*23a0*/  @!P2 SHF.R.U32.HI R6, RZ, 0x2, R39 ;  /* 0x00000002ff06a819 */ /* 0x000fe20000011627 */
[----:B------:R-:W-:Y:S01]  /*23b0*/  IMAD.X R4, R2, 0x1, R9, P0 ;  /* 0x0000000102047824 */ /* 0x000fe200000e0609 */
[----:B------:R-:W-:Y:S02]  /*23c0*/  @!P2 MOV R2, 0x400 ;  /* 0x000004000002a802 */ /* 0x000fe40000000f00 */
[----:B------:R-:W-:Y:S02]  /*23d0*/  @!P2 LOP3.LUT R6, R6, 0xf8, RZ, 0xc0, !PT ;  /* 0x000000f80606a812 */ /* 0x000fe400078ec0ff */
[----:B------:R-:W1:Y:S01]  /*23e0*/  SHFL.DOWN PT, R3, R4, 0x10, 0x1f ;  /* 0x0a001f0004037f89 */ /* 0x000e6200000e0000 */
[----:B--2---:R-:W-:-:S05]  /*23f0*/  @!P2 LEA R11, R11, R2, 0x18 ;  /* 0x000000020b0ba211 */ /* 0x004fca00078ec0ff */
[----:B------:R-:W-:Y:S01]  /*2400*/  @!P2 IMAD.IADD R11, R6, 0x1, R11 ;  /* 0x00000001060ba824 */ /* 0x000fe200078e020b */
[----:B0-----:R-:W-:-:S04]  /*2410*/  SEL R0, R0, RZ, !P1 ;  /* 0x000000ff00007207 */ /* 0x001fc80004800000 */
[----:B------:R-:W-:Y:S02]  /*2420*/  IADD3 R2, P0, PT, R0, R5, RZ ;  /* 0x0000000500027210 */ /* 0x000fe40007f1e0ff */
[----:B-1----:R-:W-:-:S05]  /*2430*/  SEL R3, R3, RZ, !P1 ;  /* 0x000000ff03037207 */ /* 0x002fca0004800000 */
[----:B------:R-:W-:Y:S01]  /*2440*/  IMAD.X R3, R3, 0x1, R4, P0 ;  /* 0x0000000103037824 */ /* 0x000fe200000e0604 */
[----:B------:R-:W-:-:S04]  /*2450*/  ISETP.NE.AND P0, PT, R39, RZ, PT ;  /* 0x000000ff2700720c */ /* 0x000fc80003f05270 */
[----:B------:R0:W-:Y:S01]  /*2460*/  @!P2 STS.64 [R11+0x10], R2 ;  /* 0x000010020b00a388 */ /* 0x0001e20000000a00 */
[----:B------:R-:W-:Y:S08]  /*2470*/  BAR.SYNC.DEFER_BLOCKING 0x0 ;  /* 0x0000000000007b1d */ /* 0x000ff00000010000 */
[----:B------:R-:W-:Y:S05]  /*2480*/  @P0 BRA `(.L_x_197) ;  /* 0x00000000006c0947 */ /* 0x000fea0003800000 */
[----:B------:R-:W1:Y:S01]  /*2490*/  S2UR UR5, SR_CgaCtaId ;  /* 0x00000000000579c3 */ /* 0x000e620000008800 */
[----:B------:R-:W-:Y:S02]  /*24a0*/  UMOV UR4, 0x400 ;  /* 0x0000040000047882 */ /* 0x000fe40000000000 */
[----:B-1----:R-:W-:-:S09]  /*24b0*/  ULEA UR4, UR5, UR4, 0x18 ;  /* 0x0000000405047291 */ /* 0x002fd2000f8ec0ff */
[----:B------:R-:W-:Y:S04]  /*24c0*/  LDS.64 R32, [UR4+0x18] ;  /* 0x00001804ff207984 */ /* 0x000fe80008000a00 */
[----:B------:R-:W1:Y:S04]  /*24d0*/  LDS.128 R28, [UR4+0x20] ;  /* 0x00002004ff1c7984 */ /* 0x000e680008000c00 */
[----:B------:R-:W2:Y:S04]  /*24e0*/  LDS.128 R24, [UR4+0x30] ;  /* 0x00003004ff187984 */ /* 0x000ea80008000c00 */
[----:B------:R-:W3:Y:S04]  /*24f0*/  LDS.128 R20, [UR4+0x40] ;  /* 0x00004004ff147984 */ /* 0x000ee80008000c00 */
[----:B------:R-:W4:Y:S04]  /*2500*/  LDS.128 R16, [UR4+0x50] ;  /* 0x00005004ff107984 */ /* 0x000f280008000c00 */
[----:B------:R-:W5:Y:S04]  /*2510*/  LDS.128 R12, [UR4+0x60] ;  /* 0x00006004ff0c7984 */ /* 0x000f680008000c00 */
[----:B0-----:R-:W0:Y:S04]  /*2520*/  LDS.128 R8, [UR4+0x70] ;  /* 0x00007004ff087984 */ /* 0x001e280008000c00 */
[----:B------:R-:W0:Y:S01]  /*2530*/  LDS.128 R4, [UR4+0x80] ;  /* 0x00008004ff047984 */ /* 0x000e220008000c00 */
[----:B-1----:R-:W-:-:S04]  /*2540*/  IADD3 R35, P1, P2, R28, R32, R2 ;  /* 0x000000201c237210 */ /* 0x002fc80007a3e002 */
[----:B--2---:R-:W-:Y:S02]  /*2550*/  IADD3 R35, P3, P4, R24, R35, R30 ;  /* 0x0000002318237210 */ /* 0x004fe40007c7e01e */
[----:B------:R-:W-:Y:S02]  /*2560*/  IADD3.X R29, PT, PT, R29, R33, R3, P1, P2 ;  /* 0x000000211d1d7210 */ /* 0x000fe40000fe4403 */
[----:B---3--:R-:W-:Y:S02]  /*2570*/  IADD3 R3, P1, P2, R20, R35, R26 ;  /* 0x0000002314037210 */ /* 0x008fe40007a3e01a */
[----:B------:R-:W-:Y:S02]  /*2580*/  IADD3.X R25, PT, PT, R25, R29, R31, P3, P4 ;  /* 0x0000001d19197210 */ /* 0x000fe40001fe841f */
[----:B----4-:R-:W-:Y:S02]  /*2590*/  IADD3 R3, P3, P4, R16, R3, R22 ;  /* 0x0000000310037210 */ /* 0x010fe40007c7e016 */
[----:B------:R-:W-:-:S02]  /*25a0*/  IADD3.X R21, PT, PT, R21, R25, R27, P1, P2 ;  /* 0x0000001915157210 */ /* 0x000fc40000fe441b */
[----:B-----5:R-:W-:Y:S02]  /*25b0*/  IADD3 R3, P1, P2, R12, R3, R18 ;  /* 0x000000030c037210 */ /* 0x020fe40007a3e012 */
[----:B------:R-:W-:Y:S02]  /*25c0*/  IADD3.X R17, PT, PT, R17, R21, R23, P3, P4 ;  /* 0x0000001511117210 */ /* 0x000fe40001fe8417 */
[----:B0-----:R-:W-:Y:S02]  /*25d0*/  IADD3 R3, P3, P4, R8, R3, R14 ;  /* 0x0000000308037210 */ /* 0x001fe40007c7e00e */
[----:B------:R-:W-:Y:S02]  /*25e0*/  IADD3.X R13, PT, PT, R13, R17, R19, P1, P2 ;  /* 0x000000110d0d7210 */ /* 0x000fe40000fe4413 */
[----:B------:R-:W-:Y:S02]  /*25f0*/  IADD3 R3, P1, P2, R4, R3, R10 ;  /* 0x0000000304037210 */ /* 0x000fe40007a3e00a */
[----:B------:R-:W-:-:S02]  /*2600*/  IADD3.X R9, PT, PT, R9, R13, R15, P3, P4 ;  /* 0x0000000d09097210 */ /* 0x000fc40001fe840f */
[----:B------:R-:W-:Y:S02]  /*2610*/  IADD3 R2, P3, PT, R3, R6, RZ ;  /* 0x0000000603027210 */ /* 0x000fe40007f7e0ff */
[----:B------:R-:W-:-:S05]  /*2620*/  IADD3.X R3, PT, PT, R5, R9, R11, P1, P2 ;  /* 0x0000000905037210 */ /* 0x000fca0000fe440b */
[----:B------:R-:W-:-:S07]  /*2630*/  IMAD.X R3, R3, 0x1, R7, P3 ;  /* 0x0000000103037824 */ /* 0x000fce00018e0607 */
.L_x_197:
[----:B------:R-:W-:Y:S05]  /*2640*/  BSYNC.RECONVERGENT B0 ;  /* 0x0000000000007941 */ /* 0x000fea0003800200 */
.L_x_182:
[----:B------:R-:W-:Y:S05]  /*2650*/  @P0 EXIT ;  /* 0x000000000000094d */ /* 0x000fea0003800000 */
[----:B------:R-:W0:Y:S01]  /*2660*/  LDCU.64 UR4, c[0x0][0x398] ;  /* 0x00007300ff0477ac */ /* 0x000e220008000a00 */
[----:B------:R-:W3:Y:S01]  /*2670*/  LDC.64 R4, c[0x0][0x388] ;  /* 0x0000e200ff047b82 */ /* 0x000ee20000000a00 */
[----:B012---:R-:W-:-:S04]  /*2680*/  IADD3 R2, P0, PT, R2, UR4, RZ ;  /* 0x0000000402027c10 */ /* 0x007fc8000ff1e0ff */
[----:B------:R-:W-:-:S05]  /*2690*/  IADD3.X R3, PT, PT, R3, UR5, RZ, P0, !PT ;  /* 0x0000000503037c10 */ /* 0x000fca00087fe4ff */
[----:B---3--:R-:W-:Y:S01]  /*26a0*/  STG.E.64 desc[UR6][R4.64], R2 ;  /* 0x0000000204007986 */ /* 0x008fe2000c101b06 */
[----:B------:R-:W-:Y:S05]  /*26b0*/  EXIT ;  /* 0x000000000000794d */ /* 0x000fea0003800000 */
.L_x_210:
        /* <DEDUP_REMOVED lines=12> */
.L_x_431:


//--------------------- .text._ZN3cub18CUB_300001_SM_10006detail6reduce18DeviceReduceKernelINS2_10policy_hubIlyN4cuda3std3__44plusIlEEE10Policy1000EN6thrust24THRUST_300001_SM_1000_NS18transform_iteratorI14maior_que_zeroNSD_6detail15normal_iteratorINSD_10device_ptrIdEEEEllEEyS9_lNS7_10__identityEEEvT0_PT3_T1_NS0_13GridEvenShareISQ_EET2_T4_ --------------------------
	.section	.text._ZN3cub18CUB_300001_SM_10006detail6reduce18DeviceReduceKernelINS2_10policy_hubIlyN4cuda3std3__44plusIlEEE10Policy1000EN6thrust24THRUST_300001_SM_1000_NS18transform_iteratorI14maior_que_zeroNSD_6detail15normal_iteratorINSD_10device_ptrIdEEEEllEEyS9_lNS7_10__identityEEEvT0_PT3_T1_NS0_13GridEvenShareISQ_EET2_T4_,"ax",@progbits
	.align	128
        .global         _ZN3cub18CUB_300001_SM_10006detail6reduce18DeviceReduceKernelINS2_10policy_hubIlyN4cuda3std3__44plusIlEEE10Policy1000EN6thrust24THRUST_300001_SM_1000_NS18transform_iteratorI14maior_que_zeroNSD_6detail15normal_iteratorINSD_10device_ptrIdEEEEllEEyS9_lNS7_10__identityEEEvT0_PT3_T1_NS0_13GridEvenShareISQ_EET2_T4_
        .type           _ZN3cub18CUB_300001_SM_10006detail6reduce18DeviceReduceKernelINS2_10policy_hubIlyN4cuda3std3__44plusIlEEE10Policy1000EN6thrust24THRUST_300001_SM_1000_NS18transform_iteratorI14maior_que_zeroNSD_6detail15normal_iteratorINSD_10device_ptrIdEEEEllEEyS9_lNS7_10__identityEEEvT0_PT3_T1_NS0_13GridEvenShareISQ_EET2_T4_,@function
        .size           _ZN3cub18CUB_300001_SM_10006detail6reduce18DeviceReduceKernelINS2_10policy_hubIlyN4cuda3std3__44plusIlEEE10Policy1000EN6thrust24THRUST_300001_SM_1000_NS18transform_iteratorI14maior_que_zeroNSD_6detail15normal_iteratorINSD_10device_ptrIdEEEEllEEyS9_lNS7_10__identityEEEvT0_PT3_T1_NS0_13GridEvenShareISQ_EET2_T4_,(.L_x_432 - _ZN3cub18CUB_300001_SM_10006detail6reduce18DeviceReduceKernelINS2_10policy_hubIlyN4cuda3std3__44plusIlEEE10Policy1000EN6thrust24THRUST_300001_SM_1000_NS18transform_iteratorI14maior_que_zeroNSD_6detail15normal_iteratorINSD_10device_ptrIdEEEEllEEyS9_lNS7_10__identityEEEvT0_PT3_T1_NS0_13GridEvenShareISQ_EET2_T4_)
        .other          _ZN3cub18CUB_300001_SM_10006detail6reduce18DeviceReduceKernelINS2_10policy_hubIlyN4cuda3std3__44plusIlEEE10Policy1000EN6thrust24THRUST_300001_SM_1000_NS18transform_iteratorI14maior_que_zeroNSD_6detail15normal_iteratorINSD_10device_ptrIdEEEEllEEyS9_lNS7_10__identityEEEvT0_PT3_T1_NS0_13GridEvenShareISQ_EET2_T4_,@"STO_CUDA_ENTRY STV_DEFAULT"
_ZN3cub18CUB_300001_SM_10006detail6reduce18DeviceReduceKernelINS2_10policy_hubIlyN4cuda3std3__44plusIlEEE10Policy1000EN6thrust24THRUST_300001_SM_1000_NS18transform_iteratorI14maior_que_zeroNSD_6detail15normal_iteratorINSD_10device_ptrIdEEEEllEEyS9_lNS7_10__identityEEEvT0_PT3_T1_NS0_13GridEvenShareISQ_EET2_T4_:
.text._ZN3cub18CUB_300001_SM_10006detail6reduce18DeviceReduceKernelINS2_10policy_hubIlyN4cuda3std3__44plusIlEEE10Policy1000EN6thrust24THRUST_300001_SM_1000_NS18transform_iteratorI14maior_que_zeroNSD_6detail15normal_iteratorINSD_10device_ptrIdEEEEllEEyS9_lNS7_10__identityEEEvT0_PT3_T1_NS0_13GridEvenShareISQ_EET2_T4_:
        /* <DEDUP_REMOVED lines=19> */
[----:B------:R-:W-:Y:S02]  /*0130*/  IMAD.MOV.U32 R7, RZ, RZ, RZ ;  /* 0x000000ffff077224 */ /* 0x000fe400078e00ff */
[----:B------:R-:W-:Y:S01]  /*0140*/  IMAD.MOV.U32 R24, RZ, RZ, RZ ;  /* 0x000000ffff187224 */ /* 0x000fe200078e00ff */
[----:B0-----:R-:W-:Y:S01]  /*0150*/  ISETP.GE.AND P0, PT, R5, R2, PT ;  /* 0x000000020500720c */ /* 0x001fe20003f06270 */
[----:B------:R-:W-:-:S12]  /*0160*/  IMAD.MOV.U32 R3, RZ, RZ, R5 ;  /* 0x000000ffff037224 */ /* 0x000fd800078e0005 */
[----:B------:R-:W-:Y:S05]  /*0170*/  @P0 BRA `(.L_x_214) ;  /* 0x0000000000200947 */ /* 0x000fea0003800000 */
[----:B------:R-:W0:Y:S01]  /*0180*/  LDC.64 R8, c[0x0][0x380] ;  /* 0x0000e000ff087b82 */ /* 0x000e220000000a00 */
[----:B------:R-:W-:-:S04]  /*0190*/  VIADD R3, R5, UR9 ;  /* 0x0000000905037c36 */ /* 0x000fc80008000000 */
[----:B0-----:R-:W-:-:S06]  /*01a0*/  IMAD.WIDE.U32 R8, R3, 0x8, R8 ;  /* 0x0000000803087825 */ /* 0x001fcc00078e0008 */
[----:B------:R-:W2:Y:S01]  /*01b0*/  LDG.E.64 R8, desc[UR16][R8.64] ;  /* 0x0000001008087981 */ /* 0x000ea2000c1e1b00 */
[----:B------:R-:W-:Y:S02]  /*01c0*/  VIADD R3, R5, 0x200 ;  /* 0x0000020005037836 */ /* 0x000fe40000000000 */
[----:B------:R-:W-:Y:S01]  /*01d0*/  IMAD.MOV.U32 R24, RZ, RZ, RZ ;  /* 0x000000ffff187224 */ /* 0x000fe200078e00ff */
[----:B--2---:R-:W-:-:S06]  /*01e0*/  DSETP.GT.AND P0, PT, R8, RZ, PT ;  /* 0x000000ff0800722a */ /* 0x004fcc0003f04000 */
[----:B------:R-:W-:-:S08]  /*01f0*/  SEL R7, RZ, 0x1, !P0 ;  /* 0x00000001ff077807 */ /* 0x000fd00004000000 */
.L_x_214:
[----:B------:R-:W-:Y:S05]  /*0200*/  BSYNC.RECONVERGENT B1 ;  /* 0x0000000000017941 */ /* 0x000fea0003800200 */
.L_x_213:
        /* <DEDUP_REMOVED lines=20> */
.L_x_219:
        /* <DEDUP_REMOVED lines=8> */
[----:B--2---:R-:W-:-:S03]  /*03d0*/  DSETP.GT.AND P2, PT, R10, RZ, PT ;  /* 0x000000ff0a00722a */ /* 0x004fc60003f44000 */
[----:B------:R-:W2:Y:S01]  /*03e0*/  LDG.E.64 R10, desc[UR16][R8.64] ;  /* 0x00000010080a7981 */ /* 0x000ea2000c1e1b00 */
[----:B---3--:R-:W-:Y:S02]  /*03f0*/  DSETP.GT.AND P3, PT, R26, RZ, PT ;  /* 0x000000ff1a00722a */ /* 0x008fe40003f64000 */
[----:B----4-:R-:W-:Y:S01]  /*0400*/  DSETP.GT.AND P1, PT, R18, RZ, PT ;  /* 0x000000ff1200722a */ /* 0x010fe20003f24000 */
[----:B------:R-:W-:Y:S01]  /*0410*/  SEL R19, RZ, 0x1, !P2 ;  /* 0x00000001ff137807 */ /* 0x000fe20005000000 */
[----:B-----5:R-:W-:Y:S02]  /*0420*/  DSETP.GT.AND P2, PT, R12, RZ, PT ;  /* 0x000000ff0c00722a */ /* 0x020fe40003f44000 */
[----:B------:R-:W-:Y:S01]  /*0430*/  SEL R18, RZ, 0x1, !P3 ;  /* 0x00000001ff127807 */ /* 0x000fe20005800000 */
[----:B------:R-:W3:Y:S01]  /*0440*/  LDG.E.64 R12, desc[UR16][R8.64+0x1000] ;  /* 0x00100010080c7981 */ /* 0x000ee2000c1e1b00 */
[----:B------:R-:W-:Y:S02]  /*0450*/  DSETP.GT.AND P5, PT, R14, RZ, PT ;  /* 0x000000ff0e00722a */ /* 0x000fe40003fa4000 */
[----:B------:R-:W-:-:S02]  /*0460*/  IADD3 R7, P3, P4, R18, R7, R19 ;  /* 0x0000000712077210 */ /* 0x000fc40007c7e013 */
[----:B------:R-:W-:Y:S01]  /*0470*/  SEL R14, RZ, 0x1, !P1 ;  /* 0x00000001ff0e7807 */ /* 0x000fe20004800000 */
[----:B------:R-:W-:Y:S01]  /*0480*/  DSETP.GT.AND P6, PT, R16, RZ, PT ;  /* 0x000000ff1000722a */ /* 0x000fe20003fc4000 */
[----:B------:R-:W-:Y:S01]  /*0490*/  SEL R19, RZ, 0x1, !P2 ;  /* 0x00000001ff137807 */ /* 0x000fe20005000000 */
[----:B------:R-:W4:Y:S01]  /*04a0*/  LDG.E.64 R16, desc[UR16][R8.64+0x3000] ;  /* 0x0030001008107981 */ /* 0x000f22000c1e1b00 */
[----:B------:R-:W-:Y:S02]  /*04b0*/  SEL R18, RZ, 0x1, !P5 ;  /* 0x00000001ff127807 */ /* 0x000fe40006800000 */
[----:B------:R-:W-:Y:S02]  /*04c0*/  IADD3 R19, P1, P2, R19, R7, R14 ;  /* 0x0000000713137210 */ /* 0x000fe40007a3e00e */
[----:B------:R-:W5:Y:S01]  /*04d0*/  LDG.E.64 R14, desc[UR16][R8.64+0x2000] ;  /* 0x00200010080e7981 */ /* 0x000f62000c1e1b00 */
[----:B------:R-:W-:-:S04]  /*04e0*/  SEL R7, RZ, 0x1, !P6 ;  /* 0x00000001ff077807 */ /* 0x000fc80007000000 */
[----:B------:R-:W-:Y:S02]  /*04f0*/  IADD3 R7, P5, P6, R7, R19, R18 ;  /* 0x0000001307077210 */ /* 0x000fe40007ebe012 */
[----:B------:R-:W5:Y:S01]  /*0500*/  LDG.E.64 R18, desc[UR16][R8.64+0x4000] ;  /* 0x0040001008127981 */ /* 0x000f62000c1e1b00 */
[----:B------:R-:W-:Y:S01]  /*0510*/  IADD3.X R24, PT, PT, RZ, R24, RZ, P3, P4 ;  /* 0x00000018ff187210 */ /* 0x000fe20001fe84ff */
[----:B------:R-:W-:Y:S02]  /*0520*/  DSETP.GT.AND P3, PT, R20, RZ, PT ;  /* 0x000000ff1400722a */ /* 0x000fe40003f64000 */
[----:B------:R-:W5:Y:S01]  /*0530*/  LDG.E.64 R20, desc[UR16][R8.64+0x5000] ;  /* 0x0050001008147981 */ /* 0x000f62000c1e1b00 */
[----:B------:R-:W-:-:S03]  /*0540*/  DSETP.GT.AND P4, PT, R22, RZ, PT ;  /* 0x000000ff1600722a */ /* 0x000fc60003f84000 */
[----:B------:R-:W5:Y:S01]  /*0550*/  LDG.E.64 R22, desc[UR16][R8.64+0x6000] ;  /* 0x0060001008167981 */ /* 0x000f62000c1e1b00 */
[----:B------:R-:W-:Y:S01]  /*0560*/  SEL R25, RZ, 0x1, !P3 ;  /* 0x00000001ff197807 */ /* 0x000fe20005800000 */
[----:B--2---:R-:W-:Y:S02]  /*0570*/  DSETP.GT.AND P3, PT, R10, RZ, PT ;  /* 0x000000ff0a00722a */ /* 0x004fe40003f64000 */
[----:B------:R-:W2:Y:S01]  /*0580*/  LDG.E.64 R10, desc[UR16][R8.64+0x7000] ;  /* 0x00700010080a7981 */ /* 0x000ea2000c1e1b00 */
[----:B------:R-:W-:Y:S02]  /*0590*/  SEL R26, RZ, 0x1, !P4 ;  /* 0x00000001ff1a7807 */ /* 0x000fe40006000000 */
[----:B------:R-:W-:Y:S01]  /*05a0*/  IADD3.X R24, PT, PT, RZ, R24, RZ, P1, P2 ;  /* 0x00000018ff187210 */ /* 0x000fe20000fe44ff */
[----:B---3--:R-:W-:Y:S01]  /*05b0*/  DSETP.GT.AND P4, PT, R12, RZ, PT ;  /* 0x000000ff0c00722a */ /* 0x008fe20003f84000 */
[----:B------:R-:W-:Y:S02]  /*05c0*/  SEL R12, RZ, 0x1, !P3 ;  /* 0x00000001ff0c7807 */ /* 0x000fe40005800000 */
[----:B------:R-:W-:-:S03]  /*05d0*/  IADD3 R13, P1, P2, R26, R7, R25 ;  /* 0x000000071a0d7210 */ /* 0x000fc60007a3e019 */
[----:B------:R-:W-:Y:S01]  /*05e0*/  SEL R7, RZ, 0x1, !P4 ;  /* 0x00000001ff077807 */ /* 0x000fe20006000000 */
[----:B----4-:R-:W-:Y:S01]  /*05f0*/  DSETP.GT.AND P4, PT, R16, RZ, PT ;  /* 0x000000ff1000722a */ /* 0x010fe20003f84000 */
[----:B------:R-:W-:Y:S01]  /*0600*/  IADD3.X R24, PT, PT, RZ, R24, RZ, P5, P6 ;  /* 0x00000018ff187210 */ /* 0x000fe20002fec4ff */
[----:B-----5:R-:W-:Y:S01]  /*0610*/  DSETP.GT.AND P3, PT, R14, RZ, PT ;  /* 0x000000ff0e00722a */ /* 0x020fe20003f64000 */
[----:B------:R-:W-:-:S03]  /*0620*/  IADD3 R7, P5, P6, R7, R13, R12 ;  /* 0x0000000d07077210 */ /* 0x000fc60007ebe00c */
[----:B------:R-:W-:Y:S02]  /*0630*/  SEL R13, RZ, 0x1, !P4 ;  /* 0x00000001ff0d7807 */ /* 0x000fe40006000000 */
[----:B------:R-:W-:Y:S01]  /*0640*/  SEL R12, RZ, 0x1, !P3 ;  /* 0x00000001ff0c7807 */ /* 0x000fe20005800000 */
[----:B------:R-:W-:Y:S01]  /*0650*/  DSETP.GT.AND P3, PT, R18, RZ, PT ;  /* 0x000000ff1200722a */ /* 0x000fe20003f64000 */
[----:B------:R-:W-:Y:S02]  /*0660*/  IADD3.X R24, PT, PT, RZ, R24, RZ, P1, P2 ;  /* 0x00000018ff187210 */ /* 0x000fe40000fe44ff */
[----:B------:R-:W-:Y:S01]  /*0670*/  IADD3 R13, P2, P1, R13, R7, R12 ;  /* 0x000000070d0d7210 */ /* 0x000fe2000795e00c */
[----:B------:R-:W-:Y:S02]  /*0680*/  DSETP.GT.AND P4, PT, R20, RZ, PT ;  /* 0x000000ff1400722a */ /* 0x000fe40003f84000 */
[----:B------:R-:W-:Y:S01]  /*0690*/  SEL R12, RZ, 0x1, !P3 ;  /* 0x00000001ff0c7807 */ /* 0x000fe20005800000 */
[----:B------:R-:W-:Y:S01]  /*06a0*/  DSETP.GT.AND P3, PT, R22, RZ, PT ;  /* 0x000000ff1600722a */ /* 0x000fe20003f64000 */
[----:B------:R-:W-:-:S02]  /*06b0*/  VIADD R6, R6, 0x10 ;  /* 0x0000001006067836 */ /* 0x000fc40000000000 */
[----:B------:R-:W-:Y:S02]  /*06c0*/  SEL R7, RZ, 0x1, !P4 ;  /* 0x00000001ff077807 */ /* 0x000fe40006000000 */
[----:B------:R-:W-:-:S04]  /*06d0*/  IADD3.X R24, PT, PT, RZ, R24, RZ, P5, P6 ;  /* 0x00000018ff187210 */ /* 0x000fc80002fec4ff */
[----:B------:R-:W-:Y:S01]  /*06e0*/  IADD3.X R24, PT, PT, RZ, R24, RZ, P2, P1 ;  /* 0x00000018ff187210 */ /* 0x000fe200017e24ff */
[----:B------:R-:W-:Y:S01]  /*06f0*/  VIADD R3, R3, 0x2000 ;  /* 0x0000200003037836 */ /* 0x000fe20000000000 */
[----:B--2---:R-:W-:Y:S01]  /*0700*/  DSETP.GT.AND P4, PT, R10, RZ, PT ;  /* 0x000000ff0a00722a */ /* 0x004fe20003f84000 */
[----:B------:R-:W-:Y:S02]  /*0710*/  SEL R10, RZ, 0x1, !P3 ;  /* 0x00000001ff0a7807 */ /* 0x000fe40005800000 */
[----:B------:R-:W-:Y:S02]  /*0720*/  ISETP.NE.AND P3, PT, R6, RZ, PT ;  /* 0x000000ff0600720c */ /* 0x000fe40003f65270 */
[----:B------:R-:W-:Y:S02]  /*0730*/  IADD3 R11, P5, P6, R7, R13, R12 ;  /* 0x0000000d070b7210 */ /* 0x000fe40007ebe00c */
[----:B------:R-:W-:Y:S02]  /*0740*/  SEL R7, RZ, 0x1, !P4 ;  /* 0x00000001ff077807 */ /* 0x000fe40006000000 */
[----:B------:R-:W-:-:S02]  /*0750*/  IADD3 R8, P4, PT, R8, 0x10000, RZ ;  /* 0x0001000008087810 */ /* 0x000fc40007f9e0ff */
[----:B------:R-:W-:Y:S02]  /*0760*/  IADD3 R7, P1, P2, R7, R11, R10 ;  /* 0x0000000b07077210 */ /* 0x000fe40007a3e00a */
[----:B------:R-:W-:Y:S01]  /*0770*/  IADD3.X R24, PT, PT, RZ, R24, RZ, P5, P6 ;  /* 0x00000018ff187210 */ /* 0x000fe20002fec4ff */
[----:B------:R-:W-:-:S03]  /*0780*/  IMAD.X R9, RZ, RZ, R9, P4 ;  /* 0x000000ffff097224 */ /* 0x000fc600020e0609 */
[----:B------:R-:W-:Y:S01]  /*0790*/  IADD3.X R24, PT, PT, RZ, R24, RZ, P1, P2 ;  /* 0x00000018ff187210 */ /* 0x000fe20000fe44ff */
[----:B------:R-:W-:Y:S06]  /*07a0*/  @P3 BRA `(.L_x_219) ;  /* 0xfffffff800e83947 */ /* 0x000fec000383ffff */
.L_x_218:
[----:B------:R-:W-:Y:S05]  /*07b0*/  BSYNC.RECONVERGENT B2 ;  /* 0x0000000000027941 */ /* 0x000fea0003800200 */
.L_x_217:
        /* <DEDUP_REMOVED lines=20> */
[----:B--2---:R-:W-:-:S02]  /*0900*/  DSETP.GT.AND P1, PT, R22, RZ, PT ;  /* 0x000000ff1600722a */ /* 0x004fc40003f24000 */
[----:B---3--:R-:W-:-:S04]  /*0910*/  DSETP.GT.AND P2, PT, R18, RZ, PT ;  /* 0x000000ff1200722a */ /* 0x008fc80003f44000 */
[----:B------:R-:W-:Y:S01]  /*0920*/  SEL R4, RZ, 0x1, !P1 ;  /* 0x00000001ff047807 */ /* 0x000fe20004800000 */
[----:B----4-:R-:W-:Y:S01]  /*0930*/  DSETP.GT.AND P3, PT, R16, RZ, PT ;  /* 0x000000ff1000722a */ /* 0x010fe20003f64000 */
[----:B------:R-:W-:Y:S01]  /*0940*/  SEL R6, RZ, 0x1, !P2 ;  /* 0x00000001ff067807 */ /* 0x000fe20005000000 */
[----:B-----5:R-:W-:-:S03]  /*0950*/  DSETP.GT.AND P4, PT, R14, RZ, PT ;  /* 0x000000ff0e00722a */ /* 0x020fc60003f84000 */
[----:B------:R-:W-:Y:S02]  /*0960*/  IADD3 R6, P2, P1, R6, R7, R4 ;  /* 0x0000000706067210 */ /* 0x000fe4000795e004 */
[----:B------:R-:W-:Y:S01]  /*0970*/  SEL R7, RZ, 0x1, !P3 ;  /* 0x00000001ff077807 */ /* 0x000fe20005800000 */
[----:B------:R-:W-:Y:S01]  /*0980*/  DSETP.GT.AND P6, PT, R12, RZ, PT ;  /* 0x000000ff0c00722a */ /* 0x000fe20003fc4000 */
[----:B------:R-:W-:Y:S01]  /*0990*/  SEL R4, RZ, 0x1, !P4 ;  /* 0x00000001ff047807 */ /* 0x000fe20006000000 */
[----:B------:R-:W-:Y:S01]  /*09a0*/  DSETP.GT.AND P3, PT, R10, RZ, PT ;  /* 0x000000ff0a00722a */ /* 0x000fe20003f64000 */
[----:B------:R-:W-:Y:S02]  /*09b0*/  IADD3.X R24, PT, PT, RZ, R24, RZ, P2, P1 ;  /* 0x00000018ff187210 */ /* 0x000fe400017e24ff */
[----:B------:R-:W-:Y:S02]  /*09c0*/  IADD3 R4, P4, P5, R4, R6, R7 ;  /* 0x0000000604047210 */ /* 0x000fe40007d9e007 */
[----:B------:R-:W-:Y:S01]  /*09d0*/  SEL R7, RZ, 0x1, !P6 ;  /* 0x00000001ff077807 */ /* 0x000fe20007000000 */
[----:B------:R-:W-:Y:S01]  /*09e0*/  DSETP.GT.AND P6, PT, R8, RZ, PT ;  /* 0x000000ff0800722a */ /* 0x000fe20003fc4000 */
[----:B------:R-:W-:Y:S01]  /*09f0*/  SEL R6, RZ, 0x1, !P3 ;  /* 0x00000001ff067807 */ /* 0x000fe20005800000 */
[----:B------:R-:W-:Y:S01]  /*0a00*/  DSETP.GT.AND P3, PT, R26, RZ, PT ;  /* 0x000000ff1a00722a */ /* 0x000fe20003f64000 */
[----:B------:R-:W-:-:S02]  /*0a10*/  IADD3.X R24, PT, PT, RZ, R24, RZ, P4, P5 ;  /* 0x00000018ff187210 */ /* 0x000fc400027ea4ff */
[----:B------:R-:W-:Y:S02]  /*0a20*/  IADD3 R6, P1, P2, R6, R4, R7 ;  /* 0x0000000406067210 */ /* 0x000fe40007a3e007 */
[----:B------:R-:W-:Y:S02]  /*0a30*/  SEL R4, RZ, 0x1, !P6 ;  /* 0x00000001ff047807 */ /* 0x000fe40007000000 */
[----:B------:R-:W-:Y:S02]  /*0a40*/  SEL R7, RZ, 0x1, !P3 ;  /* 0x00000001ff077807 */ /* 0x000fe40005800000 */
[----:B------:R-:W-:Y:S02]  /*0a50*/  IADD3.X R24, PT, PT, RZ, R24, RZ, P1, P2 ;  /* 0x00000018ff187210 */ /* 0x000fe40000fe44ff */
[----:B------:R-:W-:-:S04]  /*0a60*/  IADD3 R7, P3, P4, R7, R6, R4 ;  /* 0x0000000607077210 */ /* 0x000fc80007c7e004 */
[----:B------:R-:W-:-:S09]  /*0a70*/  IADD3.X R24, PT, PT, RZ, R24, RZ, P3, P4 ;  /* 0x00000018ff187210 */ /* 0x000fd20001fe84ff */
.L_x_221:
[----:B------:R-:W-:Y:S05]  /*0a80*/  BSYNC.RECONVERGENT B2 ;  /* 0x0000000000027941 */ /* 0x000fea0003800200 */
.L_x_220:
        /* <DEDUP_REMOVED lines=14> */
[----:B------:R-:W5:Y:S01]  /*0b70*/  LDG.E.64 R14, desc[UR16][R8.64+0x3000] ;  /* 0x00300010080e7981 */ /* 0x000f62000c1e1b00 */
[----:B------:R-:W-:Y:S01]  /*0b80*/  VIADD R3, R3, 0x800 ;  /* 0x0000080003037836 */ /* 0x000fe20000000000 */
[----:B--2---:R-:W-:-:S02]  /*0b90*/  DSETP.GT.AND P1, PT, R16, RZ, PT ;  /* 0x000000ff1000722a */ /* 0x004fc40003f24000 */
[----:B---3--:R-:W-:-:S04]  /*0ba0*/  DSETP.GT.AND P2, PT, R10, RZ, PT ;  /* 0x000000ff0a00722a */ /* 0x008fc80003f44000 */
[----:B------:R-:W-:Y:S01]  /*0bb0*/  SEL R4, RZ, 0x1, !P1 ;  /* 0x00000001ff047807 */ /* 0x000fe20004800000 */
[----:B----4-:R-:W-:Y:S01]  /*0bc0*/  DSETP.GT.AND P3, PT, R12, RZ, PT ;  /* 0x000000ff0c00722a */ /* 0x010fe20003f64000 */
[----:B------:R-:W-:Y:S01]  /*0bd0*/  SEL R6, RZ, 0x1, !P2 ;  /* 0x00000001ff067807 */ /* 0x000fe20005000000 */
[----:B-----5:R-:W-:-:S04]  /*0be0*/  DSETP.GT.AND P4, PT, R14, RZ, PT ;  /* 0x000000ff0e00722a */ /* 0x020fc80003f84000 */
[----:B------:R-:W-:Y:S02]  /*0bf0*/  SEL R11, RZ, 0x1, !P3 ;  /* 0x00000001ff0b7807 */ /* 0x000fe40005800000 */
[----:B------:R-:W-:Y:S02]  /*0c00*/  IADD3 R4, P1, P2, R6, R7, R4 ;  /* 0x0000000706047210 */ /* 0x000fe40007a3e004 */
[----:B------:R-:W-:Y:S02]  /*0c10*/  SEL R10, RZ, 0x1, !P4 ;  /* 0x00000001ff0a7807 */ /* 0x000fe40006000000 */
[----:B------:R-:W-:Y:S02]  /*0c20*/  IADD3.X R24, PT, PT, RZ, R24, RZ, P1, P2 ;  /* 0x00000018ff187210 */ /* 0x000fe40000fe44ff */
[----:B------:R-:W-:-:S04]  /*0c30*/  IADD3 R7, P3, P4, R10, R4, R11 ;  /* 0x000000040a077210 */ /* 0x000fc80007c7e00b */
[----:B------:R-:W-:-:S09]  /*0c40*/  IADD3.X R24, PT, PT, RZ, R24, RZ, P3, P4 ;  /* 0x00000018ff187210 */ /* 0x000fd20001fe84ff */
.L_x_223:
[----:B------:R-:W-:Y:S05]  /*0c50*/  BSYNC.RECONVERGENT B2 ;  /* 0x0000000000027941 */ /* 0x000fea0003800200 */
.L_x_222:
[----:B------:R-:W-:Y:S05]  /*0c60*/  @!P0 BRA `(.L_x_216) ;  /* 0x0000000000388947 */ /* 0x000fea0003800000 */
[----:B------:R-:W0:Y:S01]  /*0c70*/  LDC.64 R8, c[0x0][0x380] ;  /* 0x0000e000ff087b82 */ /* 0x000e220000000a00 */
[----:B------:R-:W-:Y:S02]  /*0c80*/  IMAD.U32 R11, RZ, RZ, UR18 ;  /* 0x00000012ff0b7e24 */ /* 0x000fe4000f8e00ff */
[----:B------:R-:W-:Y:S02]  /*0c90*/  IMAD.MOV R0, RZ, RZ, -R0 ;  /* 0x000000ffff007224 */ /* 0x000fe400078e0a00 */
[----:B0-----:R-:W-:-:S07]  /*0ca0*/  IMAD.WIDE.U32 R8, R11, 0x7000, R8 ;  /* 0x000070000b087825 */ /* 0x001fce00078e0008 */
.L_x_224:
[----:B------:R-:W-:-:S06]  /*0cb0*/  IMAD.WIDE R10, R3, 0x8, R8 ;  /* 0x00000008030a7825 */ /* 0x000fcc00078e0208 */
[----:B------:R-:W2:Y:S01]  /*0cc0*/  LDG.E.64 R10, desc[UR16][R10.64] ;  /* 0x000000100a0a7981 */ /* 0x000ea2000c1e1b00 */
[----:B------:R-:W-:Y:S02]  /*0cd0*/  VIADD R0, R0, 0x1 ;  /* 0x0000000100007836 */ /* 0x000fe40000000000 */
[----:B------:R-:W-:Y:S01]  /*0ce0*/  VIADD R3, R3, 0x200 ;  /* 0x0000020003037836 */ /* 0x000fe20000000000 */
[----:B--2---:R-:W-:-:S06]  /*0cf0*/  DSETP.GT.AND P0, PT, R10, RZ, PT ;  /* 0x000000ff0a00722a */ /* 0x004fcc0003f04000 */
[----:B------:R-:W-:Y:S02]  /*0d00*/  SEL R4, RZ, 0x1, !P0 ;  /* 0x00000001ff047807 */ /* 0x000fe40004000000 */
[----:B------:R-:W-:Y:S02]  /*0d10*/  ISETP.NE.AND P0, PT, R0, RZ, PT ;  /* 0x000000ff0000720c */ /* 0x000fe40003f05270 */
[----:B------:R-:W-:-:S05]  /*0d20*/  IADD3 R7, P1, PT, R7, R4, RZ ;  /* 0x0000000407077210 */ /* 0x000fca0007f3e0ff */
[----:B------:R-:W-:-:S06]  /*0d30*/  IMAD.X R24, RZ, RZ, R24, P1 ;  /* 0x000000ffff187224 */ /* 0x000fcc00008e0618 */
[----:B------:R-:W-:Y:S05]  /*0d40*/  @P0 BRA `(.L_x_224) ;  /* 0xfffffffc00d80947 */ /* 0x000fea000383ffff */
.L_x_216:
[----:B------:R-:W-:Y:S05]  /*0d50*/  BSYNC.RECONVERGENT B1 ;  /* 0x0000000000017941 */ /* 0x000fea0003800200 */
.L_x_215:
[----:B------:R-:W-:-:S13]  /*0d60*/  ISETP.GE.AND P0, PT, R2, 0x200, PT ;  /* 0x000002000200780c */ /* 0x000fda0003f06270 */
[----:B------:R-:W-:Y:S05]  /*0d70*/  @!P0 BRA `(.L_x_225) ;  /* 0x0000000400308947 */ /* 0x000fea0003800000 */
[----:B------:R-:W0:Y:S01]  /*0d80*/  S2R R4, SR_LANEID ;  /* 0x0000000000047919 */ /* 0x000e220000000000 */
[----:B------:R-:W1:Y:S04]  /*0d90*/  SHFL.DOWN PT, R0, R7, 0x1, 0x1f ;  /* 0x08201f0007007f89 */ /* 0x000e6800000e0000 */
        /* <DEDUP_REMOVED lines=27> */
[----:B------:R-:W-:Y:S02]  /*0f50*/  @!P1 SHF.R.U32.HI R3, RZ, 0x2, R5 ;  /* 0x00000002ff039819 */ /* 0x000fe40000011605 */
[----:B-1----:R-:W-:Y:S01]  /*0f60*/  SEL R2, R2, RZ, !P0 ;  /* 0x000000ff02027207 */ /* 0x002fe20004000000 */
[----:B------:R-:W0:Y:S01]  /*0f70*/  SHFL.DOWN PT, R0, R9, 0x10, 0x1f ;  /* 0x0a001f0009007f89 */ /* 0x000e2200000e0000 */
[----:B------:R-:W-:Y:S02]  /*0f80*/  ISETP.GT.AND P0, PT, R4, 0xf, PT ;  /* 0x0000000f0400780c */ /* 0x000fe40003f04270 */
[----:B------:R-:W-:Y:S01]  /*0f90*/  @!P1 MOV R4, 0x400 ;  /* 0x0000040000049802 */ /* 0x000fe20000000f00 */
[----:B------:R-:W-:-:S05]  /*0fa0*/  IMAD.X R11, R2, 0x1, R13, P2 ;  /* 0x00000001020b7824 */ /* 0x000fca00010e060d */
[----:B------:R-:W1:Y:S01]  /*0fb0*/  SHFL.DOWN PT, R2, R11, 0x10, 0x1f ;  /* 0x0a001f000b027f89 */ /* 0x000e6200000e0000 */
[----:B--2---:R-:W-:Y:S02]  /*0fc0*/  @!P1 LEA R7, R7, R4, 0x18 ;  /* 0x0000000407079211 */ /* 0x004fe400078ec0ff */
[----:B0-----:R-:W-:-:S04]  /*0fd0*/  SEL R0, R0, RZ, !P0 ;  /* 0x000000ff00007207 */ /* 0x001fc80004000000 */
[----:B------:R-:W-:Y:S02]  /*0fe0*/  IADD3 R0, P2, PT, R0, R9, RZ ;  /* 0x0000000900007210 */ /* 0x000fe40007f5e0ff */
[----:B-1----:R-:W-:Y:S02]  /*0ff0*/  SEL R4, R2, RZ, !P0 ;  /* 0x000000ff02047207 */ /* 0x002fe40004000000 */
[----:B------:R-:W-:Y:S02]  /*1000*/  @!P1 LOP3.LUT R2, R3, 0xf8, RZ, 0xc0, !PT ;  /* 0x000000f803029812 */ /* 0x000fe400078ec0ff */
[----:B------:R-:W-:Y:S01]  /*1010*/  ISETP.NE.AND P0, PT, R5, RZ, PT ;  /* 0x000000ff0500720c */ /* 0x000fe20003f05270 */
[----:B------:R-:W-:Y:S02]  /*1020*/  IMAD.X R3, R4, 0x1, R11, P2 ;  /* 0x0000000104037824 */ /* 0x000fe400010e060b */
[----:B------:R-:W-:Y:S02]  /*1030*/  @!P1 IMAD.IADD R7, R2, 0x1, R7 ;  /* 0x0000000102079824 */ /* 0x000fe400078e0207 */
[----:B------:R-:W-:-:S05]  /*1040*/  @!P1 IMAD.MOV.U32 R2, RZ, RZ, R0 ;  /* 0x000000ffff029224 */ /* 0x000fca00078e0000 */
        /* <DEDUP_REMOVED lines=8> */
[----:B--2---:R-:W1:Y:S04]  /*10d0*/  LDS.128 R4, [UR4+0x30] ;  /* 0x00003004ff047984 */ /* 0x004e680008000c00 */
[----:B------:R-:W2:Y:S04]  /*10e0*/  LDS.128 R20, [UR4+0x40] ;  /* 0x00004004ff147984 */ /* 0x000ea80008000c00 */
[----:B------:R-:W3:Y:S04]  /*10f0*/  LDS.128 R16, [UR4+0x50] ;  /* 0x00005004ff107984 */ /* 0x000ee80008000c00 */
[----:B------:R-:W4:Y:S01]  /*1100*/  LDS.128 R12, [UR4+0x60] ;  /* 0x00006004ff0c7984 */ /* 0x000f220008000c00 */
[----:B0-----:R-:W-:-:S04]  /*1110*/  IADD3 R11, P1, P2, R24, R8, R0 ;  /* 0x00000008180b7210 */ /* 0x001fc80007a3e000 */
[----:B------:R-:W-:Y:S02]  /*1120*/  IADD3.X R25, PT, PT, R25, R9, R3, P1, P2 ;  /* 0x0000000919197210 */ /* 0x000fe40000fe4403 */
[----:B-1----:R-:W-:Y:S02]  /*1130*/  IADD3 R3, P1, P2, R4, R11, R26 ;  /* 0x0000000b04037210 */ /* 0x002fe40007a3e01a */
[----:B------:R-:W0:Y:S02]  /*1140*/  LDS.128 R8, [UR4+0x70] ;  /* 0x00007004ff087984 */ /* 0x000e240008000c00 */
[----:B------:R-:W-:Y:S02]  /*1150*/  IADD3.X R5, PT, PT, R5, R25, R27, P1, P2 ;  /* 0x0000001905057210 */ /* 0x000fe40000fe441b */
[----:B------:R-:W1:Y:S01]  /*1160*/  LDS.128 R24, [UR4+0x80] ;  /* 0x00008004ff187984 */ /* 0x000e620008000c00 */
[----:B--2---:R-:W-:-:S04]  /*1170*/  IADD3 R3, P1, P2, R20, R3, R6 ;  /* 0x0000000314037210 */ /* 0x004fc80007a3e006 */
[----:B---3--:R-:W-:Y:S02]  /*1180*/  IADD3 R3, P3, P4, R16, R3, R22 ;  /* 0x0000000310037210 */ /* 0x008fe40007c7e016 */
[----:B------:R-:W-:Y:S02]  /*1190*/  IADD3.X R7, PT, PT, R21, R5, R7, P1, P2 ;  /* 0x0000000515077210 */ /* 0x000fe40000fe4407 */
[----:B----4-:R-:W-:Y:S02]  /*11a0*/  IADD3 R3, P1, P2, R12, R3, R18 ;  /* 0x000000030c037210 */ /* 0x010fe40007a3e012 */
[----:B------:R-:W-:-:S04]  /*11b0*/  IADD3.X R17, PT, PT, R17, R7, R23, P3, P4 ;  /* 0x0000000711117210 */ /* 0x000fc80001fe8417 */
[----:B------:R-:W-:Y:S02]  /*11c0*/  IADD3.X R13, PT, PT, R13, R17, R19, P1, P2 ;  /* 0x000000110d0d7210 */ /* 0x000fe40000fe4413 */
[----:B0-----:R-:W-:-:S04]  /*11d0*/  IADD3 R3, P3, P4, R8, R3, R14 ;  /* 0x0000000308037210 */ /* 0x001fc80007c7e00e */
[----:B-1----:R-:W-:Y:S02]  /*11e0*/  IADD3 R3, P1, P2, R24, R3, R10 ;  /* 0x0000000318037210 */ /* 0x002fe40007a3e00a */
[----:B------:R-:W-:Y:S02]  /*11f0*/  IADD3.X R9, PT, PT, R9, R13, R15, P3, P4 ;  /* 0x0000000d09097210 */ /* 0x000fe40001fe840f */
[----:B------:R-:W-:Y:S02]  /*1200*/  IADD3 R0, P3, PT, R3, R26, RZ ;  /* 0x0000001a03007210 */ /* 0x000fe40007f7e0ff */
[----:B------:R-:W-:-:S05]  /*1210*/  IADD3.X R3, PT, PT, R25, R9, R11, P1, P2 ;  /* 0x0000000919037210 */ /* 0x000fca0000fe440b */
[----:B------:R-:W-:Y:S01]  /*1220*/  IMAD.X R3, R3, 0x1, R27, P3 ;  /* 0x0000000103037824 */ /* 0x000fe200018e061b */
[----:B------:R-:W-:Y:S06]  /*1230*/  BRA `(.L_x_226) ;  /* 0x0000002000007947 */ /* 0x000fec0003800000 */
.L_x_225:
[----:B------:R-:W-:-:S04]  /*1240*/  LOP3.LUT R0, R5, 0x3e0, RZ, 0xc0, !PT ;  /* 0x000003e005007812 */ /* 0x000fc800078ec0ff */
[----:B------:R-:W-:Y:S01]  /*1250*/  LOP3.LUT R9, RZ, R0, RZ, 0x33, !PT ;  /* 0x00000000ff097212 */ /* 0x000fe200078e33ff */
[----:B------:R-:W-:Y:S02]  /*1260*/  VIADD R3, R0, 0x20 ;  /* 0x0000002000037836 */ /* 0x000fe40000000000 */
[----:B------:R-:W0:Y:S02]  /*1270*/  S2R R0, SR_LANEID ;  /* 0x0000000000007919 */ /* 0x000e240000000000 */
[----:B------:R-:W-:Y:S01]  /*1280*/  IMAD.IADD R9, R2, 0x1, R9 ;  /* 0x0000000102097824 */ /* 0x000fe200078e0209 */
[----:B------:R-:W-:-:S04]  /*1290*/  ISETP.GT.AND P0, PT, R3, R2, PT ;  /* 0x000000020300720c */ /* 0x000fc80003f04270 */
[----:B------:R-:W-:-:S05]  /*12a0*/  SEL R9, R9, 0x1f, P0 ;  /* 0x0000001f09097807 */ /* 0x000fca0000000000 */
[----:B------:R-:W1:Y:S04]  /*12b0*/  SHFL.DOWN PT, R3, R7, 0x1, R9 ;  /* 0x0820000007037989 */ /* 0x000e6800000e0009 */
        /* <DEDUP_REMOVED lines=8> */
[----:B------:R-:W-:Y:S01]  /*1340*/  ISETP.GT.AND P0, PT, R6, R9, PT ;  /* 0x000000090600720c */ /* 0x000fe20003f04270 */
[----:B------:R-:W0:Y:S01]  /*1350*/  SHFL.DOWN PT, R3, R8, 0x2, R9 ;  /* 0x0840000008037989 */ /* 0x000e2200000e0009 */
[----:B------:R-:W-:-:S03]  /*1360*/  VIADD R6, R0, 0x4 ;  /* 0x0000000400067836 */ /* 0x000fc60000000000 */
[----:B------:R-:W1:Y:S01]  /*1370*/  SHFL.DOWN PT, R4, R10, 0x2, R9 ;  /* 0x084000000a047989 */ /* 0x000e6200000e0009 */
[----:B------:R-:W2:Y:S01]  /*1380*/  @!P2 S2R R11, SR_CgaCtaId ;  /* 0x00000000000ba919 */ /* 0x000ea20000008800 */
[----:B0-----:R-:W-:-:S04]  /*1390*/  SEL R3, R3, RZ, !P0 ;  /* 0x000000ff03037207 */ /* 0x001fc80004000000 */
[----:B------:R-:W-:Y:S02]  /*13a0*/  IADD3 R12, P1, PT, R3, R8, RZ ;  /* 0x00000008030c7210 */ /* 0x000fe40007f3e0ff */
[----:B-1----:R-:W-:Y:S02]  /*13b0*/  SEL R4, R4, RZ, !P0 ;  /* 0x000000ff04047207 */ /* 0x002fe40004000000 */
[----:B------:R-:W-:Y:S01]  /*13c0*/  ISETP.GT.AND P0, PT, R6, R9, PT ;  /* 0x000000090600720c */ /* 0x000fe20003f04270 */
[----:B------:R-:W0:Y:S01]  /*13d0*/  SHFL.DOWN PT, R3, R12, 0x4, R9 ;  /* 0x088000000c037989 */ /* 0x000e2200000e0009 */
[----:B------:R-:W-:Y:S02]  /*13e0*/  VIADD R6, R0, 0x8 ;  /* 0x0000000800067836 */ /* 0x000fe40000000000 */
[----:B------:R-:W-:Y:S02]  /*13f0*/  IMAD.X R7, R4, 0x1, R10, P1 ;  /* 0x0000000104077824 */ /* 0x000fe400008e060a */
[----:B------:R-:W-:-:S03]  /*1400*/  VIADD R0, R0, 0x10 ;  /* 0x0000001000007836 */ /* 0x000fc60000000000 */
[----:B------:R-:W1:Y:S01]  /*1410*/  SHFL.DOWN PT, R4, R7, 0x4, R9 ;  /* 0x0880000007047989 */ /* 0x000e6200000e0009 */
[----:B0-----:R-:W-:-:S04]  /*1420*/  SEL R3, R3, RZ, !P0 ;  /* 0x000000ff03037207 */ /* 0x001fc80004000000 */
[----:B------:R-:W-:Y:S02]  /*1430*/  IADD3 R8, P1, PT, R3, R12, RZ ;  /* 0x0000000c03087210 */ /* 0x000fe40007f3e0ff */
[----:B-1----:R-:W-:-:S03]  /*1440*/  SEL R4, R4, RZ, !P0 ;  /* 0x000000ff04047207 */ /* 0x002fc60004000000 */
[----:B------:R-:W0:Y:S01]  /*1450*/  SHFL.DOWN PT, R3, R8, 0x8, R9 ;  /* 0x0900000008037989 */ /* 0x000e2200000e0009 */
[----:B------:R-:W-:Y:S01]  /*1460*/  ISETP.GT.AND P0, PT, R6, R9, PT ;  /* 0x000000090600720c */ /* 0x000fe20003f04270 */
[----:B------:R-:W-:-:S05]  /*1470*/  IMAD.X R10, R4, 0x1, R7, P1 ;  /* 0x00000001040a7824 */ /* 0x000fca00008e0607 */
[----:B------:R-:W1:Y:S01]  /*1480*/  SHFL.DOWN PT, R4, R10, 0x8, R9 ;  /* 0x090000000a047989 */ /* 0x000e6200000e0009 */
[----:B0-----:R-:W-:-:S04]  /*1490*/  SEL R3, R3, RZ, !P0 ;  /* 0x000000ff03037207 */ /* 0x001fc80004000000 */
[----:B------:R-:W-:Y:S02]  /*14a0*/  IADD3 R6, P1, PT, R3, R8, RZ ;  /* 0x0000000803067210 */ /* 0x000fe40007f3e0ff */
[----:B------:R-:W-:Y:S02]  /*14b0*/  @!P2 SHF.R.U32.HI R8, RZ, 0x2, R5 ;  /* 0x00000002ff08a819 */ /* 0x000fe40000011605 */
[----:B-1----:R-:W-:Y:S01]  /*14c0*/  SEL R4, R4, RZ, !P0 ;  /* 0x000000ff04047207 */ /* 0x002fe20004000000 */
[----:B------:R-:W0:Y:S01]  /*14d0*/  SHFL.DOWN PT, R3, R6, 0x10, R9 ;  /* 0x0a00000006037989 */ /* 0x000e2200000e0009 */
[----:B------:R-:W-:Y:S02]  /*14e0*/  ISETP.GT.AND P0, PT, R0, R9, PT ;  /* 0x000000090000720c */ /* 0x000fe40003f04270 */
[----:B------:R-:W-:Y:S01]  /*14f0*/  @!P2 MOV R0, 0x400 ;  /* 0x000004000000a802 */ /* 0x000fe20000000f00 */
[----:B------:R-:W-:Y:S01]  /*1500*/  IMAD.X R7, R4, 0x1, R10, P1 ;  /* 0x0000000104077824 */ /* 0x000fe200008e060a */
[----:B------:R-:W-:-:S02]  /*1510*/  @!P2 LOP3.LUT R8, R8, 0xf8, RZ, 0xc0, !PT ;  /* 0x000000f80808a812 */ /* 0x000fc400078ec0ff */
[----:B--2---:R-:W-:Y:S02]  /*1520*/  @!P2 LEA R11, R11, R0, 0x18 ;  /* 0x000000000b0ba211 */ /* 0x004fe400078ec0ff */
[----:B------:R-:W1:Y:S03]  /*1530*/  SHFL.DOWN PT, R4, R7, 0x10, R9 ;  /* 0x0a00000007047989 */ /* 0x000e6600000e0009 */
[----:B------:R-:W-:Y:S01]  /*1540*/  @!P2 IMAD.IADD R11, R8, 0x1, R11 ;  /* 0x00000001080ba824 */ /* 0x000fe200078e020b */
[----:B0-----:R-:W-:-:S04]  /*1550*/  SEL R3, R3, RZ, !P0 ;  /* 0x000000ff03037207 */ /* 0x001fc80004000000 */
[----:B------:R-:W-:Y:S02]  /*1560*/  IADD3 R0, P1, PT, R3, R6, RZ ;  /* 0x0000000603007210 */ /* 0x000fe40007f3e0ff */
[----:B-1----:R-:W-:-:S03]  /*1570*/  SEL R4, R4, RZ, !P0 ;  /* 0x000000ff04047207 */ /* 0x002fc60004000000 */
[----:B------:R-:W-:Y:S01]  /*1580*/  @!P2 IMAD.MOV.U32 R6, RZ, RZ, R0 ;  /* 0x000000ffff06a224 */ /* 0x000fe200078e0000 */
[----:B------:R-:W-:Y:S01]  /*1590*/  ISETP.NE.AND P0, PT, R5, RZ, PT ;  /* 0x000000ff0500720c */ /* 0x000fe20003f05270 */
[----:B------:R-:W-:-:S04]  /*15a0*/  IMAD.X R3, R4, 0x1, R7, P1 ;  /* 0x0000000104037824 */ /* 0x000fc800008e0607 */
[----:B------:R-:W-:-:S05]  /*15b0*/  @!P2 IMAD.MOV.U32 R7, RZ, RZ, R3 ;  /* 0x000000ffff07a224 */ /* 0x000fca00078e0003 */
[----:B------:R1:W-:Y:S01]  /*15c0*/  @!P2 STS.64 [R11+0x10], R6 ;  /* 0x000010060b00a388 */ /* 0x0003e20000000a00 */
[----:B------:R-:W-:Y:S06]  /*15d0*/  BAR.SYNC.DEFER_BLOCKING 0x0 ;  /* 0x0000000000007b1d */ /* 0x000fec0000010000 */
[----:B------:R-:W-:Y:S05]  /*15e0*/  @P0 BRA `(.L_x_226) ;  /* 0x0000001c00140947 */ /* 0x000fea0003800000 */
[----:B------:R-:W0:Y:S01]  /*15f0*/  S2UR UR5, SR_CgaCtaId ;  /* 0x00000000000579c3 */ /* 0x000e220000008800 */
[----:B------:R-:W-:Y:S01]  /*1600*/  UMOV UR4, 0x400 ;  /* 0x0000040000047882 */ /* 0x000fe20000000000 */
[C---:B------:R-:W-:Y:S02]  /*1610*/  ISETP.GT.AND P1, PT, R2.reuse, 0x20, PT ;  /* 0x000000200200780c */ /* 0x040fe40003f24270 */
[C---:B------:R-:W-:Y:S02]  /*1620*/  ISETP.GT.AND P2, PT, R2.reuse, 0x40, PT ;  /* 0x000000400200780c */ /* 0x040fe40003f44270 */
[----:B------:R-:W-:Y:S01]  /*1630*/  ISETP.GT.AND P6, PT, R2, 0x1a0, PT ;  /* 0x000001a00200780c */ /* 0x000fe20003fc4270 */
[----:B0-----:R-:W-:-:S09]  /*1640*/  ULEA UR4, UR5, UR4, 0x18 ;  /* 0x0000000405047291 */ /* 0x001fd2000f8ec0ff */
[----:B------:R-:W0:Y:S04]  /*1650*/  LDS.64 R20, [UR4+0x18] ;  /* 0x00001804ff147984 */ /* 0x000e280008000a00 */
[----:B------:R-:W2:Y:S04]  /*1660*/  LDS.128 R16, [UR4+0x20] ;  /* 0x00002004ff107984 */ /* 0x000ea80008000c00 */
[----:B-1----:R-:W1:Y:S04]  /*1670*/  LDS.128 R4, [UR4+0x30] ;  /* 0x00003004ff047984 */ /* 0x002e680008000c00 */
[----:B------:R-:W3:Y:S04]  /*1680*/  LDS.128 R12, [UR4+0x40] ;  /* 0x00004004ff0c7984 */ /* 0x000ee80008000c00 */
[----:B------:R-:W4:Y:S04]  /*1690*/  LDS.128 R8, [UR4+0x50] ;  /* 0x00005004ff087984 */ /* 0x000f280008000c00 */
[----:B------:R-:W-:Y:S01]  /*16a0*/  LDS.128 R24, [UR4+0x70] ;  /* 0x00007004ff187984 */ /* 0x000fe20008000c00 */
[----:B0-----:R-:W-:-:S02]  /*16b0*/  SEL R20, R20, RZ, P1 ;  /* 0x000000ff14147207 */ /* 0x001fc40000800000 */
[----:B------:R-:W-:Y:S02]  /*16c0*/  SEL R21, R21, RZ, P1 ;  /* 0x000000ff15157207 */ /* 0x000fe40000800000 */
[----:B--2---:R-:W-:Y:S02]  /*16d0*/  SEL R23, R16, RZ, P2 ;  /* 0x000000ff10177207 */ /* 0x004fe40001000000 */
[----:B------:R-:W-:Y:S02]  /*16e0*/  SEL R16, R17, RZ, P2 ;  /* 0x000000ff11107207 */ /* 0x000fe40001000000 */
[----:B------:R-:W-:Y:S02]  /*16f0*/  IADD3 R0, P3, P4, R23, R20, R0 ;  /* 0x0000001417007210 */ /* 0x000fe40007c7e000 */
[C---:B------:R-:W-:Y:S02]  /*1700*/  ISETP.GT.AND P1, PT, R2.reuse, 0x60, PT ;  /* 0x000000600200780c */ /* 0x040fe40003f24270 */
[----:B------:R-:W-:-:S02]  /*1710*/  ISETP.GT.AND P2, PT, R2, 0x80, PT ;  /* 0x000000800200780c */ /* 0x000fc40003f44270 */
[----:B------:R-:W-:Y:S02]  /*1720*/  IADD3.X R3, PT, PT, R16, R21, R3, P3, P4 ;  /* 0x0000001510037210 */ /* 0x000fe40001fe8403 */
[----:B------:R-:W0:Y:S01]  /*1730*/  LDS.128 R20, [UR4+0x60] ;  /* 0x00006004ff147984 */ /* 0x000e220008000c00 */
[----:B------:R-:W-:Y:S02]  /*1740*/  SEL R17, R18, RZ, P1 ;  /* 0x000000ff12117207 */ /* 0x000fe40000800000 */
[----:B-1----:R-:W-:Y:S02]  /*1750*/  SEL R4, R4, RZ, P2 ;  /* 0x000000ff04047207 */ /* 0x002fe40001000000 */
[----:B------:R-:W-:Y:S02]  /*1760*/  SEL R18, R19, RZ, P1 ;  /* 0x000000ff13127207 */ /* 0x000fe40000800000 */
[----:B------:R-:W-:Y:S02]  /*1770*/  SEL R16, R5, RZ, P2 ;  /* 0x000000ff05107207 */ /* 0x000fe40001000000 */
[----:B------:R-:W-:-:S02]  /*1780*/  IADD3 R4, P3, P4, R4, R0, R17 ;  /* 0x0000000004047210 */ /* 0x000fc40007c7e011 */
[----:B------:R-:W-:Y:S02]  /*1790*/  ISETP.GT.AND P2, PT, R2, 0xa0, PT ;  /* 0x000000a00200780c */ /* 0x000fe40003f44270 */
[----:B------:R-:W-:Y:S02]  /*17a0*/  IADD3.X R3, PT, PT, R16, R3, R18, P3, P4 ;  /* 0x0000000310037210 */ /* 0x000fe40001fe8412 */
[----:B------:R-:W1:Y:S01]  /*17b0*/  LDS.128 R16, [UR4+0x80] ;  /* 0x00008004ff107984 */ /* 0x000e620008000c00 */
[----:B------:R-:W-:Y:S02]  /*17c0*/  ISETP.GT.AND P1, PT, R2, 0xc0, PT ;  /* 0x000000c00200780c */ /* 0x000fe40003f24270 */
[----:B------:R-:W-:Y:S02]  /*17d0*/  SEL R5, R6, RZ, P2 ;  /* 0x000000ff06057207 */ /* 0x000fe40001000000 */
[----:B---3--:R-:W-:Y:S02]  /*17e0*/  SEL R0, R12, RZ, P1 ;  /* 0x000000ff0c007207 */ /* 0x008fe40000800000 */
[----:B------:R-:W-:-:S02]  /*17f0*/  SEL R6, R7, RZ, P2 ;  /* 0x000000ff07067207 */ /* 0x000fc40001000000 */
[C---:B------:R-:W-:Y:S02]  /*1800*/  ISETP.GT.AND P2, PT, R2.reuse, 0xe0, PT ;  /* 0x000000e00200780c */ /* 0x040fe40003f44270 */
[----:B------:R-:W-:Y:S02]  /*1810*/  ISETP.GT.AND P3, PT, R2, 0x100, PT ;  /* 0x000001000200780c */ /* 0x000fe40003f64270 */
[----:B------:R-:W-:Y:S02]  /*1820*/  IADD3 R0, P4, P5, R0, R4, R5 ;  /* 0x0000000400007210 */ /* 0x000fe40007d9e005 */
[----:B------:R-:W-:Y:S02]  /*1830*/  SEL R12, R13, RZ, P1 ;  /* 0x000000ff0d0c7207 */ /* 0x000fe40000800000 */
[----:B------:R-:W-:Y:S02]  /*1840*/  ISETP.GT.AND P1, PT, R2, 0x120, PT ;  /* 0x000001200200780c */ /* 0x000fe40003f24270 */
[----:B------:R-:W-:-:S02]  /*1850*/  SEL R4, R14, RZ, P2 ;  /* 0x000000ff0e047207 */ /* 0x000fc40001000000 */
[----:B----4-:R-:W-:Y:S02]  /*1860*/  SEL R5, R8, RZ, P3 ;  /* 0x000000ff08057207 */ /* 0x010fe40001800000 */
[----:B------:R-:W-:Y:S02]  /*1870*/  SEL R15, R15, RZ, P2 ;  /* 0x000000ff0f0f7207 */ /* 0x000fe40001000000 */
[----:B------:R-:W-:Y:S02]  /*1880*/  IADD3.X R3, PT, PT, R12, R3, R6, P4, P5 ;  /* 0x000000030c037210 */ /* 0x000fe400027ea406 */
[----:B------:R-:W-:Y:S02]  /*1890*/  ISETP.GT.AND P2, PT, R2, 0x140, PT ;  /* 0x000001400200780c */ /* 0x000fe40003f44270 */
[----:B------:R-:W-:Y:S02]  /*18a0*/  SEL R6, R9, RZ, P3 ;  /* 0x000000ff09067207 */ /* 0x000fe40001800000 */
[----:B------:R-:W-:-:S02]  /*18b0*/  SEL R7, R10, RZ, P1 ;  /* 0x000000ff0a077207 */ /* 0x000fc40000800000 */
[----:B------:R-:W-:Y:S02]  /*18c0*/  IADD3 R4, P3, P4, R5, R0, R4 ;  /* 0x0000000005047210 */ /* 0x000fe40007c7e004 */
[----:B------:R-:W-:Y:S02]  /*18d0*/  SEL R10, R11, RZ, P1 ;  /* 0x000000ff0b0a7207 */ /* 0x000fe40000800000 */
[----:B------:R-:W-:Y:S02]  /*18e0*/  ISETP.GT.AND P1, PT, R2, 0x160, PT ;  /* 0x000001600200780c */ /* 0x000fe40003f24270 */
[----:B0-----:R-:W-:Y:S02]  /*18f0*/  SEL R0, R20, RZ, P2 ;  /* 0x000000ff14007207 */ /* 0x001fe40001000000 */
[----:B------:R-:W-:Y:S02]  /*1900*/  ISETP.GT.AND P5, PT, R2, 0x180, PT ;  /* 0x000001800200780c */ /* 0x000fe40003fa4270 */
[----:B------:R-:W-:-:S02]  /*1910*/  IADD3.X R6, PT, PT, R6, R3, R15, P3, P4 ;  /* 0x0000000306067210 */ /* 0x000fc40001fe840f */
[----:B------:R-:W-:Y:S02]  /*1920*/  SEL R3, R22, RZ, P1 ;  /* 0x000000ff16037207 */ /* 0x000fe40000800000 */
[----:B------:R-:W-:Y:S02]  /*1930*/  SEL R23, R23, RZ, P1 ;  /* 0x000000ff17177207 */ /* 0x000fe40000800000 */
[----:B------:R-:W-:Y:S02]  /*1940*/  SEL R5, R21, RZ, P2 ;  /* 0x000000ff15057207 */ /* 0x000fe40001000000 */
[----:B------:R-:W-:Y:S02]  /*1950*/  IADD3 R0, P1, P3, R0, R4, R7 ;  /* 0x0000000400007210 */ /* 0x000fe40007b3e007 */
[----:B------:R-:W-:Y:S02]  /*1960*/  SEL R4, R24, RZ, P5 ;  /* 0x000000ff18047207 */ /* 0x000fe40002800000 */
[----:B------:R-:W-:-:S02]  /*1970*/  ISETP.GT.AND P2, PT, R2, 0x1c0, PT ;  /* 0x000001c00200780c */ /* 0x000fc40003f44270 */
[----:B------:R-:W-:Y:S02]  /*1980*/  IADD3.X R5, PT, PT, R5, R6, R10, P1, P3 ;  /* 0x0000000605057210 */ /* 0x000fe40000fe640a */
[----:B------:R-:W-:Y:S02]  /*1990*/  IADD3 R4, P3, P4, R4, R0, R3 ;  /* 0x0000000004047210 */ /* 0x000fe40007c7e003 */
[----:B------:R-:W-:Y:S02]  /*19a0*/  SEL R0, R26, RZ, P6 ;  /* 0x000000ff1a007207 */ /* 0x000fe40003000000 */
[----:B-1----:R-:W-:Y:S02]  /*19b0*/  SEL R3, R16, RZ, P2 ;  /* 0x000000ff10037207 */ /* 0x002fe40001000000 */
[----:B------:R-:W-:Y:S02]  /*19c0*/  ISETP.GT.AND P1, PT, R2, 0x1e0, PT ;  /* 0x000001e00200780c */ /* 0x000fe40003f24270 */
[----:B------:R-:W-:-:S02]  /*19d0*/  SEL R24, R25, RZ, P5 ;  /* 0x000000ff19187207 */ /* 0x000fc40002800000 */
[----:B------:R-:W-:Y:S02]  /*19e0*/  SEL R27, R27, RZ, P6 ;  /* 0x000000ff1b1b7207 */ /* 0x000fe40003000000 */
[----:B------:R-:W-:Y:S02]  /*19f0*/  IADD3 R3, P5, P6, R3, R4, R0 ;  /* 0x0000000403037210 */ /* 0x000fe40007ebe000 */
[----:B------:R-:W-:Y:S02]  /*1a00*/  SEL R0, R18, RZ, P1 ;  /* 0x000000ff12007207 */ /* 0x000fe40000800000 */
[----:B------:R-:W-:Y:S02]  /*1a10*/  IADD3.X R4, PT, PT, R24, R5, R23, P3, P4 ;  /* 0x0000000518047210 */ /* 0x000fe40001fe8417 */
[----:B------:R-:W-:Y:S02]  /*1a20*/  SEL R2, R17, RZ, P2 ;  /* 0x000000ff11027207 */ /* 0x000fe40001000000 */
[----:B------:R-:W-:-:S02]  /*1a30*/  IADD3 R0, P2, PT, R0, R3, RZ ;  /* 0x0000000300007210 */ /* 0x000fc40007f5e0ff */
[----:B------:R-:W-:Y:S02]  /*1a40*/  SEL R3, R19, RZ, P1 ;  /* 0x000000ff13037207 */ /* 0x000fe40000800000 */
[----:B------:R-:W-:-:S05]  /*1a50*/  IADD3.X R2, PT, PT, R2, R4, R27, P5, P6 ;  /* 0x0000000402027210 */ /* 0x000fca0002fec41b */
[----:B------:R-:W-:Y:S01]  /*1a60*/  IMAD.X R3, R3, 0x1, R2, P2 ;  /* 0x0000000103037824 */ /* 0x000fe200010e0602 */
[----:B------:R-:W-:Y:S06]  /*1a70*/  BRA `(.L_x_226) ;  /* 0x0000001400f07947 */ /* 0x000fec0003800000 */
.L_x_212:
[----:B------:R-:W0:Y:S01]  /*1a80*/  S2R R2, SR_TID.X ;  /* 0x0000000000027919 */ /* 0x000e220000002100 */
[----:B------:R-:W1:Y:S01]  /*1a90*/  LDC.64 R6, c[0x0][0x380] ;  /* 0x0000e000ff067b82 */ /* 0x000e620000000a00 */
[----:B0-----:R-:W-:-:S04]  /*1aa0*/  VIADD R19, R2, UR9 ;  /* 0x0000000902137c36 */ /* 0x001fc80008000000 */
[----:B-1----:R-:W-:-:S05]  /*1ab0*/  IMAD.WIDE.U32 R18, R19, 0x8, R6 ;  /* 0x0000000813127825 */ /* 0x002fca00078e0006 */
[----:B------:R-:W2:Y:S04]  /*1ac0*/  LDG.E.64 R22, desc[UR16][R18.64] ;  /* 0x0000001012167981 */ /* 0x000ea8000c1e1b00 */
[----:B------:R-:W3:Y:S04]  /*1ad0*/  LDG.E.64 R12, desc[UR16][R18.64+0x1000] ;  /* 0x00100010120c7981 */ /* 0x000ee8000c1e1b00 */
[----:B------:R-:W4:Y:S04]  /*1ae0*/  LDG.E.64 R14, desc[UR16][R18.64+0x2000] ;  /* 0x00200010120e7981 */ /* 0x000f28000c1e1b00 */
[----:B------:R-:W5:Y:S04]  /*1af0*/  LDG.E.64 R16, desc[UR16][R18.64+0x3000] ;  /* 0x0030001012107981 */ /* 0x000f68000c1e1b00 */
[----:B------:R-:W5:Y:S04]  /*1b00*/  LDG.E.64 R6, desc[UR16][R18.64+0x4000] ;  /* 0x0040001012067981 */ /* 0x000f68000c1e1b00 */
[----:B------:R-:W5:Y:S04]  /*1b10*/  LDG.E.64 R8, desc[UR16][R18.64+0x5000] ;  /* 0x0050001012087981 */ /* 0x000f68000c1e1b00 */
[----:B------:R-:W5:Y:S01]  /*1b20*/  LDG.E.64 R10, desc[UR16][R18.64+0x6000] ;  /* 0x00600010120a7981 */ /* 0x000f62000c1e1b00 */
[----:B--2---:R-:W-:-:S02]  /*1b30*/  DSETP.GT.AND P1, PT, R22, RZ, PT ;  /* 0x000000ff1600722a */ /* 0x004fc40003f24000 */
[----:B---3--:R-:W-:-:S04]  /*1b40*/  DSETP.GT.AND P2, PT, R12, RZ, PT ;  /* 0x000000ff0c00722a */ /* 0x008fc80003f44000 */
[----:B------:R-:W-:Y:S01]  /*1b50*/  SEL R12, RZ, 0x1, !P1 ;  /* 0x00000001ff0c7807 */ /* 0x000fe20004800000 */
[----:B----4-:R-:W-:Y:S01]  /*1b60*/  DSETP.GT.AND P3, PT, R14, RZ, PT ;  /* 0x000000ff0e00722a */ /* 0x010fe20003f64000 */
[----:B------:R-:W-:Y:S01]  /*1b70*/  SEL R3, RZ, 0x1, !P2 ;  /* 0x00000001ff037807 */ /* 0x000fe20005000000 */
[----:B-----5:R-:W-:-:S04]  /*1b80*/  DSETP.GT.AND P0, PT, R16, RZ, PT ;  /* 0x000000ff1000722a */ /* 0x020fc80003f04000 */
[----:B------:R-:W-:Y:S01]  /*1b90*/  SEL R0, RZ, 0x1, !P3 ;  /* 0x00000001ff007807 */ /* 0x000fe20005800000 */
[----:B------:R-:W-:-:S03]  /*1ba0*/  DSETP.GT.AND P1, PT, R6, RZ, PT ;  /* 0x000000ff0600722a */ /* 0x000fc60003f24000 */
[----:B------:R-:W-:Y:S02]  /*1bb0*/  IADD3 R7, P4, P5, R0, R3, R12 ;  /* 0x0000000300077210 */ /* 0x000fe40007d9e00c */
[----:B------:R-:W-:Y:S01]  /*1bc0*/  SEL R3, RZ, 0x1, !P0 ;  /* 0x00000001ff037807 */ /* 0x000fe20004000000 */
[----:B------:R-:W-:Y:S01]  /*1bd0*/  DSETP.GT.AND P3, PT, R8, RZ, PT ;  /* 0x000000ff0800722a */ /* 0x000fe20003f64000 */
[----:B------:R-:W-:Y:S01]  /*1be0*/  ISETP.GE.U32.AND P0, PT, R21, UR5, PT ;  /* 0x0000000515007c0c */ /* 0x000fe2000bf06070 */
[----:B------:R-:W-:Y:S01]  /*1bf0*/  DSETP.GT.AND P6, PT, R10, RZ, PT ;  /* 0x000000ff0a00722a */ /* 0x000fe20003fc4000 */
[----:B------:R-:W-:Y:S02]  /*1c00*/  SEL R0, RZ, 0x1, !P1 ;  /* 0x00000001ff007807 */ /* 0x000fe40004800000 */
[----:B------:R-:W-:Y:S02]  /*1c10*/  ISETP.GE.U32.AND.EX P0, PT, R20, UR4, PT, P0 ;  /* 0x0000000414007c0c */ /* 0x000fe4000bf06100 */
[----:B------:R-:W-:-:S02]  /*1c20*/  IADD3 R7, P1, P2, R0, R7, R3 ;  /* 0x0000000700077210 */ /* 0x000fc40007a3e003 */
[----:B------:R-:W-:Y:S02]  /*1c30*/  SEL R3, RZ, 0x1, !P3 ;  /* 0x00000001ff037807 */ /* 0x000fe40005800000 */
[----:B------:R-:W-:Y:S02]  /*1c40*/  SEL R0, RZ, 0x1, !P6 ;  /* 0x00000001ff007807 */ /* 0x000fe40007000000 */
[----:B------:R-:W-:Y:S02]  /*1c50*/  IADD3.X R24, PT, PT, RZ, RZ, RZ, P4, P5 ;  /* 0x000000ffff187210 */ /* 0x000fe400027ea4ff */
[----:B------:R-:W-:Y:S02]  /*1c60*/  IADD3 R7, P3, P4, R0, R7, R3 ;  /* 0x0000000700077210 */ /* 0x000fe40007c7e003 */
[----:B------:R-:W-:-:S04]  /*1c70*/  IADD3.X R24, PT, PT, RZ, R24, RZ, P1, P2 ;  /* 0x00000018ff187210 */ /* 0x000fc80000fe44ff */
[----:B------:R-:W-:Y:S01]  /*1c80*/  IADD3.X R24, PT, PT, RZ, R24, RZ, P3, P4 ;  /* 0x00000018ff187210 */ /* 0x000fe20001fe84ff */
[----:B------:R-:W-:Y:S06]  /*1c90*/  @!P0 BRA `(.L_x_227) ;  /* 0x0000001000388947 */ /* 0x000fec0003800000 */
        /* <DEDUP_REMOVED lines=13> */
[----:B------:R-:W-:-:S02]  /*1d70*/  IMAD.X R10, RZ, RZ, UR8, P1 ;  /* 0x00000008ff0a7e24 */ /* 0x000fc400088e06ff */
[----:B------:R-:W-:Y:S01]  /*1d80*/  VIADD R3, R3, -UR9 ;  /* 0x8000000903037c36 */ /* 0x000fe20008000000 */
[----:B------:R-:W-:Y:S01]  /*1d90*/  ISETP.GT.U32.AND.EX P0, PT, R11, R0, PT, P0 ;  /* 0x000000000b00720c */ /* 0x000fe20003f04100 */
[----:B------:R-:W-:Y:S01]  /*1da0*/  UMOV UR9, UR7 ;  /* 0x0000000700097c82 */ /* 0x000fe20008000000 */
[----:B0-----:R-:W-:-:S04]  /*1db0*/  LEA R8, P2, R9, UR12, 0x3 ;  /* 0x0000000c09087c11 */ /* 0x001fc8000f8418ff */
[----:B------:R-:W-:Y:S02]  /*1dc0*/  IADD3 R8, P1, PT, R8, 0x8000, RZ ;  /* 0x0000800008087810 */ /* 0x000fe40007f3e0ff */
[----:B------:R-:W-:-:S05]  /*1dd0*/  LEA.HI.X R9, R9, UR13, R10, 0x3, P2 ;  /* 0x0000000d09097c11 */ /* 0x000fca00090f1c0a */
[----:B------:R-:W-:Y:S01]  /*1de0*/  IMAD.X R9, RZ, RZ, R9, P1 ;  /* 0x000000ffff097224 */ /* 0x000fe200008e0609 */
[----:B------:R-:W-:Y:S06]  /*1df0*/  @P0 BRA `(.L_x_228) ;  /* 0x0000000000ec0947 */ /* 0x000fec0003800000 */
[----:B------:R-:W0:Y:S01]  /*1e00*/  LDC.64 R4, c[0x0][0x3c0] ;  /* 0x0000f000ff047b82 */ /* 0x000e220000000a00 */
[----:B------:R-:W1:Y:S01]  /*1e10*/  LDCU UR11, c[0x0][0x3c8] ;  /* 0x00007900ff0b77ac */ /* 0x000e620008000800 */
[----:B------:R-:W2:Y:S01]  /*1e20*/  LDCU.64 UR12, c[0x0][0x380] ;  /* 0x00007000ff0c77ac */ /* 0x000ea20008000a00 */
[----:B------:R-:W-:Y:S01]  /*1e30*/  NOP ;  /* 0x0000000000007918 */ /* 0x000fe20000000000 */
.L_x_229:
[----:B------:R-:W-:-:S05]  /*1e40*/  IADD3 R10, P0, PT, R2, UR7, RZ ;  /* 0x00000007020a7c10 */ /* 0x000fca000ff1e0ff */
        /* <DEDUP_REMOVED lines=14> */
[----:B--2---:R-:W-:Y:S02]  /*1f30*/  DSETP.GT.AND P0, PT, R22, RZ, PT ;  /* 0x000000ff1600722a */ /* 0x004fe40003f04000 */
[----:B---3--:R-:W-:-:S04]  /*1f40*/  DSETP.GT.AND P1, PT, R10, RZ, PT ;  /* 0x000000ff0a00722a */ /* 0x008fc80003f24000 */
[----:B------:R-:W-:Y:S01]  /*1f50*/  SEL R11, RZ, 0x1, !P0 ;  /* 0x00000001ff0b7807 */ /* 0x000fe20004000000 */
[----:B----4-:R-:W-:Y:S01]  /*1f60*/  DSETP.GT.AND P0, PT, R12, RZ, PT ;  /* 0x000000ff0c00722a */ /* 0x010fe20003f04000 */
[----:B------:R-:W-:Y:S01]  /*1f70*/  SEL R10, RZ, 0x1, !P1 ;  /* 0x00000001ff0a7807 */ /* 0x000fe20004800000 */
[----:B-----5:R-:W-:-:S03]  /*1f80*/  DSETP.GT.AND P5, PT, R14, RZ, PT ;  /* 0x000000ff0e00722a */ /* 0x020fc60003fa4000 */
[----:B------:R-:W-:Y:S01]  /*1f90*/  IADD3 R7, P2, P1, R10, R7, R11 ;  /* 0x000000070a077210 */ /* 0x000fe2000795e00b */
[----:B------:R-:W-:Y:S01]  /*1fa0*/  DSETP.GT.AND P4, PT, R16, RZ, PT ;  /* 0x000000ff1000722a */ /* 0x000fe20003f84000 */
[----:B0-----:R-:W-:Y:S02]  /*1fb0*/  IADD3 R11, P3, PT, R4, -UR7, RZ ;  /* 0x80000007040b7c10 */ /* 0x001fe4000ff7e0ff */
[----:B------:R-:W-:Y:S01]  /*1fc0*/  SEL R12, RZ, 0x1, !P0 ;  /* 0x00000001ff0c7807 */ /* 0x000fe20004000000 */
[----:B------:R-:W-:Y:S01]  /*1fd0*/  DSETP.GT.AND P6, PT, R18, RZ, PT ;  /* 0x000000ff1200722a */ /* 0x000fe20003fc4000 */
[----:B------:R-:W-:Y:S02]  /*1fe0*/  SEL R10, RZ, 0x1, !P5 ;  /* 0x00000001ff0a7807 */ /* 0x000fe40006800000 */
[----:B------:R-:W-:Y:S02]  /*1ff0*/  ISETP.GE.U32.AND P0, PT, R11, UR14, PT ;  /* 0x0000000e0b007c0c */ /* 0x000fe4000bf06070 */
[----:B------:R-:W-:-:S02]  /*2000*/  SEL R11, RZ, 0x1, !P4 ;  /* 0x00000001ff0b7807 */ /* 0x000fc40006000000 */
[----:B------:R-:W-:Y:S02]  /*2010*/  IADD3 R7, P4, P5, R10, R7, R12 ;  /* 0x000000070a077210 */ /* 0x000fe40007d9e00c */
[----:B------:R-:W-:Y:S01]  /*2020*/  SEL R10, RZ, 0x1, !P6 ;  /* 0x00000001ff0a7807 */ /* 0x000fe20007000000 */
[----:B------:R-:W-:Y:S01]  /*2030*/  DSETP.GT.AND P6, PT, R20, RZ, PT ;  /* 0x000000ff1400722a */ /* 0x000fe20003fc4000 */
[----:B------:R-:W-:Y:S02]  /*2040*/  IADD3.X R24, PT, PT, RZ, R24, RZ, P2, P1 ;  /* 0x00000018ff187210 */ /* 0x000fe400017e24ff */
[----:B------:R-:W-:Y:S02]  /*2050*/  IADD3 R7, P1, P2, R10, R7, R11 ;  /* 0x000000070a077210 */ /* 0x000fe40007a3e00b */
[----:B------:R-:W-:Y:S02]  /*2060*/  IADD3.X R11, PT, PT, R5, ~UR8, RZ, P3, !PT ;  /* 0x80000008050b7c10 */ /* 0x000fe40009ffe4ff */
[----:B------:R-:W-:-:S02]  /*2070*/  SEL R10, RZ, 0x1, !P6 ;  /* 0x00000001ff0a7807 */ /* 0x000fc40007000000 */
[----:B------:R-:W-:Y:S02]  /*2080*/  ISETP.GE.U32.AND.EX P0, PT, R11, UR15, PT, P0 ;  /* 0x0000000f0b007c0c */ /* 0x000fe4000bf06100 */
[----:B------:R-:W-:Y:S02]  /*2090*/  IADD3.X R24, PT, PT, RZ, R24, RZ, P4, P5 ;  /* 0x00000018ff187210 */ /* 0x000fe400027ea4ff */
[----:B------:R-:W-:Y:S02]  /*20a0*/  IADD3 R7, P3, PT, R7, R10, RZ ;  /* 0x0000000a07077210 */ /* 0x000fe40007f7e0ff */
[----:B------:R-:W-:-:S05]  /*20b0*/  IADD3.X R24, PT, PT, RZ, R24, RZ, P1, P2 ;  /* 0x00000018ff187210 */ /* 0x000fca0000fe44ff */
[----:B------:R-:W-:Y:S02]  /*20c0*/  IMAD.X R24, RZ, RZ, R24, P3 ;  /* 0x000000ffff187224 */ /* 0x000fe400018e0618 */
        /* <DEDUP_REMOVED lines=14> */
.L_x_228:
[C---:B------:R-:W-:Y:S01]  /*21b0*/  VIADD R11, R4.reuse, -UR7 ;  /* 0x80000007040b7c36 */ /* 0x040fe20008000000 */
[----:B------:R-:W-:Y:S01]  /*21c0*/  ISETP.LE.U32.AND P1, PT, R4, UR7, PT ;  /* 0x0000000704007c0c */ /* 0x000fe2000bf23070 */
[----:B------:R-:W-:Y:S01]  /*21d0*/  IMAD.U32 R0, RZ, RZ, UR8 ;  /* 0x00000008ff007e24 */ /* 0x000fe2000f8e00ff */
[----:B------:R-:W-:Y:S02]  /*21e0*/  BSSY.RECONVERGENT B1, `(.L_x_227) ;  /* 0x00000b9000017945 */ /* 0x000fe40003800200 */
[----:B------:R-:W-:-:S04]  /*21f0*/  ISETP.GE.AND P0, PT, R2, R11, PT ;  /* 0x0000000b0200720c */ /* 0x000fc80003f06270 */
[----:B------:R-:W-:-:S13]  /*2200*/  ISETP.GE.U32.OR.EX P0, PT, R0, R5, P0, P1 ;  /* 0x000000050000720c */ /* 0x000fda0000706510 */
[----:B------:R-:W-:Y:S05]  /*2210*/  @P0 BRA `(.L_x_230) ;  /* 0x0000000800d40947 */ /* 0x000fea0003800000 */
[----:B------:R-:W-:Y:S01]  /*2220*/  UIMAD UR5, UR18, 0xe00, URZ ;  /* 0x00000e00120578a4 */ /* 0x000fe2000f8e02ff */
[----:B------:R-:W-:Y:S01]  /*2230*/  LOP3.LUT R5, RZ, R2, RZ, 0x33, !PT ;  /* 0x00000002ff057212 */ /* 0x000fe200078e33ff */
[----:B------:R-:W-:Y:S01]  /*2240*/  UIMAD UR14, UR4, UR11, URZ ;  /* 0x0000000b040e72a4 */ /* 0x000fe2000f8e02ff */
[----:B------:R-:W-:Y:S01]  /*2250*/  BSSY.RECONVERGENT B2, `(.L_x_231) ;  /* 0x0000055000027945 */ /* 0x000fe20003800200 */
[----:B------:R-:W-:-:S04]  /*2260*/  UIADD3 UR5, UPT, UPT, UR5, UR6, URZ ;  /* 0x0000000605057290 */ /* 0x000fc8000fffe0ff */
[----:B------:R-:W-:Y:S02]  /*2270*/  IMAD.U32 R11, RZ, RZ, UR14 ;  /* 0x0000000eff0b7e24 */ /* 0x000fe4000f8e00ff */
[----:B------:R-:W-:-:S05]  /*2280*/  IADD3 R4, PT, PT, R4, -UR5, R5 ;  /* 0x8000000504047c10 */ /* 0x000fca000fffe005 */
[----:B------:R-:W-:-:S05]  /*2290*/  IMAD R4, R11, -0xe00, R4 ;  /* 0xfffff2000b047824 */ /* 0x000fca00078e0204 */
[C---:B------:R-:W-:Y:S02]  /*22a0*/  ISETP.GE.U32.AND P1, PT, R4.reuse, 0x1e00, PT ;  /* 0x00001e000400780c */ /* 0x040fe40003f26070 */
[----:B------:R-:W-:Y:S01]  /*22b0*/  LEA.HI R5, R4, 0x1, RZ, 0x17 ;  /* 0x0000000104057811 */ /* 0x000fe200078fb8ff */
[----:B------:R-:W-:-:S03]  /*22c0*/  IMAD.MOV.U32 R4, RZ, RZ, R2 ;  /* 0x000000ffff047224 */ /* 0x000fc600078e0002 */
[----:B------:R-:W-:-:S04]  /*22d0*/  LOP3.LUT R6, R5, 0xf, RZ, 0xc0, !PT ;  /* 0x0000000f05067812 */ /* 0x000fc800078ec0ff */
[----:B------:R-:W-:-:S03]  /*22e0*/  ISETP.NE.AND P0, PT, R6, RZ, PT ;  /* 0x000000ff0600720c */ /* 0x000fc60003f05270 */
[----:B------:R-:W-:Y:S10]  /*22f0*/  @!P1 BRA `(.L_x_232) ;  /* 0x0000000400289947 */ /* 0x000ff40003800000 */
[----:B------:R-:W-:Y:S01]  /*2300*/  LEA.HI R0, R3, 0x1, RZ, 0x17 ;  /* 0x0000000103007811 */ /* 0x000fe200078fb8ff */
[----:B------:R-:W-:-:S03]  /*2310*/  IMAD.MOV.U32 R4, RZ, RZ, R2 ;  /* 0x000000ffff047224 */ /* 0x000fc600078e0002 */
[----:B------:R-:W-:-:S05]  /*2320*/  LOP3.LUT R0, R0, 0xfffff0, RZ, 0xc0, !PT ;  /* 0x00fffff000007812 */ /* 0x000fca00078ec0ff */
[----:B------:R-:W-:-:S07]  /*2330*/  IMAD.MOV R0, RZ, RZ, -R0 ;  /* 0x000000ffff007224 */ /* 0x000fce00078e0a00 */
.L_x_233:
        /* <DEDUP_REMOVED lines=70> */
.L_x_232:
[----:B------:R-:W-:Y:S05]  /*27a0*/  BSYNC.RECONVERGENT B2 ;  /* 0x0000000000027941 */ /* 0x000fea0003800200 */
.L_x_231:
        /* <DEDUP_REMOVED lines=43> */
.L_x_235:
[----:B------:R-:W-:Y:S05]  /*2a60*/  BSYNC.RECONVERGENT B2 ;  /* 0x0000000000027941 */ /* 0x000fea0003800200 */
.L_x_234:
        /* <DEDUP_REMOVED lines=26> */
.L_x_237:
[----:B------:R-:W-:Y:S05]  /*2c10*/  BSYNC.RECONVERGENT B2 ;  /* 0x0000000000027941 */ /* 0x000fea0003800200 */
.L_x_236:
        /* <DEDUP_REMOVED lines=9> */
.L_x_238:
[----:B------:R-:W-:Y:S02]  /*2cb0*/  IMAD.MOV.U32 R4, RZ, RZ, R3 ;  /* 0x000000ffff047224 */ /* 0x000fe400078e0003 */
[----:B------:R-:W-:-:S06]  /*2cc0*/  IMAD.MOV.U32 R5, RZ, RZ, R8 ;  /* 0x000000ffff057224 */ /* 0x000fcc00078e0008 */
[----:B------:R-:W2:Y:S01]  /*2cd0*/  LDG.E.64 R4, desc[UR16][R4.64] ;  /* 0x0000001004047981 */ /* 0x000ea2000c1e1b00 */
[----:B------:R-:W-:Y:S01]  /*2ce0*/  VIADD R0, R0, 0x1 ;  /* 0x0000000100007836 */ /* 0x000fe20000000000 */
[----:B------:R-:W-:-:S05]  /*2cf0*/  IADD3 R3, P2, PT, R3, 0x1000, RZ ;  /* 0x0000100003037810 */ /* 0x000fca0007f5e0ff */
[----:B------:R-:W-:Y:S01]  /*2d00*/  IMAD.X R8, RZ, RZ, R8, P2 ;  /* 0x000000ffff087224 */ /* 0x000fe200010e0608 */
[----:B--2---:R-:W-:-:S06]  /*2d10*/  DSETP.GT.AND P0, PT, R4, RZ, PT ;  /* 0x000000ff0400722a */ /* 0x004fcc0003f04000 */
[----:B------:R-:W-:Y:S02]  /*2d20*/  SEL R6, RZ, 0x1, !P0 ;  /* 0x00000001ff067807 */ /* 0x000fe40004000000 */
[----:B------:R-:W-:Y:S02]  /*2d30*/  ISETP.NE.AND P0, PT, R0, RZ, PT ;  /* 0x000000ff0000720c */ /* 0x000fe40003f05270 */
[----:B------:R-:W-:-:S05]  /*2d40*/  IADD3 R7, P1, PT, R7, R6, RZ ;  /* 0x0000000607077210 */ /* 0x000fca0007f3e0ff */
[----:B------:R-:W-:-:S06]  /*2d50*/  IMAD.X R24, RZ, RZ, R24, P1 ;  /* 0x000000ffff187224 */ /* 0x000fcc00008e0618 */
[----:B------:R-:W-:Y:S05]  /*2d60*/  @P0 BRA `(.L_x_238) ;  /* 0xfffffffc00d00947 */ /* 0x000fea000383ffff */
.L_x_230:
[----:B------:R-:W-:Y:S05]  /*2d70*/  BSYNC.RECONVERGENT B1 ;  /* 0x0000000000017941 */ /* 0x000fea0003800200 */
.L_x_227:
        /* <DEDUP_REMOVED lines=29> */
[----:B------:R-:W-:Y:S02]  /*2f50*/  @!P2 MOV R7, 0x400 ;  /* 0x000004000007a802 */ /* 0x000fe40000000f00 */
[----:B-1----:R-:W-:Y:S01]  /*2f60*/  SEL R3, R3, RZ, !P1 ;  /* 0x000000ff03037207 */ /* 0x002fe20004800000 */
[----:B------:R-:W0:Y:S01]  /*2f70*/  SHFL.DOWN PT, R0, R5, 0x10, 0x1f ;  /* 0x0a001f0005007f89 */ /* 0x000e2200000e0000 */
[----:B------:R-:W-:Y:S02]  /*2f80*/  ISETP.GT.AND P1, PT, R8, 0xf, PT ;  /* 0x0000000f0800780c */ /* 0x000fe40003f24270 */
[----:B--2---:R-:W-:Y:S01]  /*2f90*/  @!P2 LEA R7, R10, R7, 0x18 ;  /* 0x000000070a07a211 */ /* 0x004fe200078ec0ff */
[----:B------:R-:W-:Y:S01]  /*2fa0*/  IMAD.X R4, R3, 0x1, R6, P0 ;  /* 0x0000000103047824 */ /* 0x000fe200000e0606 */
[----:B------:R-:W-:-:S04]  /*2fb0*/  @!P2 SHF.R.U32.HI R6, RZ, 0x2, R2 ;  /* 0x00000002ff06a819 */ /* 0x000fc80000011602 */
[----:B------:R-:W1:Y:S01]  /*2fc0*/  SHFL.DOWN PT, R3, R4, 0x10, 0x1f ;  /* 0x0a001f0004037f89 */ /* 0x000e6200000e0000 */
[----:B------:R-:W-:-:S05]  /*2fd0*/  @!P2 LOP3.LUT R6, R6, 0xf8, RZ, 0xc0, !PT ;  /* 0x000000f80606a812 */ /* 0x000fca00078ec0ff */
[----:B------:R-:W-:Y:S01]  /*2fe0*/  @!P2 IMAD.IADD R7, R6, 0x1, R7 ;  /* 0x000000010607a824 */ /* 0x000fe200078e0207 */
[----:B0-----:R-:W-:-:S04]  /*2ff0*/  SEL R0, R0, RZ, !P1 ;  /* 0x000000ff00007207 */ /* 0x001fc80004800000 */
[----:B------:R-:W-:Y:S02]  /*3000*/  IADD3 R0, P0, PT, R0, R5, RZ ;  /* 0x0000000500007210 */ /* 0x000fe40007f1e0ff */
[----:B-1----:R-:W-:-:S05]  /*3010*/  SEL R3, R3, RZ, !P1 ;  /* 0x000000ff03037207 */ /* 0x002fca0004800000 */
[----:B------:R-:W-:Y:S01]  /*3020*/  IMAD.X R3, R3, 0x1, R4, P0 ;  /* 0x0000000103037824 */ /* 0x000fe200000e0604 */
[----:B------:R-:W-:Y:S01]  /*3030*/  ISETP.NE.AND P0, PT, R2, RZ, PT ;  /* 0x000000ff0200720c */ /* 0x000fe20003f05270 */
[----:B------:R-:W-:Y:S02]  /*3040*/  @!P2 IMAD.MOV.U32 R4, RZ, RZ, R0 ;  /* 0x000000ffff04a224 */ /* 0x000fe400078e0000 */
[----:B------:R-:W-:-:S05]  /*3050*/  @!P2 IMAD.MOV.U32 R5, RZ, RZ, R3 ;  /* 0x000000ffff05a224 */ /* 0x000fca00078e0003 */
[----:B------:R0:W-:Y:S01]  /*3060*/  @!P2 STS.64 [R7+0x10], R4 ;  /* 0x000010040700a388 */ /* 0x0001e20000000a00 */
[----:B------:R-:W-:Y:S06]  /*3070*/  BAR.SYNC.DEFER_BLOCKING 0x0 ;  /* 0x0000000000007b1d */ /* 0x000fec0000010000 */
[----:B------:R-:W-:Y:S05]  /*3080*/  @P0 BRA `(.L_x_226) ;  /* 0x00000000006c0947 */ /* 0x000fea0003800000 */
[----:B------:R-:W1:Y:S01]  /*3090*/  S2UR UR5, SR_CgaCtaId ;  /* 0x00000000000579c3 */ /* 0x000e620000008800 */
[----:B------:R-:W-:Y:S02]  /*30a0*/  UMOV UR4, 0x400 ;  /* 0x0000040000047882 */ /* 0x000fe40000000000 */
[----:B-1----:R-:W-:-:S09]  /*30b0*/  ULEA UR4, UR5, UR4, 0x18 ;  /* 0x0000000405047291 */ /* 0x002fd2000f8ec0ff */
[----:B------:R-:W-:Y:S04]  /*30c0*/  LDS.64 R8, [UR4+0x18] ;  /* 0x00001804ff087984 */ /* 0x000fe80008000a00 */
[----:B------:R-:W1:Y:S04]  /*30d0*/  LDS.128 R24, [UR4+0x20] ;  /* 0x00002004ff187984 */ /* 0x000e680008000c00 */
[----:B0-----:R-:W0:Y:S04]  /*30e0*/  LDS.128 R4, [UR4+0x30] ;  /* 0x00003004ff047984 */ /* 0x001e280008000c00 */
[----:B------:R-:W2:Y:S04]  /*30f0*/  LDS.128 R20, [UR4+0x40] ;  /* 0x00004004ff147984 */ /* 0x000ea80008000c00 */
[----:B------:R-:W3:Y:S04]  /*3100*/  LDS.128 R16, [UR4+0x50] ;  /* 0x00005004ff107984 */ /* 0x000ee80008000c00 */
[----:B------:R-:W4:Y:S01]  /*3110*/  LDS.128 R12, [UR4+0x60] ;  /* 0x00006004ff0c7984 */ /* 0x000f220008000c00 */
[----:B-1----:R-:W-:-:S04]  /*3120*/  IADD3 R11, P1, P2, R24, R8, R0 ;  /* 0x00000008180b7210 */ /* 0x002fc80007a3e000 */
[----:B------:R-:W-:Y:S02]  /*3130*/  IADD3.X R25, PT, PT, R25, R9, R3, P1, P2 ;  /* 0x0000000919197210 */ /* 0x000fe40000fe4403 */
[----:B0-----:R-:W-:Y:S02]  /*3140*/  IADD3 R3, P1, P2, R4, R11, R26 ;  /* 0x0000000b04037210 */ /* 0x001fe40007a3e01a */
        /* <DEDUP_REMOVED lines=14> */
[----:B------:R-:W-:-:S07]  /*3230*/  IMAD.X R3, R3, 0x1, R27, P3 ;  /* 0x0000000103037824 */ /* 0x000fce00018e061b */
.L_x_226:
[----:B------:R-:W-:Y:S05]  /*3240*/  BSYNC.RECONVERGENT B0 ;  /* 0x0000000000007941 */ /* 0x000fea0003800200 */
.L_x_211:
[----:B------:R-:W-:Y:S05]  /*3250*/  @P0 EXIT ;  /* 0x000000000000094d */ /* 0x000fea0003800000 */
[----:B------:R-:W3:Y:S01]  /*3260*/  LDCU.64 UR4, c[0x0][0x390] ;  /* 0x00007200ff0477ac */ /* 0x000ee20008000a00 */
[----:B--2---:R-:W-:Y:S01]  /*3270*/  IMAD.MOV.U32 R2, RZ, RZ, R0 ;  /* 0x000000ffff027224 */ /* 0x004fe200078e0000 */
[----:B---3--:R-:W-:-:S06]  /*3280*/  UIMAD.WIDE.U32 UR4, UR18, 0x8, UR4 ;  /* 0x00000008120478a5 */ /* 0x008fcc000f8e0004 */
[----:B0-----:R-:W-:Y:S02]  /*3290*/  IMAD.U32 R4, RZ, RZ, UR4 ;  /* 0x00000004ff047e24 */ /* 0x001fe4000f8e00ff */
[----:B------:R-:W-:-:S05]  /*32a0*/  IMAD.U32 R5, RZ, RZ, UR5 ;  /* 0x00000005ff057e24 */ /* 0x000fca000f8e00ff */
[----:B------:R-:W-:Y:S01]  /*32b0*/  STG.E.64 desc[UR16][R4.64], R2 ;  /* 0x0000000204007986 */ /* 0x000fe2000c101b10 */
[----:B------:R-:W-:Y:S05]  /*32c0*/  EXIT ;  /* 0x000000000000794d */ /* 0x000fea0003800000 */
.L_x_239:
        /* <DEDUP_REMOVED lines=11> */
.L_x_432:


//--------------------- .text._ZN3cub18CUB_300001_SM_10006detail6reduce28DeviceReduceSingleTileKernelINS2_10policy_hubIlyN4cuda3std3__44plusIlEEE10Policy1000EN6thrust24THRUST_300001_SM_1000_NS18transform_iteratorI14maior_que_zeroNSD_6detail15normal_iteratorINSD_10device_ptrIdEEEEllEEPlyS9_llNS7_10__identityEEEvT0_T1_T2_T3_T4_T6_ --------------------------
	.section	.text._ZN3cub18CUB_300001_SM_10006detail6reduce28DeviceReduceSingleTileKernelINS2_10policy_hubIlyN4cuda3std3__44plusIlEEE10Policy1000EN6thrust24THRUST_300001_SM_1000_NS18transform_iteratorI14maior_que_zeroNSD_6detail15normal_iteratorINSD_10device_ptrIdEEEEllEEPlyS9_llNS7_10__identityEEEvT0_T1_T2_T3_T4_T6_,"ax",@progbits
	.align	128
        .global         _ZN3cub18CUB_300001_SM_10006detail6reduce28DeviceReduceSingleTileKernelINS2_10policy_hubIlyN4cuda3std3__44plusIlEEE10Policy1000EN6thrust24THRUST_300001_SM_1000_NS18transform_iteratorI14maior_que_zeroNSD_6detail15normal_iteratorINSD_10device_ptrIdEEEEllEEPlyS9_llNS7_10__identityEEEvT0_T1_T2_T3_T4_T6_
        .type           _ZN3cub18CUB_300001_SM_10006detail6reduce28DeviceReduceSingleTileKernelINS2_10policy_hubIlyN4cuda3std3__44plusIlEEE10Policy1000EN6thrust24THRUST_300001_SM_1000_NS18transform_iteratorI14maior_que_zeroNSD_6detail15normal_iteratorINSD_10device_ptrIdEEEEllEEPlyS9_llNS7_10__identityEEEvT0_T1_T2_T3_T4_T6_,@function
        .size           _ZN3cub18CUB_300001_SM_10006detail6reduce28DeviceReduceSingleTileKernelINS2_10policy_hubIlyN4cuda3std3__44plusIlEEE10Policy1000EN6thrust24THRUST_300001_SM_1000_NS18transform_iteratorI14maior_que_zeroNSD_6detail15normal_iteratorINSD_10device_ptrIdEEEEllEEPlyS9_llNS7_10__identityEEEvT0_T1_T2_T3_T4_T6_,(.L_x_433 - _ZN3cub18CUB_300001_SM_10006detail6reduce28DeviceReduceSingleTileKernelINS2_10policy_hubIlyN4cuda3std3__44plusIlEEE10Policy1000EN6thrust24THRUST_300001_SM_1000_NS18transform_iteratorI14maior_que_zeroNSD_6detail15normal_iteratorINSD_10device_ptrIdEEEEllEEPlyS9_llNS7_10__identityEEEvT0_T1_T2_T3_T4_T6_)
        .other          _ZN3cub18CUB_300001_SM_10006detail6reduce28DeviceReduceSingleTileKernelINS2_10policy_hubIlyN4cuda3std3__44plusIlEEE10Policy1000EN6thrust24THRUST_300001_SM_1000_NS18transform_iteratorI14maior_que_zeroNSD_6detail15normal_iteratorINSD_10device_ptrIdEEEEllEEPlyS9_llNS7_10__identityEEEvT0_T1_T2_T3_T4_T6_,@"STO_CUDA_ENTRY STV_DEFAULT"
_ZN3cub18CUB_300001_SM_10006detail6reduce28DeviceReduceSingleTileKernelINS2_10policy_hubIlyN4cuda3std3__44plusIlEEE10Policy1000EN6thrust24THRUST_300001_SM_1000_NS18transform_iteratorI14maior_que_zeroNSD_6detail15normal_iteratorINSD_10device_ptrIdEEEEllEEPlyS9_llNS7_10__identityEEEvT0_T1_T2_T3_T4_T6_:
.text._ZN3cub18CUB_300001_SM_10006detail6reduce28DeviceReduceSingleTileKernelINS2_10policy_hubIlyN4cuda3std3__44plusIlEEE10Policy1000EN6thrust24THRUST_300001_SM_1000_NS18transform_iteratorI14maior_que_zeroNSD_6detail15normal_iteratorINSD_10device_ptrIdEEEEllEEPlyS9_llNS7_10__identityEEEvT0_T1_T2_T3_T4_T6_:
        /* <DEDUP_REMOVED lines=15> */
.L_x_240:
        /* <DEDUP_REMOVED lines=12> */
[----:B------:R-:W2:Y:S01]  /*01b0*/  LDG.E.64 R4, desc[UR6][R4.64] ;  /* 0x0000000604047981 */ /* 0x000ea2000c1e1b00 */
[----:B------:R-:W-:Y:S02]  /*01c0*/  VIADD R3, R37, 0x200 ;  /* 0x0000020025037836 */ /* 0x000fe40000000000 */
[----:B------:R-:W-:Y:S01]  /*01d0*/  IMAD.MOV.U32 R40, RZ, RZ, RZ ;  /* 0x000000ffff287224 */ /* 0x000fe200078e00ff */
[----:B--2---:R-:W-:-:S06]  /*01e0*/  DSETP.GT.AND P0, PT, R4, RZ, PT ;  /* 0x000000ff0400722a */ /* 0x004fcc0003f04000 */
[----:B------:R-:W-:-:S08]  /*01f0*/  SEL R41, RZ, 0x1, !P0 ;  /* 0x00000001ff297807 */ /* 0x000fd00004000000 */
.L_x_244:
[----:B------:R-:W-:Y:S05]  /*0200*/  BSYNC.RECONVERGENT B1 ;  /* 0x0000000000017941 */ /* 0x000fea0003800200 */
.L_x_243:
        /* <DEDUP_REMOVED lines=17> */
.L_x_249:
        /* <DEDUP_REMOVED lines=15> */
[----:B------:R-:W5:Y:S01]  /*0410*/  LDG.E.64 R34, desc[UR6][R4.64+0x7000] ;  /* 0x0070000604227981 */ /* 0x000f62000c1e1b00 */
[----:B------:R-:W-:-:S02]  /*0420*/  VIADD R42, R42, 0x10 ;  /* 0x000000102a2a7836 */ /* 0x000fc40000000000 */
[----:B------:R-:W-:Y:S01]  /*0430*/  VIADD R3, R3, 0x2000 ;  /* 0x0000200003037836 */ /* 0x000fe20000000000 */
        /* <DEDUP_REMOVED lines=8> */
[----:B------:R-:W-:Y:S02]  /*04c0*/  SEL R7, RZ, 0x1, !P2 ;  /* 0x00000001ff077807 */ /* 0x000fe40005000000 */
[----:B------:R-:W-:Y:S01]  /*04d0*/  SEL R8, RZ, 0x1, !P3 ;  /* 0x00000001ff087807 */ /* 0x000fe20005800000 */
[----:B------:R-:W-:-:S03]  /*04e0*/  DSETP.GT.AND P6, PT, R14, RZ, PT ;  /* 0x000000ff0e00722a */ /* 0x000fc60003fc4000 */
        /* <DEDUP_REMOVED lines=27> */
[----:B------:R-:W-:Y:S02]  /*06a0*/  SEL R7, RZ, 0x1, !P6 ;  /* 0x00000001ff077807 */ /* 0x000fe40007000000 */
[----:B------:R-:W-:Y:S02]  /*06b0*/  IADD3.X R40, PT, PT, RZ, R40, RZ, P4, P5 ;  /* 0x00000028ff287210 */ /* 0x000fe400027ea4ff */
[----:B------:R-:W-:Y:S02]  /*06c0*/  IADD3 R7, P4, P5, R7, R8, R6 ;  /* 0x0000000807077210 */ /* 0x000fe40007d9e006 */
[----:B------:R-:W-:Y:S01]  /*06d0*/  SEL R6, RZ, 0x1, !P1 ;  /* 0x00000001ff067807 */ /* 0x000fe20004800000 */
[----:B------:R-:W-:Y:S01]  /*06e0*/  DSETP.GT.AND P6, PT, R34, RZ, PT ;  /* 0x000000ff2200722a */ /* 0x000fe20003fc4000 */
[----:B------:R-:W-:-:S02]  /*06f0*/  ISETP.NE.AND P1, PT, R42, RZ, PT ;  /* 0x000000ff2a00720c */ /* 0x000fc40003f25270 */
[----:B------:R-:W-:-:S03]  /*0700*/  IADD3.X R40, PT, PT, RZ, R40, RZ, P3, P2 ;  /* 0x00000028ff287210 */ /* 0x000fc60001fe44ff */
[----:B------:R-:W-:Y:S02]  /*0710*/  SEL R41, RZ, 0x1, !P6 ;  /* 0x00000001ff297807 */ /* 0x000fe40007000000 */
[----:B------:R-:W-:Y:S02]  /*0720*/  IADD3 R4, P6, PT, R4, 0x10000, RZ ;  /* 0x0001000004047810 */ /* 0x000fe40007fde0ff */
[----:B------:R-:W-:Y:S02]  /*0730*/  IADD3 R41, P2, P3, R41, R7, R6 ;  /* 0x0000000729297210 */ /* 0x000fe40007b5e006 */
[----:B------:R-:W-:Y:S01]  /*0740*/  IADD3.X R40, PT, PT, RZ, R40, RZ, P4, P5 ;  /* 0x00000028ff287210 */ /* 0x000fe200027ea4ff */
[----:B------:R-:W-:-:S03]  /*0750*/  IMAD.X R5, RZ, RZ, R5, P6 ;  /* 0x000000ffff057224 */ /* 0x000fc600030e0605 */
[----:B------:R-:W-:Y:S01]  /*0760*/  IADD3.X R40, PT, PT, RZ, R40, RZ, P2, P3 ;  /* 0x00000028ff287210 */ /* 0x000fe200017e64ff */
[----:B------:R-:W-:Y:S06]  /*0770*/  @P1 BRA `(.L_x_249) ;  /* 0xfffffff800e81947 */ /* 0x000fec000383ffff */
.L_x_248:
[----:B------:R-:W-:Y:S05]  /*0780*/  BSYNC.RECONVERGENT B2 ;  /* 0x0000000000027941 */ /* 0x000fea0003800200 */
.L_x_247:
        /* <DEDUP_REMOVED lines=11> */
[----:B------:R-:W5:Y:S04]  /*0840*/  LDG.E.64 R16, desc[UR6][R8.64+0x4000] ;  /* 0x0040000608107981 */ /* 0x000f68000c1e1b00 */
[----:B------:R-:W5:Y:S04]  /*0850*/  LDG.E.64 R14, desc[UR6][R8.64+0x3000] ;  /* 0x00300006080e7981 */ /* 0x000f68000c1e1b00 */
[----:B------:R-:W5:Y:S04]  /*0860*/  LDG.E.64 R18, desc[UR6][R8.64+0x5000] ;  /* 0x0050000608127981 */ /* 0x000f68000c1e1b00 */
[----:B------:R-:W5:Y:S04]  /*0870*/  LDG.E.64 R4, desc[UR6][R8.64+0x6000] ;  /* 0x0060000608047981 */ /* 0x000f68000c1e1b00 */
[----:B------:R0:W5:Y:S01]  /*0880*/  LDG.E.64 R6, desc[UR6][R8.64+0x7000] ;  /* 0x0070000608067981 */ /* 0x000162000c1e1b00 */
[----:B------:R-:W-:Y:S01]  /*0890*/  VIADD R3, R3, 0x1000 ;  /* 0x0000100003037836 */ /* 0x000fe20000000000 */
[----:B--2---:R-:W-:-:S02]  /*08a0*/  DSETP.GT.AND P1, PT, R20, RZ, PT ;  /* 0x000000ff1400722a */ /* 0x004fc40003f24000 */
[----:B---3--:R-:W-:-:S04]  /*08b0*/  DSETP.GT.AND P2, PT, R10, RZ, PT ;  /* 0x000000ff0a00722a */ /* 0x008fc80003f44000 */
[----:B------:R-:W-:Y:S01]  /*08c0*/  SEL R11, RZ, 0x1, !P1 ;  /* 0x00000001ff0b7807 */ /* 0x000fe20004800000 */
[----:B----4-:R-:W-:Y:S01]  /*08d0*/  DSETP.GT.AND P3, PT, R12, RZ, PT ;  /* 0x000000ff0c00722a */ /* 0x010fe20003f64000 */
[----:B------:R-:W-:Y:S01]  /*08e0*/  SEL R10, RZ, 0x1, !P2 ;  /* 0x00000001ff0a7807 */ /* 0x000fe20005000000 */
[----:B-----5:R-:W-:-:S03]  /*08f0*/  DSETP.GT.AND P6, PT, R16, RZ, PT ;  /* 0x000000ff1000722a */ /* 0x020fc60003fc4000 */
[----:B------:R-:W-:Y:S01]  /*0900*/  IADD3 R41, P2, P1, R10, R41, R11 ;  /* 0x000000290a297210 */ /* 0x000fe2000795e00b */
[----:B------:R-:W-:Y:S01]  /*0910*/  DSETP.GT.AND P4, PT, R14, RZ, PT ;  /* 0x000000ff0e00722a */ /* 0x000fe20003f84000 */
[----:B------:R-:W-:Y:S01]  /*0920*/  SEL R11, RZ, 0x1, !P3 ;  /* 0x00000001ff0b7807 */ /* 0x000fe20005800000 */
[----:B------:R-:W-:Y:S01]  /*0930*/  DSETP.GT.AND P3, PT, R18, RZ, PT ;  /* 0x000000ff1200722a */ /* 0x000fe20003f64000 */
[----:B0-----:R-:W-:-:S03]  /*0940*/  SEL R8, RZ, 0x1, !P6 ;  /* 0x00000001ff087807 */ /* 0x001fc60007000000 */
[----:B------:R-:W-:Y:S01]  /*0950*/  SEL R10, RZ, 0x1, !P4 ;  /* 0x00000001ff0a7807 */ /* 0x000fe20006000000 */
[----:B------:R-:W-:Y:S01]  /*0960*/  DSETP.GT.AND P6, PT, R4, RZ, PT ;  /* 0x000000ff0400722a */ /* 0x000fe20003fc4000 */
[----:B------:R-:W-:Y:S01]  /*0970*/  SEL R5, RZ, 0x1, !P3 ;  /* 0x00000001ff057807 */ /* 0x000fe20005800000 */
[----:B------:R-:W-:Y:S01]  /*0980*/  DSETP.GT.AND P3, PT, R6, RZ, PT ;  /* 0x000000ff0600722a */ /* 0x000fe20003f64000 */
[----:B------:R-:W-:Y:S02]  /*0990*/  IADD3 R9, P4, P5, R10, R41, R11 ;  /* 0x000000290a097210 */ /* 0x000fe40007d9e00b */
[----:B------:R-:W-:Y:S02]  /*09a0*/  IADD3.X R40, PT, PT, RZ, R40, RZ, P2, P1 ;  /* 0x00000028ff287210 */ /* 0x000fe400017e24ff */
[----:B------:R-:W-:Y:S02]  /*09b0*/  IADD3 R5, P1, P2, R5, R9, R8 ;  /* 0x0000000905057210 */ /* 0x000fe40007a3e008 */
[----:B------:R-:W-:-:S02]  /*09c0*/  SEL R4, RZ, 0x1, !P6 ;  /* 0x00000001ff047807 */ /* 0x000fc40007000000 */
[----:B------:R-:W-:Y:S02]  /*09d0*/  SEL R41, RZ, 0x1, !P3 ;  /* 0x00000001ff297807 */ /* 0x000fe40005800000 */
[----:B------:R-:W-:Y:S02]  /*09e0*/  IADD3.X R40, PT, PT, RZ, R40, RZ, P4, P5 ;  /* 0x00000028ff287210 */ /* 0x000fe400027ea4ff */
[----:B------:R-:W-:Y:S02]  /*09f0*/  IADD3 R41, P3, P4, R41, R5, R4 ;  /* 0x0000000529297210 */ /* 0x000fe40007c7e004 */
[----:B------:R-:W-:-:S04]  /*0a00*/  IADD3.X R40, PT, PT, RZ, R40, RZ, P1, P2 ;  /* 0x00000028ff287210 */ /* 0x000fc80000fe44ff */
[----:B------:R-:W-:-:S07]  /*0a10*/  IADD3.X R40, PT, PT, RZ, R40, RZ, P3, P4 ;  /* 0x00000028ff287210 */ /* 0x000fce0001fe84ff */
.L_x_251:
[----:B------:R-:W-:Y:S05]  /*0a20*/  BSYNC.RECONVERGENT B2 ;  /* 0x0000000000027941 */ /* 0x000fea0003800200 */
.L_x_250:
        /* <DEDUP_REMOVED lines=25> */
.L_x_253:
[----:B------:R-:W-:Y:S05]  /*0bc0*/  BSYNC.RECONVERGENT B2 ;  /* 0x0000000000027941 */ /* 0x000fea0003800200 */
.L_x_252:
[----:B------:R-:W-:Y:S05]  /*0bd0*/  @!P0 BRA `(.L_x_246) ;  /* 0x0000000000308947 */ /* 0x000fea0003800000 */
[----:B------:R-:W0:Y:S01]  /*0be0*/  LDC.64 R6, c[0x0][0x380] ;  /* 0x0000e000ff067b82 */ /* 0x000e220000000a00 */
[----:B------:R-:W-:-:S07]  /*0bf0*/  IMAD.MOV R8, RZ, RZ, -R36 ;  /* 0x000000ffff087224 */ /* 0x000fce00078e0a24 */
.L_x_254:
[----:B0-----:R-:W-:-:S06]  /*0c00*/  IMAD.WIDE R4, R3, 0x8, R6 ;  /* 0x0000000803047825 */ /* 0x001fcc00078e0206 */
        /* <DEDUP_REMOVED lines=9> */
.L_x_246:
[----:B------:R-:W-:Y:S05]  /*0ca0*/  BSYNC.RECONVERGENT B1 ;  /* 0x0000000000017941 */ /* 0x000fea0003800200 */
.L_x_245:
[----:B------:R-:W-:-:S04]  /*0cb0*/  ISETP.GE.U32.AND P0, PT, R2, 0x200, PT ;  /* 0x000002000200780c */ /* 0x000fc80003f06070 */
[----:B------:R-:W-:-:S13]  /*0cc0*/  ISETP.GE.U32.AND.EX P0, PT, R0, RZ, PT, P0 ;  /* 0x000000ff0000720c */ /* 0x000fda0003f06100 */
[----:B------:R-:W-:Y:S05]  /*0cd0*/  @!P0 BRA `(.L_x_255) ;  /* 0x0000000400308947 */ /* 0x000fea0003800000 */
[----:B------:R-:W0:Y:S01]  /*0ce0*/  S2R R6, SR_LANEID ;  /* 0x0000000000067919 */ /* 0x000e220000000000 */
[----:B------:R-:W-:Y:S01]  /*0cf0*/  ISETP.NE.AND P5, PT, R37, RZ, PT ;  /* 0x000000ff2500720c */ /* 0x000fe20003fa5270 */
        /* <DEDUP_REMOVED lines=28> */
[----:B------:R-:W-:Y:S02]  /*0ec0*/  @!P1 MOV R3, 0x400 ;  /* 0x0000040000039802 */ /* 0x000fe40000000f00 */
[----:B-1----:R-:W-:Y:S01]  /*0ed0*/  SEL R2, R2, RZ, !P0 ;  /* 0x000000ff02027207 */ /* 0x002fe20004000000 */
[----:B------:R-:W0:Y:S01]  /*0ee0*/  SHFL.DOWN PT, R0, R7, 0x10, 0x1f ;  /* 0x0a001f0007007f89 */ /* 0x000e2200000e0000 */
[----:B------:R-:W-:-:S03]  /*0ef0*/  ISETP.GT.AND P0, PT, R6, 0xf, PT ;  /* 0x0000000f0600780c */ /* 0x000fc60003f04270 */
[----:B------:R-:W-:-:S05]  /*0f00*/  IMAD.X R9, R2, 0x1, R5, P2 ;  /* 0x0000000102097824 */ /* 0x000fca00010e0605 */
[----:B------:R-:W1:Y:S01]  /*0f10*/  SHFL.DOWN PT, R2, R9, 0x10, 0x1f ;  /* 0x0a001f0009027f89 */ /* 0x000e6200000e0000 */
[----:B--2---:R-:W-:Y:S02]  /*0f20*/  @!P1 LEA R5, R4, R3, 0x18 ;  /* 0x0000000304059211 */ /* 0x004fe400078ec0ff */
[----:B0-----:R-:W-:Y:S02]  /*0f30*/  SEL R6, R0, RZ, !P0 ;  /* 0x000000ff00067207 */ /* 0x001fe40004000000 */
[----:B------:R-:W-:Y:S02]  /*0f40*/  @!P1 SHF.R.U32.HI R0, RZ, 0x2, R37 ;  /* 0x00000002ff009819 */ /* 0x000fe40000011625 */
[----:B------:R-:W-:Y:S02]  /*0f50*/  IADD3 R4, P2, PT, R6, R7, RZ ;  /* 0x0000000706047210 */ /* 0x000fe40007f5e0ff */
[----:B------:R-:W-:Y:S02]  /*0f60*/  @!P1 LOP3.LUT R0, R0, 0xf8, RZ, 0xc0, !PT ;  /* 0x000000f800009812 */ /* 0x000fe400078ec0ff */
[----:B-1----:R-:W-:-:S03]  /*0f70*/  SEL R2, R2, RZ, !P0 ;  /* 0x000000ff02027207 */ /* 0x002fc60004000000 */
[----:B------:R-:W-:Y:S02]  /*0f80*/  @!P1 IMAD.IADD R5, R0, 0x1, R5 ;  /* 0x0000000100059824 */ /* 0x000fe400078e0205 */
[----:B------:R-:W-:Y:S02]  /*0f90*/  IMAD.X R3, R2, 0x1, R9, P2 ;  /* 0x0000000102037824 */ /* 0x000fe400010e0609 */
        /* <DEDUP_REMOVED lines=8> */
[----:B------:R-:W1:Y:S04]  /*1020*/  LDS.128 R32, [UR4+0x20] ;  /* 0x00002004ff207984 */ /* 0x000e680008000c00 */
[----:B------:R-:W0:Y:S04]  /*1030*/  LDS.128 R28, [UR4+0x30] ;  /* 0x00003004ff1c7984 */ /* 0x000e280008000c00 */
[----:B------:R-:W2:Y:S04]  /*1040*/  LDS.128 R24, [UR4+0x40] ;  /* 0x00004004ff187984 */ /* 0x000ea80008000c00 */
[----:B------:R-:W3:Y:S04]  /*1050*/  LDS.128 R20, [UR4+0x50] ;  /* 0x00005004ff147984 */ /* 0x000ee80008000c00 */
[----:B------:R-:W4:Y:S04]  /*1060*/  LDS.128 R16, [UR4+0x60] ;  /* 0x00006004ff107984 */ /* 0x000f280008000c00 */
[----:B------:R-:W5:Y:S04]  /*1070*/  LDS.128 R12, [UR4+0x70] ;  /* 0x00007004ff0c7984 */ /* 0x000f680008000c00 */
[----:B------:R-:W5:Y:S01]  /*1080*/  LDS.128 R8, [UR4+0x80] ;  /* 0x00008004ff087984 */ /* 0x000f620008000c00 */
[----:B-1----:R-:W-:-:S04]  /*1090*/  IADD3 R5, P0, P1, R32, R6, R4 ;  /* 0x0000000620057210 */ /* 0x002fc8000791e004 */
[----:B0-----:R-:W-:Y:S02]  /*10a0*/  IADD3 R5, P2, P3, R28, R5, R34 ;  /* 0x000000051c057210 */ /* 0x001fe40007b5e022 */
[----:B------:R-:W-:Y:S02]  /*10b0*/  IADD3.X R7, PT, PT, R33, R7, R3, P0, P1 ;  /* 0x0000000721077210 */ /* 0x000fe400007e2403 */
[----:B--2---:R-:W-:Y:S02]  /*10c0*/  IADD3 R3, P0, P1, R24, R5, R30 ;  /* 0x0000000518037210 */ /* 0x004fe4000791e01e */
[----:B------:R-:W-:Y:S02]  /*10d0*/  IADD3.X R29, PT, PT, R29, R7, R35, P2, P3 ;  /* 0x000000071d1d7210 */ /* 0x000fe400017e6423 */
[----:B---3--:R-:W-:Y:S02]  /*10e0*/  IADD3 R3, P2, P3, R20, R3, R26 ;  /* 0x0000000314037210 */ /* 0x008fe40007b5e01a */
[----:B------:R-:W-:-:S02]  /*10f0*/  IADD3.X R25, PT, PT, R25, R29, R31, P0, P1 ;  /* 0x0000001d19197210 */ /* 0x000fc400007e241f */
[----:B----4-:R-:W-:Y:S02]  /*1100*/  IADD3 R3, P0, P1, R16, R3, R22 ;  /* 0x0000000310037210 */ /* 0x010fe4000791e016 */
[----:B------:R-:W-:Y:S02]  /*1110*/  IADD3.X R21, PT, PT, R21, R25, R27, P2, P3 ;  /* 0x0000001915157210 */ /* 0x000fe400017e641b */
[----:B-----5:R-:W-:Y:S02]  /*1120*/  IADD3 R3, P2, P3, R12, R3, R18 ;  /* 0x000000030c037210 */ /* 0x020fe40007b5e012 */
[----:B------:R-:W-:Y:S02]  /*1130*/  IADD3.X R17, PT, PT, R17, R21, R23, P0, P1 ;  /* 0x0000001511117210 */ /* 0x000fe400007e2417 */
[----:B------:R-:W-:Y:S02]  /*1140*/  IADD3 R3, P0, P1, R8, R3, R14 ;  /* 0x0000000308037210 */ /* 0x000fe4000791e00e */
[----:B------:R-:W-:-:S02]  /*1150*/  IADD3.X R13, PT, PT, R13, R17, R19, P2, P3 ;  /* 0x000000110d0d7210 */ /* 0x000fc400017e6413 */
[----:B------:R-:W-:Y:S02]  /*1160*/  IADD3 R4, P2, PT, R3, R10, RZ ;  /* 0x0000000a03047210 */ /* 0x000fe40007f5e0ff */
[----:B------:R-:W-:-:S05]  /*1170*/  IADD3.X R3, PT, PT, R9, R13, R15, P0, P1 ;  /* 0x0000000d09037210 */ /* 0x000fca00007e240f */
[----:B------:R-:W-:Y:S01]  /*1180*/  IMAD.X R3, R3, 0x1, R11, P2 ;  /* 0x0000000103037824 */ /* 0x000fe200010e060b */
[----:B------:R-:W-:Y:S06]  /*1190*/  BRA `(.L_x_256) ;  /* 0x0000001c00ac7947 */ /* 0x000fec0003800000 */
.L_x_255:
[C---:B------:R-:W-:Y:S01]  /*11a0*/  LOP3.LUT R3, R37.reuse, 0x3e0, RZ, 0xc0, !PT ;  /* 0x000003e025037812 */ /* 0x040fe200078ec0ff */
[----:B------:R-:W0:Y:S01]  /*11b0*/  S2R R12, SR_LANEID ;  /* 0x00000000000c7919 */ /* 0x000e220000000000 */
[----:B------:R-:W-:-:S03]  /*11c0*/  ISETP.NE.AND P5, PT, R37, RZ, PT ;  /* 0x000000ff2500720c */ /* 0x000fc60003fa5270 */
[----:B------:R-:W-:Y:S01]  /*11d0*/  VIADD R5, R3, 0x20 ;  /* 0x0000002003057836 */ /* 0x000fe20000000000 */
[----:B------:R-:W-:-:S04]  /*11e0*/  LOP3.LUT R3, RZ, R3, RZ, 0x33, !PT ;  /* 0x00000003ff037212 */ /* 0x000fc800078e33ff */
[----:B------:R-:W-:Y:S01]  /*11f0*/  ISETP.GT.U32.AND P0, PT, R5, R2, PT ;  /* 0x000000020500720c */ /* 0x000fe20003f04070 */
[----:B------:R-:W-:-:S05]  /*1200*/  IMAD.IADD R3, R3, 0x1, R2 ;  /* 0x0000000103037824 */ /* 0x000fca00078e0202 */
[----:B------:R-:W-:-:S05]  /*1210*/  SEL R5, R3, 0x1f, P0 ;  /* 0x0000001f03057807 */ /* 0x000fca0000000000 */
[----:B------:R-:W1:Y:S04]  /*1220*/  SHFL.DOWN PT, R3, R41, 0x1, R5 ;  /* 0x0820000029037989 */ /* 0x000e6800000e0005 */
[----:B------:R-:W2:Y:S01]  /*1230*/  SHFL.DOWN PT, R4, R40, 0x1, R5 ;  /* 0x0820000028047989 */ /* 0x000ea200000e0005 */
[C---:B0-----:R-:W-:Y:S01]  /*1240*/  ISETP.GE.AND P0, PT, R12.reuse, R5, PT ;  /* 0x000000050c00720c */ /* 0x041fe20003f06270 */
[C---:B------:R-:W-:Y:S01]  /*1250*/  VIADD R6, R12.reuse, 0x2 ;  /* 0x000000020c067836 */ /* 0x040fe20000000000 */
[----:B------:R-:W-:Y:S02]  /*1260*/  ISETP.NE.AND P2, PT, R12, RZ, PT ;  /* 0x000000ff0c00720c */ /* 0x000fe40003f45270 */
[----:B-1----:R-:W-:-:S11]  /*1270*/  SEL R10, R3, RZ, !P0 ;  /* 0x000000ff030a7207 */ /* 0x002fd60004000000 */
[----:B------:R-:W0:Y:S01]  /*1280*/  @!P2 S2R R11, SR_CgaCtaId ;  /* 0x00000000000ba919 */ /* 0x000e220000008800 */
[----:B--2---:R-:W-:Y:S02]  /*1290*/  SEL R9, R4, RZ, !P0 ;  /* 0x000000ff04097207 */ /* 0x004fe40004000000 */
[----:B------:R-:W-:-:S05]  /*12a0*/  IADD3 R10, P0, PT, R41, R10, RZ ;  /* 0x0000000a290a7210 */ /* 0x000fca0007f1e0ff */
[----:B------:R-:W-:Y:S01]  /*12b0*/  IMAD.X R9, R40, 0x1, R9, P0 ;  /* 0x0000000128097824 */ /* 0x000fe200000e0609 */
[----:B------:R-:W1:Y:S01]  /*12c0*/  SHFL.DOWN PT, R3, R10, 0x2, R5 ;  /* 0x084000000a037989 */ /* 0x000e6200000e0005 */
[----:B------:R-:W-:Y:S01]  /*12d0*/  ISETP.GT.AND P0, PT, R6, R5, PT ;  /* 0x000000050600720c */ /* 0x000fe20003f04270 */
[----:B------:R-:W-:Y:S02]  /*12e0*/  VIADD R6, R12, 0x4 ;  /* 0x000000040c067836 */ /* 0x000fe40000000000 */
[----:B------:R-:W2:Y:S01]  /*12f0*/  SHFL.DOWN PT, R4, R9, 0x2, R5 ;  /* 0x0840000009047989 */ /* 0x000ea200000e0005 */
[----:B-1----:R-:W-:-:S04]  /*1300*/  SEL R3, R3, RZ, !P0 ;  /* 0x000000ff03037207 */ /* 0x002fc80004000000 */
[----:B------:R-:W-:Y:S02]  /*1310*/  IADD3 R8, P1, PT, R3, R10, RZ ;  /* 0x0000000a03087210 */ /* 0x000fe40007f3e0ff */
[----:B--2---:R-:W-:Y:S02]  /*1320*/  SEL R4, R4, RZ, !P0 ;  /* 0x000000ff04047207 */ /* 0x004fe40004000000 */
[----:B------:R-:W-:Y:S01]  /*1330*/  ISETP.GT.AND P0, PT, R6, R5, PT ;  /* 0x000000050600720c */ /* 0x000fe20003f04270 */
[----:B------:R-:W1:Y:S01]  /*1340*/  SHFL.DOWN PT, R3, R8, 0x4, R5 ;  /* 0x0880000008037989 */ /* 0x000e6200000e0005 */
[----:B------:R-:W-:Y:S02]  /*1350*/  VIADD R6, R12, 0x8 ;  /* 0x000000080c067836 */ /* 0x000fe40000000000 */
[----:B------:R-:W-:-:S05]  /*1360*/  IMAD.X R7, R4, 0x1, R9, P1 ;  /* 0x0000000104077824 */ /* 0x000fca00008e0609 */
[----:B------:R-:W2:Y:S01]  /*1370*/  SHFL.DOWN PT, R4, R7, 0x4, R5 ;  /* 0x0880000007047989 */ /* 0x000ea200000e0005 */
[----:B-1----:R-:W-:-:S04]  /*1380*/  SEL R3, R3, RZ, !P0 ;  /* 0x000000ff03037207 */ /* 0x002fc80004000000 */
[----:B------:R-:W-:Y:S02]  /*1390*/  IADD3 R10, P1, PT, R3, R8, RZ ;  /* 0x00000008030a7210 */ /* 0x000fe40007f3e0ff */
[----:B--2---:R-:W-:-:S03]  /*13a0*/  SEL R4, R4, RZ, !P0 ;  /* 0x000000ff04047207 */ /* 0x004fc60004000000 */
[----:B------:R-:W1:Y:S01]  /*13b0*/  SHFL.DOWN PT, R3, R10, 0x8, R5 ;  /* 0x090000000a037989 */ /* 0x000e6200000e0005 */
[----:B------:R-:W-:Y:S01]  /*13c0*/  ISETP.GT.AND P0, PT, R6, R5, PT ;  /* 0x000000050600720c */ /* 0x000fe20003f04270 */
[----:B------:R-:W-:-:S05]  /*13d0*/  IMAD.X R9, R4, 0x1, R7, P1 ;  /* 0x0000000104097824 */ /* 0x000fca00008e0607 */
[----:B------:R-:W2:Y:S01]  /*13e0*/  SHFL.DOWN PT, R4, R9, 0x8, R5 ;  /* 0x0900000009047989 */ /* 0x000ea200000e0005 */
[----:B-1----:R-:W-:-:S04]  /*13f0*/  SEL R3, R3, RZ, !P0 ;  /* 0x000000ff03037207 */ /* 0x002fc80004000000 */
[----:B------:R-:W-:Y:S02]  /*1400*/  IADD3 R8, P1, PT, R3, R10, RZ ;  /* 0x0000000a03087210 */ /* 0x000fe40007f3e0ff */
[----:B--2---:R-:W-:-:S03]  /*1410*/  SEL R4, R4, RZ, !P0 ;  /* 0x000000ff04047207 */ /* 0x004fc60004000000 */
[----:B------:R-:W1:Y:S02]  /*1420*/  SHFL.DOWN PT, R3, R8, 0x10, R5 ;  /* 0x0a00000008037989 */ /* 0x000e6400000e0005 */
[----:B------:R-:W-:Y:S01]  /*1430*/  IMAD.X R7, R4, 0x1, R9, P1 ;  /* 0x0000000104077824 */ /* 0x000fe200008e0609 */
[----:B------:R-:W-:Y:S01]  /*1440*/  @!P2 SHF.R.U32.HI R9, RZ, 0x2, R37 ;  /* 0x00000002ff09a819 */ /* 0x000fe20000011625 */
[----:B------:R-:W-:-:S03]  /*1450*/  VIADD R4, R12, 0x10 ;  /* 0x000000100c047836 */ /* 0x000fc60000000000 */
[----:B------:R-:W2:Y:S01]  /*1460*/  SHFL.DOWN PT, R6, R7, 0x10, R5 ;  /* 0x0a00000007067989 */ /* 0x000ea200000e0005 */
[----:B------:R-:W-:Y:S02]  /*1470*/  @!P2 LOP3.LUT R9, R9, 0xf8, RZ, 0xc0, !PT ;  /* 0x000000f80909a812 */ /* 0x000fe400078ec0ff */
[----:B------:R-:W-:Y:S02]  /*1480*/  ISETP.GT.AND P0, PT, R4, R5, PT ;  /* 0x000000050400720c */ /* 0x000fe40003f04270 */
[----:B------:R-:W-:-:S04]  /*1490*/  @!P2 MOV R4, 0x400 ;  /* 0x000004000004a802 */ /* 0x000fc80000000f00 */
[----:B0-----:R-:W-:-:S05]  /*14a0*/  @!P2 LEA R10, R11, R4, 0x18 ;  /* 0x000000040b0aa211 */ /* 0x001fca00078ec0ff */
[----:B------:R-:W-:Y:S01]  /*14b0*/  @!P2 IMAD.IADD R9, R9, 0x1, R10 ;  /* 0x000000010909a824 */ /* 0x000fe200078e020a */
[----:B-1----:R-:W-:-:S04]  /*14c0*/  SEL R3, R3, RZ, !P0 ;  /* 0x000000ff03037207 */ /* 0x002fc80004000000 */
[----:B------:R-:W-:Y:S02]  /*14d0*/  IADD3 R4, P1, PT, R3, R8, RZ ;  /* 0x0000000803047210 */ /* 0x000fe40007f3e0ff */
[----:B--2---:R-:W-:-:S05]  /*14e0*/  SEL R6, R6, RZ, !P0 ;  /* 0x000000ff06067207 */ /* 0x004fca0004000000 */
[----:B------:R-:W-:-:S04]  /*14f0*/  IMAD.X R3, R6, 0x1, R7, P1 ;  /* 0x0000000106037824 */ /* 0x000fc800008e0607 */
[----:B------:R-:W-:-:S05]  /*1500*/  @!P2 IMAD.MOV.U32 R5, RZ, RZ, R3 ;  /* 0x000000ffff05a224 */ /* 0x000fca00078e0003 */
[----:B------:R0:W-:Y:S01]  /*1510*/  @!P2 STS.64 [R9+0x10], R4 ;  /* 0x000010040900a388 */ /* 0x0001e20000000a00 */
[----:B------:R-:W-:Y:S06]  /*1520*/  BAR.SYNC.DEFER_BLOCKING 0x0 ;  /* 0x0000000000007b1d */ /* 0x000fec0000010000 */
[----:B------:R-:W-:Y:S05]  /*1530*/  @P5 BRA `(.L_x_256) ;  /* 0x0000001800c45947 */ /* 0x000fea0003800000 */
[----:B------:R-:W1:Y:S01]  /*1540*/  S2UR UR5, SR_CgaCtaId ;  /* 0x00000000000579c3 */ /* 0x000e620000008800 */
[----:B------:R-:W-:Y:S01]  /*1550*/  UMOV UR4, 0x400 ;  /* 0x0000040000047882 */ /* 0x000fe20000000000 */
[C---:B------:R-:W-:Y:S02]  /*1560*/  ISETP.GT.U32.AND P0, PT, R2.reuse, 0x20, PT ;  /* 0x000000200200780c */ /* 0x040fe40003f04070 */
[----:B------:R-:W-:Y:S02]  /*1570*/  ISETP.GT.U32.AND P1, PT, R2, 0x40, PT ;  /* 0x000000400200780c */ /* 0x000fe40003f24070 */
[----:B------:R-:W-:Y:S02]  /*1580*/  ISETP.GT.U32.AND.EX P0, PT, R0, RZ, PT, P0 ;  /* 0x000000ff0000720c */ /* 0x000fe40003f04100 */
[----:B------:R-:W-:Y:S02]  /*1590*/  ISETP.GT.U32.AND P2, PT, R2, 0x60, PT ;  /* 0x000000600200780c */ /* 0x000fe40003f44070 */
[----:B------:R-:W-:-:S02]  /*15a0*/  ISETP.GT.U32.AND.EX P1, PT, R0, RZ, PT, P1 ;  /* 0x000000ff0000720c */ /* 0x000fc40003f24110 */
[----:B------:R-:W-:-:S04]  /*15b0*/  ISETP.GT.U32.AND P6, PT, R2, 0x140, PT ;  /* 0x000001400200780c */ /* 0x000fc80003fc4070 */
[----:B------:R-:W-:Y:S01]  /*15c0*/  ISETP.GT.U32.AND.EX P6, PT, R0, RZ, PT, P6 ;  /* 0x000000ff0000720c */ /* 0x000fe20003fc4160 */
[----:B-1----:R-:W-:-:S09]  /*15d0*/  ULEA UR4, UR5, UR4, 0x18 ;  /* 0x0000000405047291 */ /* 0x002fd2000f8ec0ff */
[----:B------:R-:W1:Y:S04]  /*15e0*/  LDS.64 R6, [UR4+0x18] ;  /* 0x00001804ff067984 */ /* 0x000e680008000a00 */
[----:B------:R-:W2:Y:S04]  /*15f0*/  LDS.128 R20, [UR4+0x20] ;  /* 0x00002004ff147984 */ /* 0x000ea80008000c00 */
[----:B------:R-:W3:Y:S04]  /*1600*/  LDS.128 R16, [UR4+0x30] ;  /* 0x00003004ff107984 */ /* 0x000ee80008000c00 */
[----:B0-----:R-:W0:Y:S04]  /*1610*/  LDS.128 R8, [UR4+0x40] ;  /* 0x00004004ff087984 */ /* 0x001e280008000c00 */
[----:B------:R-:W4:Y:S01]  /*1620*/  LDS.128 R12, [UR4+0x50] ;  /* 0x00005004ff0c7984 */ /* 0x000f220008000c00 */
[----:B-1----:R-:W-:-:S02]  /*1630*/  SEL R24, R6, RZ, P0 ;  /* 0x000000ff06187207 */ /* 0x002fc40000000000 */
[----:B------:R-:W-:Y:S02]  /*1640*/  SEL R28, R7, RZ, P0 ;  /* 0x000000ff071c7207 */ /* 0x000fe40000000000 */
[----:B------:R-:W-:Y:S02]  /*1650*/  ISETP.GT.U32.AND.EX P0, PT, R0, RZ, PT, P2 ;  /* 0x000000ff0000720c */ /* 0x000fe40003f04120 */
[----:B--2---:R-:W-:Y:S02]  /*1660*/  SEL R25, R20, RZ, P1 ;  /* 0x000000ff14197207 */ /* 0x004fe40000800000 */
[----:B------:R-:W-:Y:S02]  /*1670*/  SEL R6, R21, RZ, P1 ;  /* 0x000000ff15067207 */ /* 0x000fe40000800000 */
[----:B------:R-:W-:Y:S02]  /*1680*/  ISETP.GT.U32.AND P1, PT, R2, 0x80, PT ;  /* 0x000000800200780c */ /* 0x000fe40003f24070 */
[----:B------:R-:W-:-:S02]  /*1690*/  SEL R5, R22, RZ, P0 ;  /* 0x000000ff16057207 */ /* 0x000fc40000000000 */
[----:B------:R-:W-:Y:S02]  /*16a0*/  SEL R7, R23, RZ, P0 ;  /* 0x000000ff17077207 */ /* 0x000fe40000000000 */
[----:B------:R-:W-:Y:S01]  /*16b0*/  IADD3 R4, P2, P3, R25, R24, R4 ;  /* 0x0000001819047210 */ /* 0x000fe20007b5e004 */
[----:B------:R-:W-:Y:S01]  /*16c0*/  LDS.128 R20, [UR4+0x70] ;  /* 0x00007004ff147984 */ /* 0x000fe20008000c00 */
[----:B------:R-:W-:Y:S02]  /*16d0*/  ISETP.GT.U32.AND.EX P0, PT, R0, RZ, PT, P1 ;  /* 0x000000ff0000720c */ /* 0x000fe40003f04110 */
[----:B------:R-:W-:Y:S01]  /*16e0*/  ISETP.GT.U32.AND P1, PT, R2, 0xa0, PT ;  /* 0x000000a00200780c */ /* 0x000fe20003f24070 */
[----:B------:R-:W1:Y:S01]  /*16f0*/  LDS.128 R24, [UR4+0x60] ;  /* 0x00006004ff187984 */ /* 0x000e620008000c00 */
[----:B------:R-:W-:Y:S02]  /*1700*/  IADD3.X R6, PT, PT, R6, R28, R3, P2, P3 ;  /* 0x0000001c06067210 */ /* 0x000fe400017e6403 */
[----:B---3--:R-:W-:-:S02]  /*1710*/  SEL R28, R16, RZ, P0 ;  /* 0x000000ff101c7207 */ /* 0x008fc40000000000 */
[----:B------:R-:W-:Y:S02]  /*1720*/  SEL R16, R17, RZ, P0 ;  /* 0x000000ff11107207 */ /* 0x000fe40000000000 */
[----:B------:R-:W-:Y:S02]  /*1730*/  ISETP.GT.U32.AND.EX P0, PT, R0, RZ, PT, P1 ;  /* 0x000000ff0000720c */ /* 0x000fe40003f04110 */
[----:B------:R-:W-:Y:S02]  /*1740*/  IADD3 R28, P2, P3, R28, R4, R5 ;  /* 0x000000041c1c7210 */ /* 0x000fe40007b5e005 */
[----:B------:R-:W-:Y:S02]  /*1750*/  SEL R3, R18, RZ, P0 ;  /* 0x000000ff12037207 */ /* 0x000fe40000000000 */
[----:B------:R-:W-:Y:S02]  /*1760*/  SEL R18, R19, RZ, P0 ;  /* 0x000000ff13127207 */ /* 0x000fe40000000000 */
[----:B------:R-:W-:-:S02]  /*1770*/  IADD3.X R19, PT, PT, R16, R6, R7, P2, P3 ;  /* 0x0000000610137210 */ /* 0x000fc400017e6407 */
[----:B------:R-:W2:Y:S01]  /*1780*/  LDS.128 R4, [UR4+0x80] ;  /* 0x00008004ff047984 */ /* 0x000ea20008000c00 */
[C---:B------:R-:W-:Y:S02]  /*1790*/  ISETP.GT.U32.AND P1, PT, R2.reuse, 0xc0, PT ;  /* 0x000000c00200780c */ /* 0x040fe40003f24070 */
[----:B------:R-:W-:Y:S02]  /*17a0*/  ISETP.GT.U32.AND P2, PT, R2, 0x100, PT ;  /* 0x000001000200780c */ /* 0x000fe40003f44070 */
[----:B------:R-:W-:Y:S02]  /*17b0*/  ISETP.GT.U32.AND.EX P0, PT, R0, RZ, PT, P1 ;  /* 0x000000ff0000720c */ /* 0x000fe40003f04110 */
[----:B------:R-:W-:Y:S02]  /*17c0*/  ISETP.GT.U32.AND P1, PT, R2, 0xe0, PT ;  /* 0x000000e00200780c */ /* 0x000fe40003f24070 */
[----:B0-----:R-:W-:Y:S02]  /*17d0*/  SEL R16, R8, RZ, P0 ;  /* 0x000000ff08107207 */ /* 0x001fe40000000000 */
[----:B------:R-:W-:-:S02]  /*17e0*/  SEL R17, R9, RZ, P0 ;  /* 0x000000ff09117207 */ /* 0x000fc40000000000 */
[C---:B------:R-:W-:Y:S02]  /*17f0*/  ISETP.GT.U32.AND.EX P0, PT, R0.reuse, RZ, PT, P1 ;  /* 0x000000ff0000720c */ /* 0x040fe40003f04110 */
[----:B------:R-:W-:Y:S02]  /*1800*/  ISETP.GT.U32.AND.EX P1, PT, R0, RZ, PT, P2 ;  /* 0x000000ff0000720c */ /* 0x000fe40003f24120 */
[----:B------:R-:W-:Y:S02]  /*1810*/  ISETP.GT.U32.AND P2, PT, R2, 0x120, PT ;  /* 0x000001200200780c */ /* 0x000fe40003f44070 */
[----:B------:R-:W-:Y:S02]  /*1820*/  IADD3 R16, P3, P4, R16, R28, R3 ;  /* 0x0000001c10107210 */ /* 0x000fe40007c7e003 */
[----:B------:R-:W-:Y:S02]  /*1830*/  SEL R3, R10, RZ, P0 ;  /* 0x000000ff0a037207 */ /* 0x000fe40000000000 */
[----:B------:R-:W-:-:S02]  /*1840*/  SEL R9, R11, RZ, P0 ;  /* 0x000000ff0b097207 */ /* 0x000fc40000000000 */
[----:B----4-:R-:W-:Y:S02]  /*1850*/  SEL R8, R12, RZ, P1 ;  /* 0x000000ff0c087207 */ /* 0x010fe40000800000 */
[----:B------:R-:W-:Y:S02]  /*1860*/  ISETP.GT.U32.AND.EX P0, PT, R0, RZ, PT, P2 ;  /* 0x000000ff0000720c */ /* 0x000fe40003f04120 */
[----:B------:R-:W-:Y:S02]  /*1870*/  SEL R10, R13, RZ, P1 ;  /* 0x000000ff0d0a7207 */ /* 0x000fe40000800000 */
[----:B------:R-:W-:Y:S02]  /*1880*/  IADD3.X R12, PT, PT, R17, R19, R18, P3, P4 ;  /* 0x00000013110c7210 */ /* 0x000fe40001fe8412 */
[----:B------:R-:W-:Y:S02]  /*1890*/  IADD3 R8, P1, P2, R8, R16, R3 ;  /* 0x0000001008087210 */ /* 0x000fe40007a3e003 */
[----:B------:R-:W-:-:S02]  /*18a0*/  SEL R11, R14, RZ, P0 ;  /* 0x000000ff0e0b7207 */ /* 0x000fc40000000000 */
[C---:B------:R-:W-:Y:S02]  /*18b0*/  ISETP.GT.U32.AND P4, PT, R2.reuse, 0x160, PT ;  /* 0x000001600200780c */ /* 0x040fe40003f84070 */
[----:B------:R-:W-:Y:S02]  /*18c0*/  SEL R14, R15, RZ, P0 ;  /* 0x000000ff0f0e7207 */ /* 0x000fe40000000000 */
[----:B------:R-:W-:Y:S02]  /*18d0*/  ISETP.GT.U32.AND P0, PT, R2, 0x180, PT ;  /* 0x000001800200780c */ /* 0x000fe40003f04070 */
[----:B------:R-:W-:Y:S02]  /*18e0*/  IADD3.X R10, PT, PT, R10, R12, R9, P1, P2 ;  /* 0x0000000c0a0a7210 */ /* 0x000fe40000fe4409 */
[C---:B------:R-:W-:Y:S02]  /*18f0*/  ISETP.GT.U32.AND P3, PT, R2.reuse, 0x1a0, PT ;  /* 0x000001a00200780c */ /* 0x040fe40003f64070 */
[----:B------:R-:W-:-:S02]  /*1900*/  ISETP.GT.U32.AND P1, PT, R2, 0x1c0, PT ;  /* 0x000001c00200780c */ /* 0x000fc40003f24070 */
[----:B------:R-:W-:Y:S02]  /*1910*/  ISETP.GT.U32.AND P2, PT, R2, 0x1e0, PT ;  /* 0x000001e00200780c */ /* 0x000fe40003f44070 */
[----:B------:R-:W-:Y:S02]  /*1920*/  ISETP.GT.U32.AND.EX P4, PT, R0, RZ, PT, P4 ;  /* 0x000000ff0000720c */ /* 0x000fe40003f84140 */
[----:B-1----:R-:W-:Y:S02]  /*1930*/  SEL R2, R24, RZ, P6 ;  /* 0x000000ff18027207 */ /* 0x002fe40003000000 */
[----:B------:R-:W-:Y:S02]  /*1940*/  ISETP.GT.U32.AND.EX P0, PT, R0, RZ, PT, P0 ;  /* 0x000000ff0000720c */ /* 0x000fe40003f04100 */
[----:B------:R-:W-:Y:S02]  /*1950*/  SEL R9, R25, RZ, P6 ;  /* 0x000000ff19097207 */ /* 0x000fe40003000000 */
[----:B------:R-:W-:-:S02]  /*1960*/  SEL R3, R26, RZ, P4 ;  /* 0x000000ff1a037207 */ /* 0x000fc40002000000 */
[----:B------:R-:W-:Y:S02]  /*1970*/  SEL R27, R27, RZ, P4 ;  /* 0x000000ff1b1b7207 */ /* 0x000fe40002000000 */
[----:B------:R-:W-:Y:S02]  /*1980*/  IADD3 R2, P6, P4, R2, R8, R11 ;  /* 0x0000000802027210 */ /* 0x000fe40007cde00b */
[----:B------:R-:W-:Y:S02]  /*1990*/  SEL R8, R20, RZ, P0 ;  /* 0x000000ff14087207 */ /* 0x000fe40000000000 */
[C---:B------:R-:W-:Y:S02]  /*19a0*/  ISETP.GT.U32.AND.EX P3, PT, R0.reuse, RZ, PT, P3 ;  /* 0x000000ff0000720c */ /* 0x040fe40003f64130 */
[----:B------:R-:W-:Y:S02]  /*19b0*/  ISETP.GT.U32.AND.EX P1, PT, R0, RZ, PT, P1 ;  /* 0x000000ff0000720c */ /* 0x000fe40003f24110 */
[----:B------:R-:W-:-:S02]  /*19c0*/  IADD3.X R9, PT, PT, R9, R10, R14, P6, P4 ;  /* 0x0000000a09097210 */ /* 0x000fc400037e840e */
[----:B------:R-:W-:Y:S02]  /*19d0*/  IADD3 R8, P6, P4, R8, R2, R3 ;  /* 0x0000000208087210 */ /* 0x000fe40007cde003 */
[----:B------:R-:W-:Y:S02]  /*19e0*/  SEL R2, R22, RZ, P3 ;  /* 0x000000ff16027207 */ /* 0x000fe40001800000 */
[----:B--2---:R-:W-:Y:S02]  /*19f0*/  SEL R3, R4, RZ, P1 ;  /* 0x000000ff04037207 */ /* 0x004fe40000800000 */
[----:B------:R-:W-:Y:S02]  /*1a00*/  ISETP.GT.U32.AND.EX P2, PT, R0, RZ, PT, P2 ;  /* 0x000000ff0000720c */ /* 0x000fe40003f44120 */
        /* <DEDUP_REMOVED lines=11> */
.L_x_242:
[----:B------:R-:W0:Y:S01]  /*1ac0*/  S2R R34, SR_TID.X ;  /* 0x0000000000227919 */ /* 0x000e220000002100 */
[----:B------:R-:W0:Y:S02]  /*1ad0*/  LDC.64 R4, c[0x0][0x380] ;  /* 0x0000e000ff047b82 */ /* 0x000e240000000a00 */
[----:B0-----:R-:W-:-:S05]  /*1ae0*/  IMAD.WIDE.U32 R4, R34, 0x8, R4 ;  /* 0x0000000822047825 */ /* 0x001fca00078e0004 */
[----:B------:R-:W2:Y:S04]  /*1af0*/  LDG.E.64 R6, desc[UR6][R4.64+0x1000] ;  /* 0x0010000604067981 */ /* 0x000ea8000c1e1b00 */
[----:B------:R-:W3:Y:S04]  /*1b00*/  LDG.E.64 R18, desc[UR6][R4.64] ;  /* 0x0000000604127981 */ /* 0x000ee8000c1e1b00 */
[----:B------:R-:W4:Y:S04]  /*1b10*/  LDG.E.64 R8, desc[UR6][R4.64+0x2000] ;  /* 0x0020000604087981 */ /* 0x000f28000c1e1b00 */
[----:B------:R-:W5:Y:S04]  /*1b20*/  LDG.E.64 R10, desc[UR6][R4.64+0x3000] ;  /* 0x00300006040a7981 */ /* 0x000f68000c1e1b00 */
[----:B------:R-:W5:Y:S04]  /*1b30*/  LDG.E.64 R12, desc[UR6][R4.64+0x4000] ;  /* 0x00400006040c7981 */ /* 0x000f68000c1e1b00 */
[----:B------:R-:W5:Y:S04]  /*1b40*/  LDG.E.64 R14, desc[UR6][R4.64+0x5000] ;  /* 0x00500006040e7981 */ /* 0x000f68000c1e1b00 */
[----:B------:R-:W5:Y:S01]  /*1b50*/  LDG.E.64 R16, desc[UR6][R4.64+0x6000] ;  /* 0x0060000604107981 */ /* 0x000f62000c1e1b00 */
[----:B------:R-:W-:-:S02]  /*1b60*/  IMAD.MOV.U32 R39, RZ, RZ, 0xe00 ;  /* 0x00000e00ff277424 */ /* 0x000fc400078e00ff */
[----:B------:R-:W-:Y:S01]  /*1b70*/  IMAD.MOV.U32 R37, RZ, RZ, RZ ;  /* 0x000000ffff257224 */ /* 0x000fe200078e00ff */
[----:B--2---:R-:W-:Y:S02]  /*1b80*/  DSETP.GT.AND P2, PT, R6, RZ, PT ;  /* 0x000000ff0600722a */ /* 0x004fe40003f44000 */
[----:B---3--:R-:W-:Y:S02]  /*1b90*/  DSETP.GT.AND P0, PT, R18, RZ, PT ;  /* 0x000000ff1200722a */ /* 0x008fe40003f04000 */
[----:B----4-:R-:W-:Y:S02]  /*1ba0*/  DSETP.GT.AND P3, PT, R8, RZ, PT ;  /* 0x000000ff0800722a */ /* 0x010fe40003f64000 */
[----:B------:R-:W-:Y:S02]  /*1bb0*/  SEL R3, RZ, 0x1, !P2 ;  /* 0x00000001ff037807 */ /* 0x000fe40005000000 */
[----:B------:R-:W-:Y:S01]  /*1bc0*/  SEL R6, RZ, 0x1, !P0 ;  /* 0x00000001ff067807 */ /* 0x000fe20004000000 */
[----:B-----5:R-:W-:Y:S01]  /*1bd0*/  DSETP.GT.AND P1, PT, R10, RZ, PT ;  /* 0x000000ff0a00722a */ /* 0x020fe20003f24000 */
[----:B------:R-:W-:Y:S01]  /*1be0*/  SEL R36, RZ, 0x1, !P3 ;  /* 0x00000001ff247807 */ /* 0x000fe20005800000 */
[----:B------:R-:W-:-:S03]  /*1bf0*/  DSETP.GT.AND P2, PT, R12, RZ, PT ;  /* 0x000000ff0c00722a */ /* 0x000fc60003f44000 */
[----:B------:R-:W-:Y:S01]  /*1c00*/  IADD3 R36, P3, P4, R36, R3, R6 ;  /* 0x0000000324247210 */ /* 0x000fe20007c7e006 */
[----:B------:R-:W-:Y:S01]  /*1c10*/  DSETP.GT.AND P0, PT, R14, RZ, PT ;  /* 0x000000ff0e00722a */ /* 0x000fe20003f04000 */
[----:B------:R-:W-:Y:S02]  /*1c20*/  SEL R6, RZ, 0x1, !P1 ;  /* 0x00000001ff067807 */ /* 0x000fe40004800000 */
[----:B------:R-:W-:Y:S02]  /*1c30*/  SEL R3, RZ, 0x1, !P2 ;  /* 0x00000001ff037807 */ /* 0x000fe40005000000 */
[----:B------:R-:W-:Y:S02]  /*1c40*/  IADD3 R8, P6, PT, R2, -0xe00, RZ ;  /* 0xfffff20002087810 */ /* 0x000fe40007fde0ff */
[----:B------:R-:W-:Y:S02]  /*1c50*/  IADD3 R36, P1, P2, R3, R36, R6 ;  /* 0x0000002403247210 */ /* 0x000fe40007a3e006 */
[----:B------:R-:W-:-:S02]  /*1c60*/  SEL R6, RZ, 0x1, !P0 ;  /* 0x00000001ff067807 */ /* 0x000fc40004000000 */
[----:B------:R-:W-:Y:S02]  /*1c70*/  ISETP.GE.U32.AND P0, PT, R8, 0xe00, PT ;  /* 0x00000e000800780c */ /* 0x000fe40003f06070 */
[----:B------:R-:W-:Y:S01]  /*1c80*/  IADD3.X R10, PT, PT, R0, -0x1, RZ, P6, !PT ;  /* 0xffffffff000a7810 */ /* 0x000fe200037fe4ff */
[----:B------:R-:W-:-:S03]  /*1c90*/  DSETP.GT.AND P5, PT, R16, RZ, PT ;  /* 0x000000ff1000722a */ /* 0x000fc60003fa4000 */
[----:B------:R-:W-:Y:S02]  /*1ca0*/  ISETP.GE.U32.AND.EX P0, PT, R10, RZ, PT, P0 ;  /* 0x000000ff0a00720c */ /* 0x000fe40003f06100 */
[----:B------:R-:W-:Y:S02]  /*1cb0*/  IADD3.X R35, PT, PT, RZ, RZ, RZ, P3, P4 ;  /* 0x000000ffff237210 */ /* 0x000fe40001fe84ff */
[----:B------:R-:W-:Y:S02]  /*1cc0*/  SEL R3, RZ, 0x1, !P5 ;  /* 0x00000001ff037807 */ /* 0x000fe40006800000 */
[----:B------:R-:W-:Y:S02]  /*1cd0*/  IADD3.X R35, PT, PT, RZ, R35, RZ, P1, P2 ;  /* 0x00000023ff237210 */ /* 0x000fe40000fe44ff */
[----:B------:R-:W-:-:S04]  /*1ce0*/  IADD3 R36, P3, P4, R3, R36, R6 ;  /* 0x0000002403247210 */ /* 0x000fc80007c7e006 */
[----:B------:R-:W-:Y:S01]  /*1cf0*/  IADD3.X R35, PT, PT, RZ, R35, RZ, P3, P4 ;  /* 0x00000023ff237210 */ /* 0x000fe20001fe84ff */
[----:B------:R-:W-:Y:S08]  /*1d00*/  @!P0 BRA `(.L_x_257) ;  /* 0x0000000000b48947 */ /* 0x000ff00003800000 */
[----:B------:R-:W0:Y:S01]  /*1d10*/  LDC.64 R2, c[0x0][0x398] ;  /* 0x0000e600ff027b82 */ /* 0x000e220000000a00 */
[----:B------:R-:W-:Y:S02]  /*1d20*/  IMAD.MOV.U32 R39, RZ, RZ, 0xe00 ;  /* 0x00000e00ff277424 */ /* 0x000fe400078e00ff */
[----:B------:R-:W-:-:S07]  /*1d30*/  IMAD.MOV.U32 R37, RZ, RZ, RZ ;  /* 0x000000ffff257224 */ /* 0x000fce00078e00ff */
.L_x_259:
        /* <DEDUP_REMOVED lines=9> */
[----:B0-----:R-:W-:Y:S01]  /*1dd0*/  IADD3 R11, P5, PT, -R39, R2, RZ ;  /* 0x00000002270b7210 */ /* 0x001fe20007fbe1ff */
        /* <DEDUP_REMOVED lines=12> */
[----:B------:R-:W-:Y:S01]  /*1ea0*/  IADD3 R36, P3, P4, R9, R36, R0 ;  /* 0x0000002409247210 */ /* 0x000fe20007c7e000 */
[----:B------:R-:W-:Y:S01]  /*1eb0*/  IMAD.MOV.U32 R0, RZ, RZ, R3 ;  /* 0x000000ffff007224 */ /* 0x000fe200078e0003 */
[----:B------:R-:W-:Y:S01]  /*1ec0*/  SEL R9, RZ, 0x1, !P6 ;  /* 0x00000001ff097807 */ /* 0x000fe20007000000 */
[----:B------:R-:W-:Y:S01]  /*1ed0*/  DSETP.GT.AND P6, PT, R6, RZ, PT ;  /* 0x000000ff0600722a */ /* 0x000fe20003fc4000 */
[----:B------:R-:W-:Y:S01]  /*1ee0*/  IADD3.X R35, PT, PT, RZ, R35, RZ, P3, P4 ;  /* 0x00000023ff237210 */ /* 0x000fe20001fe84ff */
[----:B------:R-:W-:Y:S01]  /*1ef0*/  IMAD.X R6, R0, 0x1, ~R37, P5 ;  /* 0x0000000100067824 */ /* 0x000fe200028e0e25 */
[----:B------:R-:W-:-:S02]  /*1f00*/  SEL R7, RZ, 0x1, !P0 ;  /* 0x00000001ff077807 */ /* 0x000fc40004000000 */
[----:B------:R-:W-:Y:S02]  /*1f10*/  ISETP.GE.U32.AND P0, PT, R11, 0xe00, PT ;  /* 0x00000e000b00780c */ /* 0x000fe40003f06070 */
[----:B------:R-:W-:Y:S02]  /*1f20*/  IADD3 R36, P1, P2, R7, R36, R9 ;  /* 0x0000002407247210 */ /* 0x000fe40007a3e009 */
[----:B------:R-:W-:Y:S02]  /*1f30*/  ISETP.GE.U32.AND.EX P0, PT, R6, RZ, PT, P0 ;  /* 0x000000ff0600720c */ /* 0x000fe40003f06100 */
[----:B------:R-:W-:Y:S02]  /*1f40*/  SEL R7, RZ, 0x1, !P6 ;  /* 0x00000001ff077807 */ /* 0x000fe40007000000 */
[----:B------:R-:W-:Y:S02]  /*1f50*/  IADD3.X R35, PT, PT, RZ, R35, RZ, P1, P2 ;  /* 0x00000023ff237210 */ /* 0x000fe40000fe44ff */
[----:B------:R-:W-:-:S05]  /*1f60*/  IADD3 R36, P3, PT, R36, R7, RZ ;  /* 0x0000000724247210 */ /* 0x000fca0007f7e0ff */
[----:B------:R-:W-:Y:S02]  /*1f70*/  IMAD.X R35, RZ, RZ, R35, P3 ;  /* 0x000000ffff237224 */ /* 0x000fe400018e0623 */
[----:B------:R-:W-:Y:S06]  /*1f80*/  @!P0 BRA `(.L_x_258) ;  /* 0x0000000c00048947 */ /* 0x000fec0003800000 */
[----:B------:R-:W-:-:S05]  /*1f90*/  IADD3 R39, P0, PT, R39, 0xe00, RZ ;  /* 0x00000e0027277810 */ /* 0x000fca0007f1e0ff */
[----:B------:R-:W-:Y:S01]  /*1fa0*/  IMAD.X R37, RZ, RZ, R37, P0 ;  /* 0x000000ffff257224 */ /* 0x000fe200000e0625 */
[----:B------:R-:W-:-:S04]  /*1fb0*/  ISETP.GT.U32.AND P0, PT, R39, R8, PT ;  /* 0x000000082700720c */ /* 0x000fc80003f04070 */
[----:B------:R-:W-:-:S13]  /*1fc0*/  ISETP.GT.U32.AND.EX P0, PT, R37, R10, PT, P0 ;  /* 0x0000000a2500720c */ /* 0x000fda0003f04100 */
[----:B------:R-:W-:Y:S05]  /*1fd0*/  @!P0 BRA `(.L_x_259) ;  /* 0xfffffffc00588947 */ /* 0x000fea000383ffff */
.L_x_257:
        /* <DEDUP_REMOVED lines=25> */
.L_x_263:
        /* <DEDUP_REMOVED lines=70> */
.L_x_262:
[----:B------:R-:W-:Y:S05]  /*25d0*/  BSYNC.RECONVERGENT B2 ;  /* 0x0000000000027941 */ /* 0x000fea0003800200 */
.L_x_261:
        /* <DEDUP_REMOVED lines=44> */
.L_x_265:
[----:B------:R-:W-:Y:S05]  /*28a0*/  BSYNC.RECONVERGENT B2 ;  /* 0x0000000000027941 */ /* 0x000fea0003800200 */
.L_x_264:
        /* <DEDUP_REMOVED lines=28> */
.L_x_267:
[----:B------:R-:W-:Y:S05]  /*2a70*/  BSYNC.RECONVERGENT B2 ;  /* 0x0000000000027941 */ /* 0x000fea0003800200 */
.L_x_266:
[----:B------:R-:W-:Y:S05]  /*2a80*/  @!P0 BRA `(.L_x_260) ;  /* 0x0000000000408947 */ /* 0x000fea0003800000 */
[----:B------:R-:W0:Y:S01]  /*2a90*/  LDCU.64 UR4, c[0x0][0x380] ;  /* 0x00007000ff0477ac */ /* 0x000e220008000a00 */
[----:B------:R-:W-:Y:S01]  /*2aa0*/  IADD3 R3, P0, PT, R38, R39, RZ ;  /* 0x0000002726037210 */ /* 0x000fe20007f1e0ff */
[----:B------:R-:W-:-:S04]  /*2ab0*/  IMAD.MOV R0, RZ, RZ, -R0 ;  /* 0x000000ffff007224 */ /* 0x000fc800078e0a00 */
[----:B------:R-:W-:Y:S01]  /*2ac0*/  IMAD.X R4, RZ, RZ, R37, P0 ;  /* 0x000000ffff047224 */ /* 0x000fe200000e0625 */
[----:B0-----:R-:W-:-:S04]  /*2ad0*/  LEA R2, P1, R3, UR4, 0x3 ;  /* 0x0000000403027c11 */ /* 0x001fc8000f8218ff */
[----:B------:R-:W-:-:S09]  /*2ae0*/  LEA.HI.X R3, R3, UR5, R4, 0x3, P1 ;  /* 0x0000000503037c11 */ /* 0x000fd200088f1c04 */
.L_x_268:
[----:B------:R0:W2:Y:S01]  /*2af0*/  LDG.E.64 R4, desc[UR6][R2.64] ;  /* 0x0000000602047981 */ /* 0x0000a2000c1e1b00 */
[----:B------:R-:W-:Y:S01]  /*2b00*/  VIADD R0, R0, 0x1 ;  /* 0x0000000100007836 */ /* 0x000fe20000000000 */
[----:B0-----:R-:W-:-:S05]  /*2b10*/  IADD3 R2, P2, PT, R2, 0x1000, RZ ;  /* 0x0000100002027810 */ /* 0x001fca0007f5e0ff */
[----:B------:R-:W-:Y:S01]  /*2b20*/  IMAD.X R3, RZ, RZ, R3, P2 ;  /* 0x000000ffff037224 */ /* 0x000fe200010e0603 */
[----:B--2---:R-:W-:-:S06]  /*2b30*/  DSETP.GT.AND P0, PT, R4, RZ, PT ;  /* 0x000000ff0400722a */ /* 0x004fcc0003f04000 */
[----:B------:R-:W-:Y:S02]  /*2b40*/  SEL R5, RZ, 0x1, !P0 ;  /* 0x00000001ff057807 */ /* 0x000fe40004000000 */
[----:B------:R-:W-:Y:S02]  /*2b50*/  ISETP.NE.AND P0, PT, R0, RZ, PT ;  /* 0x000000ff0000720c */ /* 0x000fe40003f05270 */
[----:B------:R-:W-:-:S05]  /*2b60*/  IADD3 R36, P1, PT, R36, R5, RZ ;  /* 0x0000000524247210 */ /* 0x000fca0007f3e0ff */
[----:B------:R-:W-:-:S06]  /*2b70*/  IMAD.X R35, RZ, RZ, R35, P1 ;  /* 0x000000ffff237224 */ /* 0x000fcc00008e0623 */
[----:B------:R-:W-:Y:S05]  /*2b80*/  @P0 BRA `(.L_x_268) ;  /* 0xfffffffc00d80947 */ /* 0x000fea000383ffff */
.L_x_260:
[----:B------:R-:W-:Y:S05]  /*2b90*/  BSYNC.RECONVERGENT B1 ;  /* 0x0000000000017941 */ /* 0x000fea0003800200 */
.L_x_258:
[----:B------:R-:W0:Y:S01]  /*2ba0*/  S2R R4, SR_LANEID ;  /* 0x0000000000047919 */ /* 0x000e220000000000 */
[----:B------:R-:W-:Y:S01]  /*2bb0*/  ISETP.NE.AND P5, PT, R34, RZ, PT ;  /* 0x000000ff2200720c */ /* 0x000fe20003fa5270 */
        /* <DEDUP_REMOVED lines=28> */
[----:B------:R-:W-:Y:S02]  /*2d80*/  @!P2 SHF.R.U32.HI R3, RZ, 0x2, R34 ;  /* 0x00000002ff03a819 */ /* 0x000fe40000011622 */
[----:B-1----:R-:W-:Y:S01]  /*2d90*/  SEL R2, R2, RZ, !P1 ;  /* 0x000000ff02027207 */ /* 0x002fe20004800000 */
[----:B------:R-:W0:Y:S01]  /*2da0*/  SHFL.DOWN PT, R0, R5, 0x10, 0x1f ;  /* 0x0a001f0005007f89 */ /* 0x000e2200000e0000 */
[----:B------:R-:W-:Y:S02]  /*2db0*/  ISETP.GT.AND P1, PT, R4, 0xf, PT ;  /* 0x0000000f0400780c */ /* 0x000fe40003f24270 */
[----:B------:R-:W-:Y:S01]  /*2dc0*/  @!P2 MOV R4, 0x400 ;  /* 0x000004000004a802 */ /* 0x000fe20000000f00 */
[----:B------:R-:W-:-:S03]  /*2dd0*/  IMAD.X R7, R2, 0x1, R9, P0 ;  /* 0x0000000102077824 */ /* 0x000fc600000e0609 */
[----:B--2---:R-:W-:Y:S02]  /*2de0*/  @!P2 LEA R11, R11, R4, 0x18 ;  /* 0x000000040b0ba211 */ /* 0x004fe400078ec0ff */
[----:B------:R-:W1:Y:S01]  /*2df0*/  SHFL.DOWN PT, R2, R7, 0x10, 0x1f ;  /* 0x0a001f0007027f89 */ /* 0x000e6200000e0000 */
[----:B0-----:R-:W-:-:S04]  /*2e00*/  SEL R0, R0, RZ, !P1 ;  /* 0x000000ff00007207 */ /* 0x001fc80004800000 */
        /* <DEDUP_REMOVED lines=35> */
[----:B------:R-:W-:-:S07]  /*3040*/  IMAD.X R3, R3, 0x1, R11, P2 ;  /* 0x0000000103037824 */ /* 0x000fce00010e060b */
.L_x_256:
[----:B------:R-:W-:Y:S05]  /*3050*/  BSYNC.RECONVERGENT B0 ;  /* 0x0000000000007941 */ /* 0x000fea0003800200 */
.L_x_241:
[----:B------:R-:W-:Y:S05]  /*3060*/  @P5 EXIT ;  /* 0x000000000000594d */ /* 0x000fea0003800000 */
[----:B------:R-:W0:Y:S01]  /*3070*/  LDCU.64 UR4, c[0x0][0x3a8] ;  /* 0x00007500ff0477ac */ /* 0x000e220008000a00 */
[----:B------:R-:W3:Y:S01]  /*3080*/  LDC.64 R6, c[0x0][0x390] ;  /* 0x0000e400ff067b82 */ /* 0x000ee20000000a00 */
[----:B0-----:R-:W-:-:S04]  /*3090*/  IADD3 R4, P0, PT, R4, UR4, RZ ;  /* 0x0000000404047c10 */ /* 0x001fc8000ff1e0ff */
[----:B-1----:R-:W-:-:S05]  /*30a0*/  IADD3.X R5, PT, PT, R3, UR5, RZ, P0, !PT ;  /* 0x0000000503057c10 */ /* 0x002fca00087fe4ff */
[----:B---3--:R-:W-:Y:S01]  /*30b0*/  STG.E.64 desc[UR6][R6.64], R4 ;  /* 0x0000000406007986 */ /* 0x008fe2000c101b06 */
[----:B------:R-:W-:Y:S05]  /*30c0*/  EXIT ;  /* 0x000000000000794d */ /* 0x000fea0003800000 */
.L_x_269:
        /* <DEDUP_REMOVED lines=11> */
.L_x_433:


//--------------------- .text._ZN3cub18CUB_300001_SM_10006detail6reduce28DeviceReduceSingleTileKernelINS2_10policy_hubIljN4cuda3std3__44plusIlEEE10Policy1000EPlSC_iS9_llNS7_10__identityEEEvT0_T1_T2_T3_T4_T6_ --------------------------
	.section	.text._ZN3cub18CUB_300001_SM_10006detail6reduce28DeviceReduceSingleTileKernelINS2_10policy_hubIljN4cuda3std3__44plusIlEEE10Policy1000EPlSC_iS9_llNS7_10__identityEEEvT0_T1_T2_T3_T4_T6_,"ax",@progbits
	.align	128
        .global         _ZN3cub18CUB_300001_SM_10006detail6reduce28DeviceReduceSingleTileKernelINS2_10policy_hubIljN4cuda3std3__44plusIlEEE10Policy1000EPlSC_iS9_llNS7_10__identityEEEvT0_T1_T2_T3_T4_T6_
        .type           _ZN3cub18CUB_300001_SM_10006detail6reduce28DeviceReduceSingleTileKernelINS2_10policy_hubIljN4cuda3std3__44plusIlEEE10Policy1000EPlSC_iS9_llNS7_10__identityEEEvT0_T1_T2_T3_T4_T6_,@function
        .size           _ZN3cub18CUB_300001_SM_10006detail6reduce28DeviceReduceSingleTileKernelINS2_10policy_hubIljN4cuda3std3__44plusIlEEE10Policy1000EPlSC_iS9_llNS7_10__identityEEEvT0_T1_T2_T3_T4_T6_,(.L_x_434 - _ZN3cub18CUB_300001_SM_10006detail6reduce28DeviceReduceSingleTileKernelINS2_10policy_hubIljN4cuda3std3__44plusIlEEE10Policy1000EPlSC_iS9_llNS7_10__identityEEEvT0_T1_T2_T3_T4_T6_)
        .other          _ZN3cub18CUB_300001_SM_10006detail6reduce28DeviceReduceSingleTileKernelINS2_10policy_hubIljN4cuda3std3__44plusIlEEE10Policy1000EPlSC_iS9_llNS7_10__identityEEEvT0_T1_T2_T3_T4_T6_,@"STO_CUDA_ENTRY STV_DEFAULT"
_ZN3cub18CUB_300001_SM_10006detail6reduce28DeviceReduceSingleTileKernelINS2_10policy_hubIljN4cuda3std3__44plusIlEEE10Policy1000EPlSC_iS9_llNS7_10__identityEEEvT0_T1_T2_T3_T4_T6_:
.text._ZN3cub18CUB_300001_SM_10006detail6reduce28DeviceReduceSingleTileKernelINS2_10policy_hubIljN4cuda3std3__44plusIlEEE10Policy1000EPlSC_iS9_llNS7_10__identityEEEvT0_T1_T2_T3_T4_T6_:
        /* <DEDUP_REMOVED lines=13> */
.L_x_270:
        /* <DEDUP_REMOVED lines=13> */
.L_x_274:
[----:B------:R-:W-:Y:S05]  /*01a0*/  BSYNC.RECONVERGENT B1 ;  /* 0x0000000000017941 */ /* 0x000fea0003800200 */
.L_x_273:
        /* <DEDUP_REMOVED lines=17> */
.L_x_279:
        /* <DEDUP_REMOVED lines=11> */
.L_x_278:
[----:B------:R-:W-:Y:S05]  /*0370*/  BSYNC.RECONVERGENT B2 ;  /* 0x0000000000027941 */ /* 0x000fea0003800200 */
.L_x_277:
        /* <DEDUP_REMOVED lines=8> */
.L_x_282:
        /* <DEDUP_REMOVED lines=43> */
.L_x_281:
[----:B------:R-:W-:Y:S05]  /*06b0*/  BSYNC.RECONVERGENT B2 ;  /* 0x0000000000027941 */ /* 0x000fea0003800200 */
.L_x_280:
        /* <DEDUP_REMOVED lines=26> */
.L_x_284:
[----:B------:R-:W-:Y:S05]  /*0860*/  BSYNC.RECONVERGENT B2 ;  /* 0x0000000000027941 */ /* 0x000fea0003800200 */
.L_x_283:
        /* <DEDUP_REMOVED lines=12> */
.L_x_276:
[----:B------:R-:W-:Y:S05]  /*0930*/  BSYNC.RECONVERGENT B1 ;  /* 0x0000000000017941 */ /* 0x000fea0003800200 */
.L_x_275:
        /* <DEDUP_REMOVED lines=77> */
.L_x_285:
        /* <DEDUP_REMOVED lines=130> */
.L_x_272:
        /* <DEDUP_REMOVED lines=25> */
.L_x_289:
        /* <DEDUP_REMOVED lines=24> */
.L_x_287:
        /* <DEDUP_REMOVED lines=19> */
.L_x_293:
        /* <DEDUP_REMOVED lines=9> */
.L_x_292:
[----:B------:R-:W-:Y:S05]  /*1b00*/  BSYNC.RECONVERGENT B2 ;  /* 0x0000000000027941 */ /* 0x000fea0003800200 */
.L_x_291:
        /* <DEDUP_REMOVED lines=16> */
.L_x_296:
        /* <DEDUP_REMOVED lines=45> */
.L_x_295:
[----:B------:R-:W-:Y:S05]  /*1ee0*/  BSYNC.RECONVERGENT B2 ;  /* 0x0000000000027941 */ /* 0x000fea0003800200 */
.L_x_294:
        /* <DEDUP_REMOVED lines=30> */
.L_x_298:
[----:B------:R-:W-:Y:S05]  /*20d0*/  BSYNC.RECONVERGENT B2 ;  /* 0x0000000000027941 */ /* 0x000fea0003800200 */
.L_x_297:
        /* <DEDUP_REMOVED lines=11> */
.L_x_290:
[----:B------:R-:W-:Y:S05]  /*2190*/  BSYNC.RECONVERGENT B1 ;  /* 0x0000000000017941 */ /* 0x000fea0003800200 */
.L_x_288:
        /* <DEDUP_REMOVED lines=74> */
.L_x_286:
[----:B------:R-:W-:Y:S05]  /*2640*/  BSYNC.RECONVERGENT B0 ;  /* 0x0000000000007941 */ /* 0x000fea0003800200 */
.L_x_271:
[----:B------:R-:W-:Y:S05]  /*2650*/  @P0 EXIT ;  /* 0x000000000000094d */ /* 0x000fea0003800000 */
[----:B------:R-:W0:Y:S01]  /*2660*/  LDCU.64 UR4, c[0x0][0x398] ;  /* 0x00007300ff0477ac */ /* 0x000e220008000a00 */
[----:B------:R-:W3:Y:S01]  /*2670*/  LDC.64 R4, c[0x0][0x388] ;  /* 0x0000e200ff047b82 */ /* 0x000ee20000000a00 */
[----:B012---:R-:W-:-:S04]  /*2680*/  IADD3 R2, P0, PT, R2, UR4, RZ ;  /* 0x0000000402027c10 */ /* 0x007fc8000ff1e0ff */
[----:B------:R-:W-:-:S05]  /*2690*/  IADD3.X R3, PT, PT, R3, UR5, RZ, P0, !PT ;  /* 0x0000000503037c10 */ /* 0x000fca00087fe4ff */
[----:B---3--:R-:W-:Y:S01]  /*26a0*/  STG.E.64 desc[UR6][R4.64], R2 ;  /* 0x0000000204007986 */ /* 0x008fe2000c101b06 */
[----:B------:R-:W-:Y:S05]  /*26b0*/  EXIT ;  /* 0x000000000000794d */ /* 0x000fea0003800000 */
.L_x_299:
        /* <DEDUP_REMOVED lines=12> */
.L_x_434:


//--------------------- .text._ZN3cub18CUB_300001_SM_10006detail6reduce18DeviceReduceKernelINS2_10policy_hubIljN4cuda3std3__44plusIlEEE10Policy1000EN6thrust24THRUST_300001_SM_1000_NS18transform_iteratorI14maior_que_zeroNSD_6detail15normal_iteratorINSD_10device_ptrIdEEEEllEEjS9_lNS7_10__identityEEEvT0_PT3_T1_NS0_13GridEvenShareISQ_EET2_T4_ --------------------------
	.section	.text._ZN3cub18CUB_300001_SM_10006detail6reduce18DeviceReduceKernelINS2_10policy_hubIljN4cuda3std3__44plusIlEEE10Policy1000EN6thrust24THRUST_300001_SM_1000_NS18transform_iteratorI14maior_que_zeroNSD_6detail15normal_iteratorINSD_10device_ptrIdEEEEllEEjS9_lNS7_10__identityEEEvT0_PT3_T1_NS0_13GridEvenShareISQ_EET2_T4_,"ax",@progbits
	.align	128
        .global         _ZN3cub18CUB_300001_SM_10006detail6reduce18DeviceReduceKernelINS2_10policy_hubIljN4cuda3std3__44plusIlEEE10Policy1000EN6thrust24THRUST_300001_SM_1000_NS18transform_iteratorI14maior_que_zeroNSD_6detail15normal_iteratorINSD_10device_ptrIdEEEEllEEjS9_lNS7_10__identityEEEvT0_PT3_T1_NS0_13GridEvenShareISQ_EET2_T4_
        .type           _ZN3cub18CUB_300001_SM_10006detail6reduce18DeviceReduceKernelINS2_10policy_hubIljN4cuda3std3__44plusIlEEE10Policy1000EN6thrust24THRUST_300001_SM_1000_NS18transform_iteratorI14maior_que_zeroNSD_6detail15normal_iteratorINSD_10device_ptrIdEEEEllEEjS9_lNS7_10__identityEEEvT0_PT3_T1_NS0_13GridEvenShareISQ_EET2_T4_,@function
        .size           _ZN3cub18CUB_300001_SM_10006detail6reduce18DeviceReduceKernelINS2_10policy_hubIljN4cuda3std3__44plusIlEEE10Policy1000EN6thrust24THRUST_300001_SM_1000_NS18transform_iteratorI14maior_que_zeroNSD_6detail15normal_iteratorINSD_10device_ptrIdEEEEllEEjS9_lNS7_10__identityEEEvT0_PT3_T1_NS0_13GridEvenShareISQ_EET2_T4_,(.L_x_435 - _ZN3cub18CUB_300001_SM_10006detail6reduce18DeviceReduceKernelINS2_10policy_hubIljN4cuda3std3__44plusIlEEE10Policy1000EN6thrust24THRUST_300001_SM_1000_NS18transform_iteratorI14maior_que_zeroNSD_6detail15normal_iteratorINSD_10device_ptrIdEEEEllEEjS9_lNS7_10__identityEEEvT0_PT3_T1_NS0_13GridEvenShareISQ_EET2_T4_)
        .other          _ZN3cub18CUB_300001_SM_10006detail6reduce18DeviceReduceKernelINS2_10policy_hubIljN4cuda3std3__44plusIlEEE10Policy1000EN6thrust24THRUST_300001_SM_1000_NS18transform_iteratorI14maior_que_zeroNSD_6detail15normal_iteratorINSD_10device_ptrIdEEEEllEEjS9_lNS7_10__identityEEEvT0_PT3_T1_NS0_13GridEvenShareISQ_EET2_T4_,@"STO_CUDA_ENTRY STV_DEFAULT"
_ZN3cub18CUB_300001_SM_10006detail6reduce18DeviceReduceKernelINS2_10policy_hubIljN4cuda3std3__44plusIlEEE10Policy1000EN6thrust24THRUST_300001_SM_1000_NS18transform_iteratorI14maior_que_zeroNSD_6detail15normal_iteratorINSD_10device_ptrIdEEEEllEEjS9_lNS7_10__identityEEEvT0_PT3_T1_NS0_13GridEvenShareISQ_EET2_T4_:
.text._ZN3cub18CUB_300001_SM_10006detail6reduce18DeviceReduceKernelINS2_10policy_hubIljN4cuda3std3__44plusIlEEE10Policy1000EN6thrust24THRUST_300001_SM_1000_NS18transform_iteratorI14maior_que_zeroNSD_6detail15normal_iteratorINSD_10device_ptrIdEEEEllEEjS9_lNS7_10__identityEEEvT0_PT3_T1_NS0_13GridEvenShareISQ_EET2_T4_:
[----:B------:R-:W-:Y:S01]  /*0000*/  LDC R1, c[0x0][0x37c] ;  /* 0x0000df00ff017b82 */ /* 0x000fe20000000800 */
[----:B------:R-:W0:Y:S07]  /*0010*/  S2R R0, SR_CTAID.X ;  /* 0x0000000000007919 */ /* 0x000e2e0000002500 */
[----:B------:R-:W1:Y:S01]  /*0020*/  LDC.64 R2, c[0x0][0x3b0] ;  /* 0x0000ec00ff027b82 */ /* 0x000e620000000a00 */
[----:B------:R-:W2:Y:S01]  /*0030*/  LDCU.64 UR6, c[0x0][0x358] ;  /* 0x00006b00ff0677ac */ /* 0x000ea20008000a00 */
[----:B------:R-:W-:Y:S01]  /*0040*/  BSSY.RECONVERGENT B0, `(.L_x_300) ;  /* 0x0000353000007945 */ /* 0x000fe20003800200 */
[----:B-1----:R-:W-:-:S02]  /*0050*/  IMAD R4, R3, 0xe00, RZ ;  /* 0x00000e0003047824 */ /* 0x002fc400078e02ff */
[----:B0-----:R-:W-:-:S05]  /*0060*/  IMAD R28, R0, -0xe00, R2 ;  /* 0xfffff200001c7824 */ /* 0x001fca00078e0202 */
        /* <DEDUP_REMOVED lines=9> */
[----:B------:R-:W-:-:S04]  /*0100*/  IMAD R3, R0, 0xe00, R5 ;  /* 0x00000e0000037824 */ /* 0x000fc800078e0205 */
[----:B0-----:R-:W-:-:S06]  /*0110*/  IMAD.WIDE.U32 R6, R3, 0x8, R6 ;  /* 0x0000000803067825 */ /* 0x001fcc00078e0006 */
[----:B------:R-:W2:Y:S01]  /*0120*/  LDG.E.64 R6, desc[UR6][R6.64] ;  /* 0x0000000606067981 */ /* 0x000ea2000c1e1b00 */
[----:B------:R-:W-:Y:S02]  /*0130*/  VIADD R23, R5, 0x200 ;  /* 0x0000020005177836 */ /* 0x000fe40000000000 */
[----:B------:R-:W-:Y:S01]  /*0140*/  IMAD.MOV.U32 R25, RZ, RZ, RZ ;  /* 0x000000ffff197224 */ /* 0x000fe200078e00ff */
[----:B--2---:R-:W-:-:S06]  /*0150*/  DSETP.GT.AND P0, PT, R6, RZ, PT ;  /* 0x000000ff0600722a */ /* 0x004fcc0003f04000 */
[----:B------:R-:W-:-:S08]  /*0160*/  SEL R24, RZ, 0x1, !P0 ;  /* 0x00000001ff187807 */ /* 0x000fd00004000000 */
.L_x_303:
[----:B------:R-:W-:Y:S05]  /*0170*/  BSYNC.RECONVERGENT B1 ;  /* 0x0000000000017941 */ /* 0x000fea0003800200 */
.L_x_302:
[----:B------:R-:W-:Y:S01]  /*0180*/  ISETP.GE.U32.AND P0, PT, R23, R28, PT ;  /* 0x0000001c1700720c */ /* 0x000fe20003f06070 */
[----:B------:R-:W-:-:S12]  /*0190*/  BSSY.RECONVERGENT B1, `(.L_x_304) ;  /* 0x00000e0000017945 */ /* 0x000fd80003800200 */
[----:B------:R-:W-:Y:S05]  /*01a0*/  @P0 BRA `(.L_x_305) ;  /* 0x0000000c00780947 */ /* 0x000fea0003800000 */
[----:B------:R-:W-:Y:S01]  /*01b0*/  LOP3.LUT R3, RZ, R23, RZ, 0x33, !PT ;  /* 0x00000017ff037212 */ /* 0x000fe200078e33ff */
[----:B------:R-:W-:Y:S04]  /*01c0*/  BSSY.RECONVERGENT B2, `(.L_x_306) ;  /* 0x0000073000027945 */ /* 0x000fe80003800200 */
[----:B------:R-:W-:-:S04]  /*01d0*/  IMAD.IADD R3, R3, 0x1, R2 ;  /* 0x0000000103037824 */ /* 0x000fc800078e0202 */
[----:B------:R-:W-:-:S05]  /*01e0*/  IMAD R3, R0, -0xe00, R3 ;  /* 0xfffff20000037824 */ /* 0x000fca00078e0203 */
[C---:B------:R-:W-:Y:S02]  /*01f0*/  ISETP.GE.U32.AND P0, PT, R3.reuse, 0x1e00, PT ;  /* 0x00001e000300780c */ /* 0x040fe40003f06070 */
[----:B------:R-:W-:-:S04]  /*0200*/  LEA.HI R3, R3, 0x1, RZ, 0x17 ;  /* 0x0000000103037811 */ /* 0x000fc800078fb8ff */
[----:B------:R-:W-:-:S07]  /*0210*/  LOP3.LUT R4, R3, 0xf, RZ, 0xc0, !PT ;  /* 0x0000000f03047812 */ /* 0x000fce00078ec0ff */
[----:B------:R-:W-:Y:S05]  /*0220*/  @!P0 BRA `(.L_x_307) ;  /* 0x0000000400b08947 */ /* 0x000fea0003800000 */
[----:B------:R-:W0:Y:S01]  /*0230*/  LDC.64 R8, c[0x0][0x380] ;  /* 0x0000e000ff087b82 */ /* 0x000e220000000a00 */
[----:B------:R-:W-:Y:S01]  /*0240*/  LOP3.LUT R2, R3, 0xfffff0, RZ, 0xc0, !PT ;  /* 0x00fffff003027812 */ /* 0x000fe200078ec0ff */
[----:B------:R-:W-:Y:S01]  /*0250*/  BSSY.RECONVERGENT B3, `(.L_x_308) ;  /* 0x0000068000037945 */ /* 0x000fe20003800200 */
[----:B------:R-:W-:Y:S01]  /*0260*/  LOP3.LUT R7, R23, 0x1000, RZ, 0xfc, !PT ;  /* 0x0000100017077812 */ /* 0x000fe200078efcff */
[----:B------:R-:W-:Y:S02]  /*0270*/  IMAD R6, R0, 0xe00, R23 ;  /* 0x00000e0000067824 */ /* 0x000fe400078e0217 */
[----:B------:R-:W-:-:S07]  /*0280*/  IMAD.MOV R2, RZ, RZ, -R2 ;  /* 0x000000ffff027224 */ /* 0x000fce00078e0a02 */
.L_x_309:
[C---:B------:R-:W-:Y:S02]  /*0290*/  VIADD R11, R6.reuse, 0x400 ;  /* 0x00000400060b7836 */ /* 0x040fe40000000000 */
[----:B------:R-:W-:Y:S02]  /*02a0*/  VIADD R13, R6, 0x200 ;  /* 0x00000200060d7836 */ /* 0x000fe40000000000 */
[----:B0-----:R-:W-:-:S04]  /*02b0*/  IMAD.WIDE.U32 R10, R11, 0x8, R8 ;  /* 0x000000080b0a7825 */ /* 0x001fc800078e0008 */
[--C-:B------:R-:W-:Y:S02]  /*02c0*/  IMAD.WIDE.U32 R12, R13, 0x8, R8.reuse ;  /* 0x000000080d0c7825 */ /* 0x100fe400078e0008 */
[----:B------:R-:W2:Y:S02]  /*02d0*/  LDG.E.64 R10, desc[UR6][R10.64] ;  /* 0x000000060a0a7981 */ /* 0x000ea4000c1e1b00 */
[C---:B------:R-:W-:Y:S02]  /*02e0*/  IMAD.WIDE.U32 R14, R6.reuse, 0x8, R8 ;  /* 0x00000008060e7825 */ /* 0x040fe400078e0008 */
[----:B------:R-:W3:Y:S04]  /*02f0*/  LDG.E.64 R12, desc[UR6][R12.64] ;  /* 0x000000060c0c7981 */ /* 0x000ee8000c1e1b00 */
[----:B------:R-:W4:Y:S01]  /*0300*/  LDG.E.64 R14, desc[UR6][R14.64] ;  /* 0x000000060e0e7981 */ /* 0x000f22000c1e1b00 */
[----:B------:R-:W-:-:S02]  /*0310*/  VIADD R23, R6, 0x600 ;  /* 0x0000060006177836 */ /* 0x000fc40000000000 */
[----:B------:R-:W-:Y:S02]  /*0320*/  VIADD R21, R6, 0x800 ;  /* 0x0000080006157836 */ /* 0x000fe40000000000 */
[----:B------:R-:W-:-:S04]  /*0330*/  IMAD.WIDE.U32 R22, R23, 0x8, R8 ;  /* 0x0000000817167825 */ /* 0x000fc800078e0008 */
[--C-:B------:R-:W-:Y:S02]  /*0340*/  IMAD.WIDE.U32 R20, R21, 0x8, R8.reuse ;  /* 0x0000000815147825 */ /* 0x100fe400078e0008 */
[----:B------:R-:W5:Y:S04]  /*0350*/  LDG.E.64 R22, desc[UR6][R22.64] ;  /* 0x0000000616167981 */ /* 0x000f68000c1e1b00 */
[----:B------:R-:W5:Y:S01]  /*0360*/  LDG.E.64 R20, desc[UR6][R20.64] ;  /* 0x0000000614147981 */ /* 0x000f62000c1e1b00 */
[C---:B------:R-:W-:Y:S02]  /*0370*/  VIADD R17, R6.reuse, 0xa00 ;  /* 0x00000a0006117836 */ /* 0x040fe40000000000 */
[----:B------:R-:W-:Y:S02]  /*0380*/  VIADD R19, R6, 0xc00 ;  /* 0x00000c0006137836 */ /* 0x000fe40000000000 */
[----:B------:R-:W-:-:S04]  /*0390*/  IMAD.WIDE.U32 R16, R17, 0x8, R8 ;  /* 0x0000000811107825 */ /* 0x000fc800078e0008 */
[--C-:B------:R-:W-:Y:S02]  /*03a0*/  IMAD.WIDE.U32 R18, R19, 0x8, R8.reuse ;  /* 0x0000000813127825 */ /* 0x100fe400078e0008 */
[----:B------:R-:W5:Y:S04]  /*03b0*/  LDG.E.64 R16, desc[UR6][R16.64] ;  /* 0x0000000610107981 */ /* 0x000f68000c1e1b00 */
[----:B------:R-:W5:Y:S01]  /*03c0*/  LDG.E.64 R18, desc[UR6][R18.64] ;  /* 0x0000000612127981 */ /* 0x000f62000c1e1b00 */
[----:B--2---:R-:W-:Y:S01]  /*03d0*/  DSETP.GT.AND P2, PT, R10, RZ, PT ;  /* 0x000000ff0a00722a */ /* 0x004fe20003f44000 */
[C---:B------:R-:W-:Y:S01]  /*03e0*/  VIADD R11, R6.reuse, 0xe00 ;  /* 0x00000e00060b7836 */ /* 0x040fe20000000000 */
[----:B---3--:R-:W-:Y:S01]  /*03f0*/  DSETP.GT.AND P1, PT, R12, RZ, PT ;  /* 0x000000ff0c00722a */ /* 0x008fe20003f24000 */
[----:B------:R-:W-:Y:S01]  /*0400*/  VIADD R13, R6, 0x1000 ;  /* 0x00001000060d7836 */ /* 0x000fe20000000000 */
[----:B----4-:R-:W-:Y:S01]  /*0410*/  DSETP.GT.AND P0, PT, R14, RZ, PT ;  /* 0x000000ff0e00722a */ /* 0x010fe20003f04000 */
[----:B------:R-:W-:-:S04]  /*0420*/  IMAD.WIDE.U32 R10, R11, 0x8, R8 ;  /* 0x000000080b0a7825 */ /* 0x000fc800078e0008 */
[----:B------:R-:W-:Y:S02]  /*0430*/  VIADD R15, R6, 0x1200 ;  /* 0x00001200060f7836 */ /* 0x000fe40000000000 */
[--C-:B------:R-:W-:Y:S01]  /*0440*/  IMAD.WIDE.U32 R12, R13, 0x8, R8.reuse ;  /* 0x000000080d0c7825 */ /* 0x100fe200078e0008 */
[----:B------:R-:W2:Y:S03]  /*0450*/  LDG.E.64 R10, desc[UR6][R10.64] ;  /* 0x000000060a0a7981 */ /* 0x000ea6000c1e1b00 */
[----:B------:R-:W-:Y:S02]  /*0460*/  IMAD.WIDE.U32 R14, R15, 0x8, R8 ;  /* 0x000000080f0e7825 */ /* 0x000fe400078e0008 */
[----:B------:R-:W3:Y:S04]  /*0470*/  LDG.E.64 R12, desc[UR6][R12.64] ;  /* 0x000000060c0c7981 */ /* 0x000ee8000c1e1b00 */
[----:B------:R-:W4:Y:S01]  /*0480*/  LDG.E.64 R14, desc[UR6][R14.64] ;  /* 0x000000060e0e7981 */ /* 0x000f22000c1e1b00 */
[----:B-----5:R-:W-:Y:S01]  /*0490*/  DSETP.GT.AND P3, PT, R22, RZ, PT ;  /* 0x000000ff1600722a */ /* 0x020fe20003f64000 */
[----:B------:R-:W-:-:S02]  /*04a0*/  SEL R22, RZ, 0x1, !P0 ;  /* 0x00000001ff167807 */ /* 0x000fc40004000000 */
[----:B------:R-:W-:Y:S01]  /*04b0*/  SEL R23, RZ, 0x1, !P1 ;  /* 0x00000001ff177807 */ /* 0x000fe20004800000 */
[----:B------:R-:W-:Y:S01]  /*04c0*/  DSETP.GT.AND P6, PT, R20, RZ, PT ;  /* 0x000000ff1400722a */ /* 0x000fe20003fc4000 */
[----:B------:R-:W-:Y:S02]  /*04d0*/  SEL R21, RZ, 0x1, !P2 ;  /* 0x00000001ff157807 */ /* 0x000fe40005000000 */
[----:B------:R-:W-:Y:S02]  /*04e0*/  IADD3 R22, P4, P5, R23, R24, R22 ;  /* 0x0000001817167210 */ /* 0x000fe40007d9e016 */
[----:B------:R-:W-:-:S04]  /*04f0*/  SEL R24, RZ, 0x1, !P3 ;  /* 0x00000001ff187807 */ /* 0x000fc80005800000 */
[----:B------:R-:W-:Y:S02]  /*0500*/  IADD3 R24, P2, P3, R24, R22, R21 ;  /* 0x0000001618187210 */ /* 0x000fe40007b5e015 */
[----:B------:R-:W-:Y:S02]  /*0510*/  IADD3.X R22, PT, PT, RZ, R25, RZ, P4, P5 ;  /* 0x00000019ff167210 */ /* 0x000fe400027ea4ff */
[----:B------:R-:W-:Y:S01]  /*0520*/  SEL R21, RZ, 0x1, !P6 ;  /* 0x00000001ff157807 */ /* 0x000fe20007000000 */
[----:B------:R-:W-:Y:S02]  /*0530*/  DSETP.GT.AND P0, PT, R16, RZ, PT ;  /* 0x000000ff1000722a */ /* 0x000fe40003f04000 */
[----:B------:R-:W-:Y:S01]  /*0540*/  DSETP.GT.AND P1, PT, R18, RZ, PT ;  /* 0x000000ff1200722a */ /* 0x000fe20003f24000 */
[----:B------:R-:W-:-:S03]  /*0550*/  VIADD R19, R6, 0x1e00 ;  /* 0x00001e0006137836 */ /* 0x000fc60000000000 */
[----:B------:R-:W-:Y:S01]  /*0560*/  SEL R18, RZ, 0x1, !P0 ;  /* 0x00000001ff127807 */ /* 0x000fe20004000000 */
[----:B------:R-:W-:Y:S01]  /*0570*/  VIADD R17, R6, 0x1a00 ;  /* 0x00001a0006117836 */ /* 0x000fe20000000000 */
[----:B------:R-:W-:Y:S02]  /*0580*/  SEL R23, RZ, 0x1, !P1 ;  /* 0x00000001ff177807 */ /* 0x000fe40004800000 */
[----:B------:R-:W-:Y:S01]  /*0590*/  IADD3 R24, P0, P1, R18, R24, R21 ;  /* 0x0000001812187210 */ /* 0x000fe2000791e015 */
[----:B------:R-:W-:-:S04]  /*05a0*/  IMAD.WIDE.U32 R18, R19, 0x8, R8 ;  /* 0x0000000813127825 */ /* 0x000fc800078e0008 */
[--C-:B------:R-:W-:Y:S02]  /*05b0*/  IMAD.WIDE.U32 R16, R17, 0x8, R8.reuse ;  /* 0x0000000811107825 */ /* 0x100fe400078e0008 */
[----:B------:R-:W5:Y:S02]  /*05c0*/  LDG.E.64 R18, desc[UR6][R18.64] ;  /* 0x0000000612127981 */ /* 0x000f64000c1e1b00 */
[----:B------:R-:W-:Y:S02]  /*05d0*/  VIADD R25, R6, 0x1c00 ;  /* 0x00001c0006197836 */ /* 0x000fe40000000000 */
[----:B------:R-:W5:Y:S02]  /*05e0*/  LDG.E.64 R16, desc[UR6][R16.64] ;  /* 0x0000000610107981 */ /* 0x000f64000c1e1b00 */
[----:B------:R-:W-:-:S06]  /*05f0*/  IMAD.WIDE.U32 R20, R25, 0x8, R8 ;  /* 0x0000000819147825 */ /* 0x000fcc00078e0008 */
[----:B------:R-:W5:Y:S01]  /*0600*/  LDG.E.64 R20, desc[UR6][R20.64] ;  /* 0x0000000614147981 */ /* 0x000f62000c1e1b00 */
[----:B--2---:R-:W-:Y:S01]  /*0610*/  DSETP.GT.AND P4, PT, R10, RZ, PT ;  /* 0x000000ff0a00722a */ /* 0x004fe20003f84000 */
[C---:B------:R-:W-:Y:S01]  /*0620*/  VIADD R11, R6.reuse, 0x1400 ;  /* 0x00001400060b7836 */ /* 0x040fe20000000000 */
[----:B---3--:R-:W-:Y:S01]  /*0630*/  DSETP.GT.AND P5, PT, R12, RZ, PT ;  /* 0x000000ff0c00722a */ /* 0x008fe20003fa4000 */
[----:B------:R-:W-:Y:S01]  /*0640*/  VIADD R13, R6, 0x1600 ;  /* 0x00001600060d7836 */ /* 0x000fe20000000000 */
[----:B----4-:R-:W-:Y:S01]  /*0650*/  DSETP.GT.AND P6, PT, R14, RZ, PT ;  /* 0x000000ff0e00722a */ /* 0x010fe20003fc4000 */
[----:B------:R-:W-:-:S04]  /*0660*/  IMAD.WIDE.U32 R14, R11, 0x8, R8 ;  /* 0x000000080b0e7825 */ /* 0x000fc800078e0008 */
[--C-:B------:R-:W-:Y:S02]  /*0670*/  IMAD.WIDE.U32 R12, R13, 0x8, R8.reuse ;  /* 0x000000080d0c7825 */ /* 0x100fe400078e0008 */
[----:B------:R-:W2:Y:S02]  /*0680*/  LDG.E.64 R14, desc[UR6][R14.64] ;  /* 0x000000060e0e7981 */ /* 0x000ea4000c1e1b00 */
[----:B------:R-:W-:Y:S02]  /*0690*/  VIADD R11, R6, 0x1800 ;  /* 0x00001800060b7836 */ /* 0x000fe40000000000 */
[----:B------:R-:W3:Y:S02]  /*06a0*/  LDG.E.64 R12, desc[UR6][R12.64] ;  /* 0x000000060c0c7981 */ /* 0x000ee4000c1e1b00 */
[----:B------:R-:W-:-:S06]  /*06b0*/  IMAD.WIDE.U32 R10, R11, 0x8, R8 ;  /* 0x000000080b0a7825 */ /* 0x000fcc00078e0008 */
[----:B------:R-:W4:Y:S01]  /*06c0*/  LDG.E.64 R10, desc[UR6][R10.64] ;  /* 0x000000060a0a7981 */ /* 0x000f22000c1e1b00 */
[----:B------:R-:W-:Y:S02]  /*06d0*/  SEL R25, RZ, 0x1, !P4 ;  /* 0x00000001ff197807 */ /* 0x000fe40006000000 */
[----:B------:R-:W-:Y:S02]  /*06e0*/  IADD3.X R22, PT, PT, RZ, R22, RZ, P2, P3 ;  /* 0x00000016ff167210 */ /* 0x000fe400017e64ff */
[----:B------:R-:W-:Y:S02]  /*06f0*/  IADD3 R23, P2, P3, R25, R24, R23 ;  /* 0x0000001819177210 */ /* 0x000fe40007b5e017 */
[----:B------:R-:W-:-:S04]  /*0700*/  IADD3.X R25, PT, PT, RZ, R22, RZ, P0, P1 ;  /* 0x00000016ff197210 */ /* 0x000fc800007e24ff */
[----:B------:R-:W-:Y:S01]  /*0710*/  IADD3.X R25, PT, PT, RZ, R25, RZ, P2, P3 ;  /* 0x00000019ff197210 */ /* 0x000fe200017e64ff */
[----:B------:R-:W-:Y:S02]  /*0720*/  VIADD R2, R2, 0x10 ;  /* 0x0000001002027836 */ /* 0x000fe40000000000 */
[----:B------:R-:W-:Y:S02]  /*0730*/  VIADD R7, R7, 0x2000 ;  /* 0x0000200007077836 */ /* 0x000fe40000000000 */
[----:B------:R-:W-:Y:S01]  /*0740*/  VIADD R6, R6, 0x2000 ;  /* 0x0000200006067836 */ /* 0x000fe20000000000 */
[----:B-----5:R-:W-:Y:S02]  /*0750*/  DSETP.GT.AND P2, PT, R20, RZ, PT ;  /* 0x000000ff1400722a */ /* 0x020fe40003f44000 */
[----:B--2---:R-:W-:Y:S01]  /*0760*/  DSETP.GT.AND P4, PT, R14, RZ, PT ;  /* 0x000000ff0e00722a */ /* 0x004fe20003f84000 */
[----:B------:R-:W-:Y:S01]  /*0770*/  SEL R15, RZ, 0x1, !P5 ;  /* 0x00000001ff0f7807 */ /* 0x000fe20006800000 */
[----:B---3--:R-:W-:Y:S01]  /*0780*/  DSETP.GT.AND P5, PT, R12, RZ, PT ;  /* 0x000000ff0c00722a */ /* 0x008fe20003fa4000 */
[----:B------:R-:W-:-:S04]  /*0790*/  SEL R14, RZ, 0x1, !P6 ;  /* 0x00000001ff0e7807 */ /* 0x000fc80007000000 */
[----:B------:R-:W-:Y:S02]  /*07a0*/  IADD3 R13, P6, P1, R14, R23, R15 ;  /* 0x000000170e0d7210 */ /* 0x000fe400079de00f */
[----:B------:R-:W-:Y:S01]  /*07b0*/  SEL R12, RZ, 0x1, !P5 ;  /* 0x00000001ff0c7807 */ /* 0x000fe20006800000 */
[----:B----4-:R-:W-:Y:S01]  /*07c0*/  DSETP.GT.AND P0, PT, R10, RZ, PT ;  /* 0x000000ff0a00722a */ /* 0x010fe20003f04000 */
[----:B------:R-:W-:-:S04]  /*07d0*/  SEL R11, RZ, 0x1, !P4 ;  /* 0x00000001ff0b7807 */ /* 0x000fc80006000000 */
[----:B------:R-:W-:Y:S02]  /*07e0*/  IADD3 R12, P3, P5, R12, R13, R11 ;  /* 0x0000000d0c0c7210 */ /* 0x000fe40007d7e00b */
[----:B------:R-:W-:Y:S01]  /*07f0*/  SEL R11, RZ, 0x1, !P0 ;  /* 0x00000001ff0b7807 */ /* 0x000fe20004000000 */
[----:B------:R-:W-:Y:S02]  /*0800*/  DSETP.GT.AND P0, PT, R18, RZ, PT ;  /* 0x000000ff1200722a */ /* 0x000fe40003f04000 */
[----:B------:R-:W-:-:S04]  /*0810*/  DSETP.GT.AND P4, PT, R16, RZ, PT ;  /* 0x000000ff1000722a */ /* 0x000fc80003f84000 */
[----:B------:R-:W-:Y:S02]  /*0820*/  SEL R24, RZ, 0x1, !P0 ;  /* 0x00000001ff187807 */ /* 0x000fe40004000000 */
[----:B------:R-:W-:Y:S02]  /*0830*/  ISETP.NE.AND P0, PT, R2, RZ, PT ;  /* 0x000000ff0200720c */ /* 0x000fe40003f05270 */
[----:B------:R-:W-:Y:S02]  /*0840*/  SEL R10, RZ, 0x1, !P4 ;  /* 0x00000001ff0a7807 */ /* 0x000fe40006000000 */
[----:B------:R-:W-:Y:S02]  /*0850*/  IADD3.X R25, PT, PT, RZ, R25, RZ, P6, P1 ;  /* 0x00000019ff197210 */ /* 0x000fe400037e24ff */
[----:B------:R-:W-:Y:S02]  /*0860*/  IADD3 R10, P1, P4, R10, R12, R11 ;  /* 0x0000000c0a0a7210 */ /* 0x000fe40007c3e00b */
[----:B------:R-:W-:-:S02]  /*0870*/  SEL R11, RZ, 0x1, !P2 ;  /* 0x00000001ff0b7807 */ /* 0x000fc40005000000 */
[----:B------:R-:W-:Y:S02]  /*0880*/  IADD3.X R25, PT, PT, RZ, R25, RZ, P3, P5 ;  /* 0x00000019ff197210 */ /* 0x000fe40001fea4ff */
[----:B------:R-:W-:Y:S02]  /*0890*/  IADD3 R24, P2, P3, R24, R10, R11 ;  /* 0x0000000a18187210 */ /* 0x000fe40007b5e00b */
[----:B------:R-:W-:-:S04]  /*08a0*/  IADD3.X R25, PT, PT, RZ, R25, RZ, P1, P4 ;  /* 0x00000019ff197210 */ /* 0x000fc80000fe84ff */
[----:B------:R-:W-:Y:S01]  /*08b0*/  IADD3.X R25, PT, PT, RZ, R25, RZ, P2, P3 ;  /* 0x00000019ff197210 */ /* 0x000fe200017e64ff */
[----:B------:R-:W-:Y:S06]  /*08c0*/  @P0 BRA `(.L_x_309) ;  /* 0xfffffff800700947 */ /* 0x000fec000383ffff */
[----:B------:R-:W-:Y:S05]  /*08d0*/  BSYNC.RECONVERGENT B3 ;  /* 0x0000000000037941 */ /* 0x000fea0003800200 */
.L_x_308:
[----:B------:R-:W-:-:S07]  /*08e0*/  VIADD R23, R7, 0xfffff000 ;  /* 0xfffff00007177836 */ /* 0x000fce0000000000 */
.L_x_307:
[----:B------:R-:W-:Y:S05]  /*08f0*/  BSYNC.RECONVERGENT B2 ;  /* 0x0000000000027941 */ /* 0x000fea0003800200 */
.L_x_306:
        /* <DEDUP_REMOVED lines=8> */
[----:B------:R-:W-:-:S04]  /*0980*/  IMAD R19, R0, 0xe00, R23 ;  /* 0x00000e0000137824 */ /* 0x000fc800078e0217 */
[C---:B------:R-:W-:Y:S02]  /*0990*/  VIADD R17, R19.reuse, 0x200 ;  /* 0x0000020013117836 */ /* 0x040fe40000000000 */
[C---:B------:R-:W-:Y:S02]  /*09a0*/  VIADD R15, R19.reuse, 0x400 ;  /* 0x00000400130f7836 */ /* 0x040fe40000000000 */
[C---:B------:R-:W-:Y:S02]  /*09b0*/  VIADD R13, R19.reuse, 0x600 ;  /* 0x00000600130d7836 */ /* 0x040fe40000000000 */
[C---:B------:R-:W-:Y:S02]  /*09c0*/  VIADD R11, R19.reuse, 0x800 ;  /* 0x00000800130b7836 */ /* 0x040fe40000000000 */
[C---:B------:R-:W-:Y:S02]  /*09d0*/  VIADD R9, R19.reuse, 0xa00 ;  /* 0x00000a0013097836 */ /* 0x040fe40000000000 */
[----:B0-----:R-:W-:-:S04]  /*09e0*/  IMAD.WIDE.U32 R6, R19, 0x8, R20 ;  /* 0x0000000813067825 */ /* 0x001fc800078e0014 */
[--C-:B------:R-:W-:Y:S02]  /*09f0*/  IMAD.WIDE.U32 R16, R17, 0x8, R20.reuse ;  /* 0x0000000811107825 */ /* 0x100fe400078e0014 */
[----:B------:R-:W2:Y:S02]  /*0a00*/  LDG.E.64 R6, desc[UR6][R6.64] ;  /* 0x0000000606067981 */ /* 0x000ea4000c1e1b00 */
[--C-:B------:R-:W-:Y:S02]  /*0a10*/  IMAD.WIDE.U32 R14, R15, 0x8, R20.reuse ;  /* 0x000000080f0e7825 */ /* 0x100fe400078e0014 */
[----:B------:R-:W3:Y:S02]  /*0a20*/  LDG.E.64 R16, desc[UR6][R16.64] ;  /* 0x0000000610107981 */ /* 0x000ee4000c1e1b00 */
[--C-:B------:R-:W-:Y:S02]  /*0a30*/  IMAD.WIDE.U32 R12, R13, 0x8, R20.reuse ;  /* 0x000000080d0c7825 */ /* 0x100fe400078e0014 */
[----:B------:R-:W4:Y:S02]  /*0a40*/  LDG.E.64 R14, desc[UR6][R14.64] ;  /* 0x000000060e0e7981 */ /* 0x000f24000c1e1b00 */
[----:B------:R-:W-:-:S02]  /*0a50*/  IMAD.WIDE.U32 R10, R11, 0x8, R20 ;  /* 0x000000080b0a7825 */ /* 0x000fc400078e0014 */
[----:B------:R-:W5:Y:S02]  /*0a60*/  LDG.E.64 R12, desc[UR6][R12.64] ;  /* 0x000000060c0c7981 */ /* 0x000f64000c1e1b00 */
[--C-:B------:R-:W-:Y:S02]  /*0a70*/  IMAD.WIDE.U32 R8, R9, 0x8, R20.reuse ;  /* 0x0000000809087825 */ /* 0x100fe400078e0014 */
[----:B------:R-:W5:Y:S02]  /*0a80*/  LDG.E.64 R10, desc[UR6][R10.64] ;  /* 0x000000060a0a7981 */ /* 0x000f64000c1e1b00 */
[C---:B------:R-:W-:Y:S02]  /*0a90*/  VIADD R29, R19.reuse, 0xc00 ;  /* 0x00000c00131d7836 */ /* 0x040fe40000000000 */
[----:B------:R-:W-:Y:S01]  /*0aa0*/  VIADD R27, R19, 0xe00 ;  /* 0x00000e00131b7836 */ /* 0x000fe20000000000 */
[----:B------:R-:W5:Y:S01]  /*0ab0*/  LDG.E.64 R8, desc[UR6][R8.64] ;  /* 0x0000000608087981 */ /* 0x000f62000c1e1b00 */
[----:B------:R-:W-:-:S04]  /*0ac0*/  IMAD.WIDE.U32 R18, R29, 0x8, R20 ;  /* 0x000000081d127825 */ /* 0x000fc800078e0014 */
[----:B------:R-:W-:Y:S02]  /*0ad0*/  IMAD.WIDE.U32 R20, R27, 0x8, R20 ;  /* 0x000000081b147825 */ /* 0x000fe400078e0014 */
[----:B------:R-:W5:Y:S04]  /*0ae0*/  LDG.E.64 R18, desc[UR6][R18.64] ;  /* 0x0000000612127981 */ /* 0x000f68000c1e1b00 */
[----:B------:R-:W5:Y:S01]  /*0af0*/  LDG.E.64 R20, desc[UR6][R20.64] ;  /* 0x0000000614147981 */ /* 0x000f62000c1e1b00 */
[----:B------:R-:W-:Y:S01]  /*0b00*/  VIADD R23, R23, 0x1000 ;  /* 0x0000100017177836 */ /* 0x000fe20000000000 */
[----:B--2---:R-:W-:Y:S02]  /*0b10*/  DSETP.GT.AND P1, PT, R6, RZ, PT ;  /* 0x000000ff0600722a */ /* 0x004fe40003f24000 */
        /* <DEDUP_REMOVED lines=9> */
[----:B------:R-:W-:-:S03]  /*0bb0*/  DSETP.GT.AND P3, PT, R8, RZ, PT ;  /* 0x000000ff0800722a */ /* 0x000fc60003f64000 */
[----:B------:R-:W-:Y:S02]  /*0bc0*/  IADD3 R6, P4, P5, R6, R24, R7 ;  /* 0x0000001806067210 */ /* 0x000fe40007d9e007 */
[----:B------:R-:W-:Y:S02]  /*0bd0*/  SEL R7, RZ, 0x1, !P6 ;  /* 0x00000001ff077807 */ /* 0x000fe40007000000 */
[----:B------:R-:W-:Y:S01]  /*0be0*/  SEL R4, RZ, 0x1, !P3 ;  /* 0x00000001ff047807 */ /* 0x000fe20005800000 */
[----:B------:R-:W-:Y:S01]  /*0bf0*/  DSETP.GT.AND P6, PT, R18, RZ, PT ;  /* 0x000000ff1200722a */ /* 0x000fe20003fc4000 */
[----:B------:R-:W-:Y:S01]  /*0c00*/  IADD3.X R25, PT, PT, RZ, R25, RZ, P2, P1 ;  /* 0x00000019ff197210 */ /* 0x000fe200017e24ff */
[----:B------:R-:W-:Y:S01]  /*0c10*/  DSETP.GT.AND P3, PT, R20, RZ, PT ;  /* 0x000000ff1400722a */ /* 0x000fe20003f64000 */
[----:B------:R-:W-:-:S03]  /*0c20*/  IADD3 R4, P1, P2, R4, R6, R7 ;  /* 0x0000000604047210 */ /* 0x000fc60007a3e007 */
[----:B------:R-:W-:Y:S02]  /*0c30*/  SEL R7, RZ, 0x1, !P6 ;  /* 0x00000001ff077807 */ /* 0x000fe40007000000 */
[----:B------:R-:W-:Y:S02]  /*0c40*/  IADD3.X R25, PT, PT, RZ, R25, RZ, P4, P5 ;  /* 0x00000019ff197210 */ /* 0x000fe400027ea4ff */
[----:B------:R-:W-:Y:S02]  /*0c50*/  SEL R24, RZ, 0x1, !P3 ;  /* 0x00000001ff187807 */ /* 0x000fe40005800000 */
[----:B------:R-:W-:Y:S02]  /*0c60*/  IADD3.X R25, PT, PT, RZ, R25, RZ, P1, P2 ;  /* 0x00000019ff197210 */ /* 0x000fe40000fe44ff */
[----:B------:R-:W-:-:S04]  /*0c70*/  IADD3 R24, P3, P4, R24, R4, R7 ;  /* 0x0000000418187210 */ /* 0x000fc80007c7e007 */
[----:B------:R-:W-:-:S09]  /*0c80*/  IADD3.X R25, PT, PT, RZ, R25, RZ, P3, P4 ;  /* 0x00000019ff197210 */ /* 0x000fd20001fe84ff */
.L_x_311:
[----:B------:R-:W-:Y:S05]  /*0c90*/  BSYNC.RECONVERGENT B2 ;  /* 0x0000000000027941 */ /* 0x000fea0003800200 */
.L_x_310:
        /* <DEDUP_REMOVED lines=16> */
[----:B------:R-:W-:Y:S02]  /*0da0*/  IMAD.WIDE.U32 R6, R15, 0x8, R6 ;  /* 0x000000080f067825 */ /* 0x000fe400078e0006 */
        /* <DEDUP_REMOVED lines=15> */
.L_x_313:
[----:B------:R-:W-:Y:S05]  /*0ea0*/  BSYNC.RECONVERGENT B2 ;  /* 0x0000000000027941 */ /* 0x000fea0003800200 */
.L_x_312:
[----:B------:R-:W-:Y:S05]  /*0eb0*/  @!P0 BRA `(.L_x_305) ;  /* 0x0000000000348947 */ /* 0x000fea0003800000 */
[----:B------:R-:W0:Y:S01]  /*0ec0*/  LDC.64 R6, c[0x0][0x380] ;  /* 0x0000e000ff067b82 */ /* 0x000e220000000a00 */
[----:B------:R-:W-:Y:S02]  /*0ed0*/  IMAD R9, R0, 0xe00, R23 ;  /* 0x00000e0000097824 */ /* 0x000fe400078e0217 */
[----:B------:R-:W-:-:S07]  /*0ee0*/  IMAD.MOV R4, RZ, RZ, -R3 ;  /* 0x000000ffff047224 */ /* 0x000fce00078e0a03 */
.L_x_314:
[----:B0-----:R-:W-:-:S06]  /*0ef0*/  IMAD.WIDE.U32 R2, R9, 0x8, R6 ;  /* 0x0000000809027825 */ /* 0x001fcc00078e0006 */
        /* <DEDUP_REMOVED lines=9> */
.L_x_305:
[----:B------:R-:W-:Y:S05]  /*0f90*/  BSYNC.RECONVERGENT B1 ;  /* 0x0000000000017941 */ /* 0x000fea0003800200 */
.L_x_304:
[----:B------:R-:W-:-:S13]  /*0fa0*/  ISETP.GE.U32.AND P0, PT, R28, 0x200, PT ;  /* 0x000002001c00780c */ /* 0x000fda0003f06070 */
        /* <DEDUP_REMOVED lines=23> */
[C---:B------:R-:W-:Y:S01]  /*1120*/  ISETP.GT.AND P0, PT, R10.reuse, 0x17, PT ;  /* 0x000000170a00780c */ /* 0x040fe20003f04270 */
[----:B------:R-:W-:Y:S01]  /*1130*/  IMAD.X R4, R3, 0x1, R6, P1 ;  /* 0x0000000103047824 */ /* 0x000fe200008e0606 */
[----:B------:R-:W-:-:S04]  /*1140*/  ISETP.NE.AND P1, PT, R10, RZ, PT ;  /* 0x000000ff0a00720c */ /* 0x000fc80003f25270 */
[----:B------:R-:W1:Y:S09]  /*1150*/  SHFL.DOWN PT, R3, R4, 0x8, 0x1f ;  /* 0x09001f0004037f89 */ /* 0x000e7200000e0000 */
[----:B------:R-:W2:Y:S01]  /*1160*/  @!P1 S2R R7, SR_CgaCtaId ;  /* 0x0000000000079919 */ /* 0x000ea20000008800 */
[----:B------:R-:W-:-:S02]  /*1170*/  @!P1 MOV R6, 0x400 ;  /* 0x0000040000069802 */ /* 0x000fc40000000f00 */
[----:B0-----:R-:W-:-:S04]  /*1180*/  SEL R2, R2, RZ, !P0 ;  /* 0x000000ff02027207 */ /* 0x001fc80004000000 */
[----:B------:R-:W-:Y:S02]  /*1190*/  IADD3 R9, P2, PT, R2, R11, RZ ;  /* 0x0000000b02097210 */ /* 0x000fe40007f5e0ff */
[----:B-1----:R-:W-:-:S03]  /*11a0*/  SEL R3, R3, RZ, !P0 ;  /* 0x000000ff03037207 */ /* 0x002fc60004000000 */
[----:B------:R-:W0:Y:S01]  /*11b0*/  SHFL.DOWN PT, R2, R9, 0x10, 0x1f ;  /* 0x0a001f0009027f89 */ /* 0x000e2200000e0000 */
[----:B------:R-:W-:Y:S01]  /*11c0*/  ISETP.GT.AND P0, PT, R10, 0xf, PT ;  /* 0x0000000f0a00780c */ /* 0x000fe20003f04270 */
[----:B------:R-:W-:Y:S01]  /*11d0*/  IMAD.X R8, R3, 0x1, R4, P2 ;  /* 0x0000000103087824 */ /* 0x000fe200010e0604 */
[----:B------:R-:W-:-:S04]  /*11e0*/  @!P1 SHF.R.U32.HI R4, RZ, 0x2, R5 ;  /* 0x00000002ff049819 */ /* 0x000fc80000011605 */
[----:B------:R-:W1:Y:S01]  /*11f0*/  SHFL.DOWN PT, R3, R8, 0x10, 0x1f ;  /* 0x0a001f0008037f89 */ /* 0x000e6200000e0000 */
[----:B------:R-:W-:Y:S02]  /*1200*/  @!P1 LOP3.LUT R4, R4, 0xf8, RZ, 0xc0, !PT ;  /* 0x000000f804049812 */ /* 0x000fe400078ec0ff */
[----:B--2---:R-:W-:-:S05]  /*1210*/  @!P1 LEA R7, R7, R6, 0x18 ;  /* 0x0000000607079211 */ /* 0x004fca00078ec0ff */
[----:B------:R-:W-:Y:S01]  /*1220*/  @!P1 IMAD.IADD R7, R4, 0x1, R7 ;  /* 0x0000000104079824 */ /* 0x000fe200078e0207 */
[----:B0-----:R-:W-:-:S04]  /*1230*/  SEL R2, R2, RZ, !P0 ;  /* 0x000000ff02027207 */ /* 0x001fc80004000000 */
[----:B------:R-:W-:Y:S02]  /*1240*/  IADD3 R2, P2, PT, R2, R9, RZ ;  /* 0x0000000902027210 */ /* 0x000fe40007f5e0ff */
[----:B-1----:R-:W-:Y:S02]  /*1250*/  SEL R3, R3, RZ, !P0 ;  /* 0x000000ff03037207 */ /* 0x002fe40004000000 */
[----:B------:R-:W-:-:S03]  /*1260*/  ISETP.NE.AND P0, PT, R5, RZ, PT ;  /* 0x000000ff0500720c */ /* 0x000fc60003f05270 */
        /* <DEDUP_REMOVED lines=9> */
[----:B-1----:R-:W1:Y:S04]  /*1300*/  LDS.128 R4, [UR4+0x30] ;  /* 0x00003004ff047984 */ /* 0x002e680008000c00 */
        /* <DEDUP_REMOVED lines=22> */
.L_x_315:
[----:B------:R-:W-:-:S04]  /*1470*/  LOP3.LUT R2, R5, 0x3e0, RZ, 0xc0, !PT ;  /* 0x000003e005027812 */ /* 0x000fc800078ec0ff */
[----:B------:R-:W-:Y:S01]  /*1480*/  LOP3.LUT R7, RZ, R2, RZ, 0x33, !PT ;  /* 0x00000002ff077212 */ /* 0x000fe200078e33ff */
[----:B------:R-:W-:Y:S02]  /*1490*/  VIADD R3, R2, 0x20 ;  /* 0x0000002002037836 */ /* 0x000fe40000000000 */
[----:B------:R-:W0:Y:S02]  /*14a0*/  S2R R2, SR_LANEID ;  /* 0x0000000000027919 */ /* 0x000e240000000000 */
[----:B------:R-:W-:Y:S01]  /*14b0*/  IMAD.IADD R7, R28, 0x1, R7 ;  /* 0x000000011c077824 */ /* 0x000fe200078e0207 */
[----:B------:R-:W-:-:S04]  /*14c0*/  ISETP.GT.U32.AND P0, PT, R3, R28, PT ;  /* 0x0000001c0300720c */ /* 0x000fc80003f04070 */
        /* <DEDUP_REMOVED lines=11> */
[----:B------:R-:W-:Y:S01]  /*1580*/  ISETP.GT.AND P0, PT, R6, R7, PT ;  /* 0x000000070600720c */ /* 0x000fe20003f04270 */
[----:B------:R-:W-:Y:S02]  /*1590*/  VIADD R6, R2, 0x4 ;  /* 0x0000000402067836 */ /* 0x000fe40000000000 */
[----:B------:R-:W1:Y:S01]  /*15a0*/  SHFL.DOWN PT, R4, R9, 0x2, R7 ;  /* 0x0840000009047989 */ /* 0x000e6200000e0007 */
        /* <DEDUP_REMOVED lines=14> */
[----:B------:R-:W-:Y:S02]  /*1690*/  IMAD.X R9, R4, 0x1, R11, P1 ;  /* 0x0000000104097824 */ /* 0x000fe400008e060b */
[----:B------:R-:W1:Y:S03]  /*16a0*/  @!P2 S2R R11, SR_CgaCtaId ;  /* 0x00000000000ba919 */ /* 0x000e660000008800 */
[----:B------:R-:W2:Y:S01]  /*16b0*/  SHFL.DOWN PT, R4, R9, 0x8, R7 ;  /* 0x0900000009047989 */ /* 0x000ea200000e0007 */
[----:B0-----:R-:W-:-:S04]  /*16c0*/  SEL R3, R3, RZ, !P0 ;  /* 0x000000ff03037207 */ /* 0x001fc80004000000 */
[----:B------:R-:W-:-:S05]  /*16d0*/  IADD3 R6, P1, PT, R3, R10, RZ ;  /* 0x0000000a03067210 */ /* 0x000fca0007f3e0ff */
[----:B------:R-:W0:Y:S01]  /*16e0*/  SHFL.DOWN PT, R3, R6, 0x10, R7 ;  /* 0x0a00000006037989 */ /* 0x000e2200000e0007 */
[----:B--2---:R-:W-:Y:S02]  /*16f0*/  SEL R4, R4, RZ, !P0 ;  /* 0x000000ff04047207 */ /* 0x004fe40004000000 */
[----:B------:R-:W-:Y:S02]  /*1700*/  ISETP.GT.AND P0, PT, R2, R7, PT ;  /* 0x000000070200720c */ /* 0x000fe40003f04270 */
[----:B------:R-:W-:Y:S01]  /*1710*/  @!P2 MOV R2, 0x400 ;  /* 0x000004000002a802 */ /* 0x000fe20000000f00 */
[----:B------:R-:W-:Y:S01]  /*1720*/  IMAD.X R8, R4, 0x1, R9, P1 ;  /* 0x0000000104087824 */ /* 0x000fe200008e0609 */
[----:B------:R-:W-:Y:S02]  /*1730*/  @!P2 SHF.R.U32.HI R9, RZ, 0x2, R5 ;  /* 0x00000002ff09a819 */ /* 0x000fe40000011605 */
[----:B-1----:R-:W-:Y:S02]  /*1740*/  @!P2 LEA R10, R11, R2, 0x18 ;  /* 0x000000020b0aa211 */ /* 0x002fe400078ec0ff */
[----:B------:R-:W1:Y:S01]  /*1750*/  SHFL.DOWN PT, R4, R8, 0x10, R7 ;  /* 0x0a00000008047989 */ /* 0x000e6200000e0007 */
[----:B------:R-:W-:-:S05]  /*1760*/  @!P2 LOP3.LUT R9, R9, 0xf8, RZ, 0xc0, !PT ;  /* 0x000000f80909a812 */ /* 0x000fca00078ec0ff */
        /* <DEDUP_REMOVED lines=9> */
[----:B------:R-:W1:Y:S01]  /*1800*/  S2UR UR5, SR_CgaCtaId ;  /* 0x00000000000579c3 */ /* 0x000e620000008800 */
[----:B------:R-:W-:Y:S01]  /*1810*/  UMOV UR4, 0x400 ;  /* 0x0000040000047882 */ /* 0x000fe20000000000 */
[C---:B------:R-:W-:Y:S02]  /*1820*/  ISETP.GT.U32.AND P1, PT, R28.reuse, 0x20, PT ;  /* 0x000000201c00780c */ /* 0x040fe40003f24070 */
[C---:B------:R-:W-:Y:S02]  /*1830*/  ISETP.GT.U32.AND P2, PT, R28.reuse, 0x40, PT ;  /* 0x000000401c00780c */ /* 0x040fe40003f44070 */
[C---:B------:R-:W-:Y:S02]  /*1840*/  ISETP.GT.U32.AND P3, PT, R28.reuse, 0x80, PT ;  /* 0x000000801c00780c */ /* 0x040fe40003f64070 */
[C---:B------:R-:W-:Y:S02]  /*1850*/  ISETP.GT.U32.AND P5, PT, R28.reuse, 0x180, PT ;  /* 0x000001801c00780c */ /* 0x040fe40003fa4070 */
[----:B------:R-:W-:Y:S01]  /*1860*/  ISETP.GT.U32.AND P6, PT, R28, 0x1a0, PT ;  /* 0x000001a01c00780c */ /* 0x000fe20003fc4070 */
[----:B-1----:R-:W-:-:S09]  /*1870*/  ULEA UR4, UR5, UR4, 0x18 ;  /* 0x0000000405047291 */ /* 0x002fd2000f8ec0ff */
[----:B------:R-:W1:Y:S04]  /*1880*/  LDS.64 R12, [UR4+0x18] ;  /* 0x00001804ff0c7984 */ /* 0x000e680008000a00 */
[----:B------:R-:W2:Y:S04]  /*1890*/  LDS.128 R16, [UR4+0x20] ;  /* 0x00002004ff107984 */ /* 0x000ea80008000c00 */
[----:B------:R-:W3:Y:S04]  /*18a0*/  LDS.128 R4, [UR4+0x30] ;  /* 0x00003004ff047984 */ /* 0x000ee80008000c00 */
[----:B0-----:R-:W0:Y:S04]  /*18b0*/  LDS.128 R8, [UR4+0x40] ;  /* 0x00004004ff087984 */ /* 0x001e280008000c00 */
[----:B------:R-:W-:Y:S01]  /*18c0*/  LDS.128 R24, [UR4+0x80] ;  /* 0x00008004ff187984 */ /* 0x000fe20008000c00 */
[----:B-1----:R-:W-:-:S02]  /*18d0*/  SEL R22, R12, RZ, P1 ;  /* 0x000000ff0c167207 */ /* 0x002fc40000800000 */
[----:B------:R-:W-:Y:S02]  /*18e0*/  SEL R23, R13, RZ, P1 ;  /* 0x000000ff0d177207 */ /* 0x000fe40000800000 */
[----:B--2---:R-:W-:Y:S01]  /*18f0*/  SEL R21, R16, RZ, P2 ;  /* 0x000000ff10157207 */ /* 0x004fe20001000000 */
[----:B------:R-:W1:Y:S01]  /*1900*/  LDS.128 R12, [UR4+0x50] ;  /* 0x00005004ff0c7984 */ /* 0x000e620008000c00 */
[----:B------:R-:W-:Y:S02]  /*1910*/  ISETP.GT.U32.AND P1, PT, R28, 0x60, PT ;  /* 0x000000601c00780c */ /* 0x000fe40003f24070 */
[----:B------:R-:W-:Y:S02]  /*1920*/  SEL R20, R17, RZ, P2 ;  /* 0x000000ff11147207 */ /* 0x000fe40001000000 */
[----:B------:R-:W-:Y:S02]  /*1930*/  IADD3 R16, P2, P4, R21, R22, R2 ;  /* 0x0000001615107210 */ /* 0x000fe40007c5e002 */
[----:B------:R-:W-:-:S02]  /*1940*/  SEL R17, R18, RZ, P1 ;  /* 0x000000ff12117207 */ /* 0x000fc40000800000 */
[----:B---3--:R-:W-:Y:S02]  /*1950*/  SEL R4, R4, RZ, P3 ;  /* 0x000000ff04047207 */ /* 0x008fe40001800000 */
[----:B------:R-:W-:Y:S02]  /*1960*/  IADD3.X R20, PT, PT, R20, R23, R3, P2, P4 ;  /* 0x0000001714147210 */ /* 0x000fe400017e8403 */
[----:B------:R-:W-:Y:S02]  /*1970*/  SEL R3, R5, RZ, P3 ;  /* 0x000000ff05037207 */ /* 0x000fe40001800000 */
[----:B------:R-:W-:Y:S02]  /*1980*/  SEL R2, R19, RZ, P1 ;  /* 0x000000ff13027207 */ /* 0x000fe40000800000 */
[----:B------:R-:W-:Y:S02]  /*1990*/  IADD3 R4, P3, P4, R4, R16, R17 ;  /* 0x0000001004047210 */ /* 0x000fe40007c7e011 */
[----:B------:R-:W2:Y:S01]  /*19a0*/  LDS.128 R16, [UR4+0x60] ;  /* 0x00006004ff107984 */ /* 0x000ea20008000c00 */
[----:B------:R-:W-:-:S02]  /*19b0*/  ISETP.GT.U32.AND P1, PT, R28, 0xa0, PT ;  /* 0x000000a01c00780c */ /* 0x000fc40003f24070 */
[----:B------:R-:W-:Y:S02]  /*19c0*/  IADD3.X R3, PT, PT, R3, R20, R2, P3, P4 ;  /* 0x0000001403037210 */ /* 0x000fe40001fe8402 */
[----:B------:R-:W3:Y:S01]  /*19d0*/  LDS.128 R20, [UR4+0x70] ;  /* 0x00007004ff147984 */ /* 0x000ee20008000c00 */
[----:B------:R-:W-:Y:S02]  /*19e0*/  ISETP.GT.U32.AND P2, PT, R28, 0xc0, PT ;  /* 0x000000c01c00780c */ /* 0x000fe40003f44070 */
[----:B------:R-:W-:Y:S02]  /*19f0*/  SEL R5, R6, RZ, P1 ;  /* 0x000000ff06057207 */ /* 0x000fe40000800000 */
[----:B0-----:R-:W-:Y:S02]  /*1a00*/  SEL R2, R8, RZ, P2 ;  /* 0x000000ff08027207 */ /* 0x001fe40001000000 */
[----:B------:R-:W-:Y:S02]  /*1a10*/  SEL R7, R7, RZ, P1 ;  /* 0x000000ff07077207 */ /* 0x000fe40000800000 */
[----:B------:R-:W-:-:S02]  /*1a20*/  ISETP.GT.U32.AND P1, PT, R28, 0xe0, PT ;  /* 0x000000e01c00780c */ /* 0x000fc40003f24070 */
[----:B------:R-:W-:Y:S02]  /*1a30*/  IADD3 R2, P3, P4, R2, R4, R5 ;  /* 0x0000000402027210 */ /* 0x000fe40007c7e005 */
[----:B------:R-:W-:Y:S02]  /*1a40*/  SEL R6, R9, RZ, P2 ;  /* 0x000000ff09067207 */ /* 0x000fe40001000000 */
[----:B------:R-:W-:Y:S02]  /*1a50*/  ISETP.GT.U32.AND P2, PT, R28, 0x100, PT ;  /* 0x000001001c00780c */ /* 0x000fe40003f44070 */
[----:B------:R-:W-:Y:S02]  /*1a60*/  SEL R4, R10, RZ, P1 ;  /* 0x000000ff0a047207 */ /* 0x000fe40000800000 */
[----:B------:R-:W-:Y:S02]  /*1a70*/  SEL R10, R11, RZ, P1 ;  /* 0x000000ff0b0a7207 */ /* 0x000fe40000800000 */
[----:B------:R-:W-:-:S02]  /*1a80*/  ISETP.GT.U32.AND P1, PT, R28, 0x120, PT ;  /* 0x000001201c00780c */ /* 0x000fc40003f24070 */
[----:B------:R-:W-:Y:S02]  /*1a90*/  IADD3.X R6, PT, PT, R6, R3, R7, P3, P4 ;  /* 0x0000000306067210 */ /* 0x000fe40001fe8407 */
[----:B-1----:R-:W-:Y:S02]  /*1aa0*/  SEL R3, R12, RZ, P2 ;  /* 0x000000ff0c037207 */ /* 0x002fe40001000000 */
[----:B------:R-:W-:Y:S02]  /*1ab0*/  SEL R7, R13, RZ, P2 ;  /* 0x000000ff0d077207 */ /* 0x000fe40001000000 */
[----:B------:R-:W-:Y:S02]  /*1ac0*/  ISETP.GT.U32.AND P2, PT, R28, 0x140, PT ;  /* 0x000001401c00780c */ /* 0x000fe40003f44070 */
[----:B------:R-:W-:Y:S02]  /*1ad0*/  SEL R5, R14, RZ, P1 ;  /* 0x000000ff0e057207 */ /* 0x000fe40000800000 */
[----:B------:R-:W-:-:S02]  /*1ae0*/  SEL R15, R15, RZ, P1 ;  /* 0x000000ff0f0f7207 */ /* 0x000fc40000800000 */
[----:B------:R-:W-:Y:S02]  /*1af0*/  ISETP.GT.U32.AND P1, PT, R28, 0x160, PT ;  /* 0x000001601c00780c */ /* 0x000fe40003f24070 */
[----:B------:R-:W-:Y:S02]  /*1b00*/  IADD3 R4, P3, P4, R3, R2, R4 ;  /* 0x0000000203047210 */ /* 0x000fe40007c7e004 */
[----:B--2---:R-:W-:Y:S02]  /*1b10*/  SEL R2, R16, RZ, P2 ;  /* 0x000000ff10027207 */ /* 0x004fe40001000000 */
[----:B------:R-:W-:Y:S02]  /*1b20*/  SEL R3, R18, RZ, P1 ;  /* 0x000000ff12037207 */ /* 0x000fe40000800000 */
[----:B------:R-:W-:Y:S02]  /*1b30*/  IADD3.X R7, PT, PT, R7, R6, R10, P3, P4 ;  /* 0x0000000607077210 */ /* 0x000fe40001fe840a */
[----:B------:R-:W-:-:S02]  /*1b40*/  SEL R18, R19, RZ, P1 ;  /* 0x000000ff13127207 */ /* 0x000fc40000800000 */
[----:B------:R-:W-:Y:S02]  /*1b50*/  SEL R6, R17, RZ, P2 ;  /* 0x000000ff11067207 */ /* 0x000fe40001000000 */
[----:B------:R-:W-:Y:S02]  /*1b60*/  IADD3 R2, P1, P3, R2, R4, R5 ;  /* 0x0000000402027210 */ /* 0x000fe40007b3e005 */
[----:B---3--:R-:W-:Y:S02]  /*1b70*/  SEL R4, R20, RZ, P5 ;  /* 0x000000ff14047207 */ /* 0x008fe40002800000 */
[----:B------:R-:W-:Y:S02]  /*1b80*/  ISETP.GT.U32.AND P2, PT, R28, 0x1c0, PT ;  /* 0x000001c01c00780c */ /* 0x000fe40003f44070 */
[----:B------:R-:W-:Y:S02]  /*1b90*/  IADD3.X R6, PT, PT, R6, R7, R15, P1, P3 ;  /* 0x0000000706067210 */ /* 0x000fe40000fe640f */
[----:B------:R-:W-:-:S02]  /*1ba0*/  IADD3 R4, P3, P4, R4, R2, R3 ;  /* 0x0000000204047210 */ /* 0x000fc40007c7e003 */
[----:B------:R-:W-:Y:S02]  /*1bb0*/  SEL R2, R22, RZ, P6 ;  /* 0x000000ff16027207 */ /* 0x000fe40003000000 */
[----:B------:R-:W-:Y:S02]  /*1bc0*/  SEL R3, R24, RZ, P2 ;  /* 0x000000ff18037207 */ /* 0x000fe40001000000 */
[----:B------:R-:W-:Y:S02]  /*1bd0*/  ISETP.GT.U32.AND P1, PT, R28, 0x1e0, PT ;  /* 0x000001e01c00780c */ /* 0x000fe40003f24070 */
[----:B------:R-:W-:Y:S02]  /*1be0*/  SEL R5, R21, RZ, P5 ;  /* 0x000000ff15057207 */ /* 0x000fe40002800000 */
[----:B------:R-:W-:Y:S02]  /*1bf0*/  SEL R23, R23, RZ, P6 ;  /* 0x000000ff17177207 */ /* 0x000fe40003000000 */
[----:B------:R-:W-:-:S02]  /*1c00*/  IADD3 R3, P5, P6, R3, R4, R2 ;  /* 0x0000000403037210 */ /* 0x000fc40007ebe002 */
[----:B------:R-:W-:Y:S02]  /*1c10*/  SEL R2, R26, RZ, P1 ;  /* 0x000000ff1a027207 */ /* 0x000fe40000800000 */
[----:B------:R-:W-:Y:S02]  /*1c20*/  IADD3.X R5, PT, PT, R5, R6, R18, P3, P4 ;  /* 0x0000000605057210 */ /* 0x000fe40001fe8412 */
[----:B------:R-:W-:Y:S02]  /*1c30*/  SEL R4, R25, RZ, P2 ;  /* 0x000000ff19047207 */ /* 0x000fe40001000000 */
[----:B------:R-:W-:Y:S02]  /*1c40*/  IADD3 R2, P2, PT, R2, R3, RZ ;  /* 0x0000000302027210 */ /* 0x000fe40007f5e0ff */
[----:B------:R-:W-:Y:S02]  /*1c50*/  SEL R3, R27, RZ, P1 ;  /* 0x000000ff1b037207 */ /* 0x000fe40000800000 */
[----:B------:R-:W-:-:S05]  /*1c60*/  IADD3.X R4, PT, PT, R4, R5, R23, P5, P6 ;  /* 0x0000000504047210 */ /* 0x000fca0002fec417 */
[----:B------:R-:W-:Y:S01]  /*1c70*/  IMAD.X R3, R3, 0x1, R4, P2 ;  /* 0x0000000103037824 */ /* 0x000fe200010e0604 */
[----:B------:R-:W-:Y:S06]  /*1c80*/  BRA `(.L_x_316) ;  /* 0x0000001800387947 */ /* 0x000fec0003800000 */
.L_x_301:
[----:B------:R-:W0:Y:S01]  /*1c90*/  S2R R5, SR_TID.X ;  /* 0x0000000000057919 */ /* 0x000e220000002100 */
[----:B------:R-:W1:Y:S01]  /*1ca0*/  LDC.64 R6, c[0x0][0x380] ;  /* 0x0000e000ff067b82 */ /* 0x000e620000000a00 */
[----:B0-----:R-:W-:-:S04]  /*1cb0*/  IMAD R19, R0, 0xe00, R5 ;  /* 0x00000e0000137824 */ /* 0x001fc800078e0205 */
        /* <DEDUP_REMOVED lines=9> */
[----:B---3--:R-:W-:Y:S02]  /*1d50*/  DSETP.GT.AND P3, PT, R10, RZ, PT ;  /* 0x000000ff0a00722a */ /* 0x008fe40003f64000 */
[----:B----4-:R-:W-:Y:S02]  /*1d60*/  DSETP.GT.AND P4, PT, R12, RZ, PT ;  /* 0x000000ff0c00722a */ /* 0x010fe40003f84000 */
[----:B-----5:R-:W-:Y:S01]  /*1d70*/  DSETP.GT.AND P0, PT, R16, RZ, PT ;  /* 0x000000ff1000722a */ /* 0x020fe20003f04000 */
[----:B------:R-:W-:Y:S01]  /*1d80*/  SEL R10, RZ, 0x1, !P2 ;  /* 0x00000001ff0a7807 */ /* 0x000fe20005000000 */
[----:B------:R-:W-:Y:S01]  /*1d90*/  DSETP.GT.AND P1, PT, R14, RZ, PT ;  /* 0x000000ff0e00722a */ /* 0x000fe20003f24000 */
[----:B------:R-:W-:Y:S02]  /*1da0*/  SEL R11, RZ, 0x1, !P3 ;  /* 0x00000001ff0b7807 */ /* 0x000fe40005800000 */
[----:B------:R-:W-:Y:S01]  /*1db0*/  SEL R20, RZ, 0x1, !P4 ;  /* 0x00000001ff147807 */ /* 0x000fe20006000000 */
[----:B------:R-:W-:Y:S01]  /*1dc0*/  DSETP.GT.AND P5, PT, R8, RZ, PT ;  /* 0x000000ff0800722a */ /* 0x000fe20003fa4000 */
[----:B------:R-:W-:Y:S01]  /*1dd0*/  SEL R9, RZ, 0x1, !P0 ;  /* 0x00000001ff097807 */ /* 0x000fe20004000000 */
[----:B------:R-:W-:Y:S01]  /*1de0*/  DSETP.GT.AND P4, PT, R6, RZ, PT ;  /* 0x000000ff0600722a */ /* 0x000fe20003f84000 */
[----:B------:R-:W-:-:S02]  /*1df0*/  ISETP.GE.U32.AND P0, PT, R28, R4, PT ;  /* 0x000000041c00720c */ /* 0x000fc40003f06070 */
[----:B------:R-:W-:Y:S02]  /*1e00*/  IADD3 R20, P3, P2, R20, R11, R10 ;  /* 0x0000000b14147210 */ /* 0x000fe40007a7e00a */
[----:B------:R-:W-:Y:S02]  /*1e10*/  SEL R8, RZ, 0x1, !P1 ;  /* 0x00000001ff087807 */ /* 0x000fe40004800000 */
[----:B------:R-:W-:Y:S02]  /*1e20*/  SEL R6, RZ, 0x1, !P4 ;  /* 0x00000001ff067807 */ /* 0x000fe40006000000 */
[----:B------:R-:W-:Y:S02]  /*1e30*/  SEL R7, RZ, 0x1, !P5 ;  /* 0x00000001ff077807 */ /* 0x000fe40006800000 */
[----:B------:R-:W-:Y:S02]  /*1e40*/  IADD3 R20, P1, P4, R9, R20, R8 ;  /* 0x0000001409147210 */ /* 0x000fe40007c3e008 */
[----:B------:R-:W-:-:S02]  /*1e50*/  IADD3.X R21, PT, PT, RZ, RZ, RZ, P3, P2 ;  /* 0x000000ffff157210 */ /* 0x000fc40001fe44ff */
[----:B------:R-:W-:Y:S02]  /*1e60*/  IADD3 R20, P2, P3, R7, R20, R6 ;  /* 0x0000001407147210 */ /* 0x000fe40007b5e006 */
[----:B------:R-:W-:-:S04]  /*1e70*/  IADD3.X R21, PT, PT, RZ, R21, RZ, P1, P4 ;  /* 0x00000015ff157210 */ /* 0x000fc80000fe84ff */
[----:B------:R-:W-:Y:S01]  /*1e80*/  IADD3.X R21, PT, PT, RZ, R21, RZ, P2, P3 ;  /* 0x00000015ff157210 */ /* 0x000fe200017e64ff */
[----:B------:R-:W-:Y:S06]  /*1e90*/  @!P0 BRA `(.L_x_317) ;  /* 0x00000010008c8947 */ /* 0x000fec0003800000 */
[----:B------:R-:W-:Y:S01]  /*1ea0*/  IMAD.IADD R29, R0, 0x1, R3 ;  /* 0x00000001001d7824 */ /* 0x000fe200078e0203 */
[----:B------:R-:W0:Y:S01]  /*1eb0*/  LDC R24, c[0x0][0x3b0] ;  /* 0x0000ec00ff187b82 */ /* 0x000e220000000800 */
[----:B------:R-:W-:Y:S01]  /*1ec0*/  VIADD R28, R2, 0xfffff200 ;  /* 0xfffff200021c7836 */ /* 0x000fe20000000000 */
[----:B------:R-:W-:Y:S01]  /*1ed0*/  LOP3.LUT R3, RZ, R5, RZ, 0x33, !PT ;  /* 0x00000005ff037212 */ /* 0x000fe200078e33ff */
[----:B------:R-:W-:Y:S01]  /*1ee0*/  IMAD R29, R29, 0xe00, RZ ;  /* 0x00000e001d1d7824 */ /* 0x000fe200078e02ff */
[----:B------:R-:W1:Y:S02]  /*1ef0*/  LDCU.64 UR8, c[0x0][0x380] ;  /* 0x00007000ff0877ac */ /* 0x000e640008000a00 */
[----:B------:R-:W-:Y:S01]  /*1f00*/  IADD3 R3, PT, PT, -R4, R2, R3 ;  /* 0x0000000204037210 */ /* 0x000fe20007ffe103 */
[----:B------:R-:W-:Y:S01]  /*1f10*/  IMAD.MOV.U32 R6, RZ, RZ, R29 ;  /* 0x000000ffff067224 */ /* 0x000fe200078e001d */
[C---:B------:R-:W-:Y:S01]  /*1f20*/  ISETP.GT.U32.AND P0, PT, R29.reuse, R28, PT ;  /* 0x0000001c1d00720c */ /* 0x040fe20003f04070 */
[----:B------:R-:W-:Y:S01]  /*1f30*/  UMOV UR4, URZ ;  /* 0x000000ff00047c82 */ /* 0x000fe20008000000 */
[----:B------:R-:W-:Y:S01]  /*1f40*/  IADD3 R25, PT, PT, R29, 0x1000, R5 ;  /* 0x000010001d197810 */ /* 0x000fe20007ffe005 */
[----:B------:R-:W-:-:S02]  /*1f50*/  IMAD R3, R0, -0xe00, R3 ;  /* 0xfffff20000037824 */ /* 0x000fc400078e0203 */
[----:B------:R-:W-:-:S08]  /*1f60*/  IMAD.MOV.U32 R7, RZ, RZ, R29 ;  /* 0x000000ffff077224 */ /* 0x000fd000078e001d */
[----:B------:R-:W-:Y:S05]  /*1f70*/  @P0 BRA `(.L_x_318) ;  /* 0x0000000000b00947 */ /* 0x000fea0003800000 */
.L_x_319:
[----:B------:R-:W-:-:S05]  /*1f80*/  IADD3 R2, P0, PT, R5, R7, RZ ;  /* 0x0000000705027210 */ /* 0x000fca0007f1e0ff */
[----:B------:R-:W-:Y:S01]  /*1f90*/  IMAD.X R9, RZ, RZ, RZ, P0 ;  /* 0x000000ffff097224 */ /* 0x000fe200000e06ff */
[----:B-1----:R-:W-:-:S04]  /*1fa0*/  LEA R26, P0, R2, UR8, 0x3 ;  /* 0x00000008021a7c11 */ /* 0x002fc8000f8018ff */
        /* <DEDUP_REMOVED lines=18> */
[----:B------:R-:W-:Y:S01]  /*20d0*/  DSETP.GT.AND P5, PT, R16, RZ, PT ;  /* 0x000000ff1000722a */ /* 0x000fe20003fa4000 */
[----:B------:R-:W-:Y:S02]  /*20e0*/  IADD3.X R21, PT, PT, RZ, R21, RZ, P1, P0 ;  /* 0x00000015ff157210 */ /* 0x000fe40000fe04ff */
[----:B------:R-:W-:Y:S01]  /*20f0*/  IADD3 R20, P2, P3, R9, R20, R2 ;  /* 0x0000001409147210 */ /* 0x000fe20007b5e002 */
[----:B0-----:R-:W-:Y:S01]  /*2100*/  IMAD.MOV.U32 R2, RZ, RZ, R24 ;  /* 0x000000ffff027224 */ /* 0x001fe200078e0018 */
[----:B------:R-:W-:Y:S01]  /*2110*/  SEL R8, RZ, 0x1, !P4 ;  /* 0x00000001ff087807 */ /* 0x000fe20006000000 */
[----:B------:R-:W-:Y:S01]  /*2120*/  DSETP.GT.AND P6, PT, R18, RZ, PT ;  /* 0x000000ff1200722a */ /* 0x000fe20003fc4000 */
[----:B------:R-:W-:-:S02]  /*2130*/  SEL R9, RZ, 0x1, !P5 ;  /* 0x00000001ff097807 */ /* 0x000fc40006800000 */
[----:B------:R-:W-:Y:S02]  /*2140*/  IADD3.X R21, PT, PT, RZ, R21, RZ, P2, P3 ;  /* 0x00000015ff157210 */ /* 0x000fe400017e64ff */
[----:B------:R-:W-:Y:S01]  /*2150*/  IADD3 R20, P5, P4, R9, R20, R8 ;  /* 0x0000001409147210 */ /* 0x000fe20007cbe008 */
[----:B------:R-:W-:Y:S01]  /*2160*/  IMAD.IADD R9, R2, 0x1, -R7 ;  /* 0x0000000102097824 */ /* 0x000fe200078e0a07 */
[----:B------:R-:W-:Y:S02]  /*2170*/  SEL R11, RZ, 0x1, !P6 ;  /* 0x00000001ff0b7807 */ /* 0x000fe40007000000 */
[----:B------:R-:W-:Y:S02]  /*2180*/  IADD3.X R21, PT, PT, RZ, R21, RZ, P5, P4 ;  /* 0x00000015ff157210 */ /* 0x000fe40002fe84ff */
[----:B------:R-:W-:Y:S02]  /*2190*/  ISETP.GE.U32.AND P0, PT, R9, R4, PT ;  /* 0x000000040900720c */ /* 0x000fe40003f06070 */
[----:B------:R-:W-:-:S05]  /*21a0*/  IADD3 R20, P1, PT, R20, R11, RZ ;  /* 0x0000000b14147210 */ /* 0x000fca0007f3e0ff */
[----:B------:R-:W-:-:S06]  /*21b0*/  IMAD.X R21, RZ, RZ, R21, P1 ;  /* 0x000000ffff157224 */ /* 0x000fcc00008e0615 */
[----:B------:R-:W-:Y:S05]  /*21c0*/  @!P0 BRA `(.L_x_317) ;  /* 0x0000000c00c08947 */ /* 0x000fea0003800000 */
[C---:B------:R-:W-:Y:S01]  /*21d0*/  IMAD.IADD R7, R4.reuse, 0x1, R7 ;  /* 0x0000000104077824 */ /* 0x040fe200078e0207 */
[----:B------:R-:W-:Y:S01]  /*21e0*/  UIADD3 UR4, UPT, UPT, UR4, 0x1, URZ ;  /* 0x0000000104047890 */ /* 0x000fe2000fffe0ff */
[C---:B------:R-:W-:Y:S02]  /*21f0*/  IMAD.IADD R6, R4.reuse, 0x1, R6 ;  /* 0x0000000104067824 */ /* 0x040fe400078e0206 */
[----:B------:R-:W-:Y:S01]  /*2200*/  IMAD.IADD R3, R3, 0x1, -R4 ;  /* 0x0000000103037824 */ /* 0x000fe200078e0a04 */
[----:B------:R-:W-:Y:S01]  /*2210*/  ISETP.GT.U32.AND P0, PT, R7, R28, PT ;  /* 0x0000001c0700720c */ /* 0x000fe20003f04070 */
[----:B------:R-:W-:-:S12]  /*2220*/  IMAD.IADD R25, R4, 0x1, R25 ;  /* 0x0000000104197824 */ /* 0x000fd800078e0219 */
[----:B------:R-:W-:Y:S05]  /*2230*/  @!P0 BRA `(.L_x_319) ;  /* 0xfffffffc00508947 */ /* 0x000fea000383ffff */
.L_x_318:
[----:B------:R-:W-:Y:S01]  /*2240*/  IMAD.IADD R4, R2, 0x1, -R7 ;  /* 0x0000000102047824 */ /* 0x000fe200078e0a07 */
[----:B------:R-:W-:Y:S04]  /*2250*/  BSSY.RECONVERGENT B1, `(.L_x_317) ;  /* 0x00000e7000017945 */ /* 0x000fe80003800200 */
[----:B------:R-:W-:-:S04]  /*2260*/  ISETP.GE.AND P0, PT, R5, R4, PT ;  /* 0x000000040500720c */ /* 0x000fc80003f06270 */
[----:B------:R-:W-:-:S13]  /*2270*/  ISETP.GE.U32.OR P0, PT, R7, R2, P0 ;  /* 0x000000020700720c */ /* 0x000fda0000706470 */
[----:B------:R-:W-:Y:S05]  /*2280*/  @P0 BRA `(.L_x_320) ;  /* 0x0000000c008c0947 */ /* 0x000fea0003800000 */
[----:B------:R-:W2:Y:S01]  /*2290*/  LDC R9, c[0x0][0x3b4] ;  /* 0x0000ed00ff097b82 */ /* 0x000ea20000000800 */
[----:B------:R-:W-:Y:S01]  /*22a0*/  LOP3.LUT R4, RZ, R5, RZ, 0x33, !PT ;  /* 0x00000005ff047212 */ /* 0x000fe200078e33ff */
[----:B------:R-:W-:Y:S03]  /*22b0*/  BSSY.RECONVERGENT B2, `(.L_x_321) ;  /* 0x0000075000027945 */ /* 0x000fe60003800200 */
[----:B------:R-:W-:Y:S01]  /*22c0*/  IADD3 R2, PT, PT, -R29, R2, R4 ;  /* 0x000000021d027210 */ /* 0x000fe20007ffe104 */
[----:B------:R-:W-:Y:S02]  /*22d0*/  IMAD.MOV.U32 R4, RZ, RZ, R5 ;  /* 0x000000ffff047224 */ /* 0x000fe400078e0005 */
[----:B--2---:R-:W-:-:S04]  /*22e0*/  IMAD R9, R9, UR4, RZ ;  /* 0x0000000409097c24 */ /* 0x004fc8000f8e02ff */
[----:B------:R-:W-:-:S05]  /*22f0*/  IMAD R2, R9, -0xe00, R2 ;  /* 0xfffff20009027824 */ /* 0x000fca00078e0202 */
[C---:B------:R-:W-:Y:S02]  /*2300*/  ISETP.GE.U32.AND P0, PT, R2.reuse, 0x1e00, PT ;  /* 0x00001e000200780c */ /* 0x040fe40003f06070 */
[----:B------:R-:W-:-:S04]  /*2310*/  LEA.HI R22, R2, 0x1, RZ, 0x17 ;  /* 0x0000000102167811 */ /* 0x000fc800078fb8ff */
[----:B------:R-:W-:-:S07]  /*2320*/  LOP3.LUT R23, R22, 0xf, RZ, 0xc0, !PT ;  /* 0x0000000f16177812 */ /* 0x000fce00078ec0ff */
[----:B------:R-:W-:Y:S05]  /*2330*/  @!P0 BRA `(.L_x_322) ;  /* 0x0000000400b08947 */ /* 0x000fea0003800000 */
[----:B------:R-:W2:Y:S01]  /*2340*/  LDC.64 R10, c[0x0][0x380] ;  /* 0x0000e000ff0a7b82 */ /* 0x000ea20000000a00 */
[----:B------:R-:W-:Y:S01]  /*2350*/  LEA.HI R2, R3, 0x1, RZ, 0x17 ;  /* 0x0000000103027811 */ /* 0x000fe200078fb8ff */
[----:B------:R-:W-:Y:S01]  /*2360*/  BSSY.RECONVERGENT B3, `(.L_x_323) ;  /* 0x0000068000037945 */ /* 0x000fe20003800200 */
[----:B------:R-:W-:Y:S02]  /*2370*/  LOP3.LUT R4, R5, 0x1000, RZ, 0xfc, !PT ;  /* 0x0000100005047812 */ /* 0x000fe400078efcff */
[----:B------:R-:W-:-:S05]  /*2380*/  LOP3.LUT R2, R2, 0xfffff0, RZ, 0xc0, !PT ;  /* 0x00fffff002027812 */ /* 0x000fca00078ec0ff */
[----:B------:R-:W-:-:S07]  /*2390*/  IMAD.MOV R2, RZ, RZ, -R2 ;  /* 0x000000ffff027224 */ /* 0x000fce00078e0a02 */
.L_x_324:
[C---:B------:R-:W-:Y:S02]  /*23a0*/  VIADD R17, R25.reuse, 0xfffff000 ;  /* 0xfffff00019117836 */ /* 0x040fe40000000000 */
[----:B------:R-:W-:Y:S02]  /*23b0*/  VIADD R9, R25, 0xfffff200 ;  /* 0xfffff20019097836 */ /* 0x000fe40000000000 */
[----:B--2---:R-:W-:-:S04]  /*23c0*/  IMAD.WIDE.U32 R16, R17, 0x8, R10 ;  /* 0x0000000811107825 */ /* 0x004fc800078e000a */
[--C-:B------:R-:W-:Y:S02]  /*23d0*/  IMAD.WIDE.U32 R8, R9, 0x8, R10.reuse ;  /* 0x0000000809087825 */ /* 0x100fe400078e000a */
[----:B------:R-:W2:Y:S04]  /*23e0*/  LDG.E.64 R16, desc[UR6][R16.64] ;  /* 0x0000000610107981 */ /* 0x000ea8000c1e1b00 */
[----:B------:R-:W3:Y:S01]  /*23f0*/  LDG.E.64 R8, desc[UR6][R8.64] ;  /* 0x0000000608087981 */ /* 0x000ee2000c1e1b00 */
[C---:B------:R-:W-:Y:S02]  /*2400*/  VIADD R15, R25.reuse, 0xfffff400 ;  /* 0xfffff400190f7836 */ /* 0x040fe40000000000 */
[----:B------:R-:W-:Y:S02]  /*2410*/  VIADD R13, R25, 0xfffff600 ;  /* 0xfffff600190d7836 */ /* 0x000fe40000000000 */
[----:B------:R-:W-:-:S04]  /*2420*/  IMAD.WIDE.U32 R14, R15, 0x8, R10 ;  /* 0x000000080f0e7825 */ /* 0x000fc800078e000a */
[--C-:B------:R-:W-:Y:S02]  /*2430*/  IMAD.WIDE.U32 R12, R13, 0x8, R10.reuse ;  /* 0x000000080d0c7825 */ /* 0x100fe400078e000a */
[----:B------:R-:W4:Y:S04]  /*2440*/  LDG.E.64 R14, desc[UR6][R14.64] ;  /* 0x000000060e0e7981 */ /* 0x000f28000c1e1b00 */
[----:B------:R-:W5:Y:S01]  /*2450*/  LDG.E.64 R12, desc[UR6][R12.64] ;  /* 0x000000060c0c7981 */ /* 0x000f62000c1e1b00 */
[C---:B------:R-:W-:Y:S02]  /*2460*/  VIADD R27, R25.reuse, 0xfffff800 ;  /* 0xfffff800191b7836 */ /* 0x040fe40000000000 */
[----:B------:R-:W-:Y:S02]  /*2470*/  VIADD R19, R25, 0xfffffa00 ;  /* 0xfffffa0019137836 */ /* 0x000fe40000000000 */
[----:B------:R-:W-:-:S04]  /*2480*/  IMAD.WIDE.U32 R26, R27, 0x8, R10 ;  /* 0x000000081b1a7825 */ /* 0x000fc800078e000a */
[----:B------:R-:W-:Y:S02]  /*2490*/  IMAD.WIDE.U32 R18, R19, 0x8, R10 ;  /* 0x0000000813127825 */ /* 0x000fe400078e000a */
[----:B------:R-:W5:Y:S04]  /*24a0*/  LDG.E.64 R26, desc[UR6][R26.64] ;  /* 0x000000061a1a7981 */ /* 0x000f68000c1e1b00 */
[----:B------:R-:W5:Y:S01]  /*24b0*/  LDG.E.64 R18, desc[UR6][R18.64] ;  /* 0x0000000612127981 */ /* 0x000f62000c1e1b00 */
[----:B--2---:R-:W-:Y:S01]  /*24c0*/  DSETP.GT.AND P0, PT, R16, RZ, PT ;  /* 0x000000ff1000722a */ /* 0x004fe20003f04000 */
[C---:B------:R-:W-:Y:S01]  /*24d0*/  VIADD R17, R25.reuse, 0xfffffc00 ;  /* 0xfffffc0019117836 */ /* 0x040fe20000000000 */
[----:B---3--:R-:W-:Y:S01]  /*24e0*/  DSETP.GT.AND P1, PT, R8, RZ, PT ;  /* 0x000000ff0800722a */ /* 0x008fe20003f24000 */
[----:B------:R-:W-:-:S02]  /*24f0*/  VIADD R9, R25, 0xfffffe00 ;  /* 0xfffffe0019097836 */ /* 0x000fc40000000000 */
[----:B------:R-:W-:-:S04]  /*2500*/  IMAD.WIDE.U32 R16, R17, 0x8, R10 ;  /* 0x0000000811107825 */ /* 0x000fc800078e000a */
[--C-:B------:R-:W-:Y:S02]  /*2510*/  IMAD.WIDE.U32 R8, R9, 0x8, R10.reuse ;  /* 0x0000000809087825 */ /* 0x100fe400078e000a */
[----:B------:R-:W2:Y:S04]  /*2520*/  LDG.E.64 R16, desc[UR6][R16.64] ;  /* 0x0000000610107981 */ /* 0x000ea8000c1e1b00 */
[----:B------:R-:W3:Y:S01]  /*2530*/  LDG.E.64 R8, desc[UR6][R8.64] ;  /* 0x0000000608087981 */ /* 0x000ee2000c1e1b00 */
[----:B----4-:R-:W-:Y:S02]  /*2540*/  DSETP.GT.AND P3, PT, R14, RZ, PT ;  /* 0x000000ff0e00722a */ /* 0x010fe40003f64000 */
[----:B-----5:R-:W-:Y:S01]  /*2550*/  DSETP.GT.AND P4, PT, R12, RZ, PT ;  /* 0x000000ff0c00722a */ /* 0x020fe20003f84000 */
[----:B------:R-:W-:-:S04]  /*2560*/  IMAD.WIDE.U32 R14, R25, 0x8, R10 ;  /* 0x00000008190e7825 */ /* 0x000fc800078e000a */
[----:B------:R-:W-:Y:S02]  /*2570*/  VIADD R13, R25, 0x200 ;  /* 0x00000200190d7836 */ /* 0x000fe40000000000 */
[----:B------:R-:W4:Y:S02]  /*2580*/  LDG.E.64 R14, desc[UR6][R14.64] ;  /* 0x000000060e0e7981 */ /* 0x000f24000c1e1b00 */
[----:B------:R-:W-:-:S06]  /*2590*/  IMAD.WIDE.U32 R12, R13, 0x8, R10 ;  /* 0x000000080d0c7825 */ /* 0x000fcc00078e000a */
[----:B------:R-:W5:Y:S01]  /*25a0*/  LDG.E.64 R12, desc[UR6][R12.64] ;  /* 0x000000060c0c7981 */ /* 0x000f62000c1e1b00 */
[----:B------:R-:W-:Y:S01]  /*25b0*/  DSETP.GT.AND P2, PT, R26, RZ, PT ;  /* 0x000000ff1a00722a */ /* 0x000fe20003f44000 */
[C---:B------:R-:W-:Y:S01]  /*25c0*/  VIADD R27, R25.reuse, 0x400 ;  /* 0x00000400191b7836 */ /* 0x040fe20000000000 */
[----:B------:R-:W-:Y:S01]  /*25d0*/  DSETP.GT.AND P5, PT, R18, RZ, PT ;  /* 0x000000ff1200722a */ /* 0x000fe20003fa4000 */
[----:B------:R-:W-:Y:S02]  /*25e0*/  VIADD R29, R25, 0x600 ;  /* 0x00000600191d7836 */ /* 0x000fe40000000000 */
[----:B------:R-:W-:Y:S01]  /*25f0*/  IMAD.WIDE.U32 R18, R27, 0x8, R10 ;  /* 0x000000081b127825 */ /* 0x000fe200078e000a */
[----:B------:R-:W-:Y:S02]  /*2600*/  SEL R27, RZ, 0x1, !P3 ;  /* 0x00000001ff1b7807 */ /* 0x000fe40005800000 */
[----:B------:R-:W-:-:S03]  /*2610*/  SEL R26, RZ, 0x1, !P4 ;  /* 0x00000001ff1a7807 */ /* 0x000fc60006000000 */
[----:B------:R-:W5:Y:S01]  /*2620*/  LDG.E.64 R18, desc[UR6][R18.64] ;  /* 0x0000000612127981 */ /* 0x000f62000c1e1b00 */
[----:B--2---:R-:W-:Y:S01]  /*2630*/  DSETP.GT.AND P6, PT, R16, RZ, PT ;  /* 0x000000ff1000722a */ /* 0x004fe20003fc4000 */
[----:B------:R-:W-:Y:S01]  /*2640*/  SEL R17, RZ, 0x1, !P0 ;  /* 0x00000001ff117807 */ /* 0x000fe20004000000 */
[----:B---3--:R-:W-:Y:S01]  /*2650*/  DSETP.GT.AND P0, PT, R8, RZ, PT ;  /* 0x000000ff0800722a */ /* 0x008fe20003f04000 */
[----:B------:R-:W-:Y:S01]  /*2660*/  SEL R16, RZ, 0x1, !P1 ;  /* 0x00000001ff107807 */ /* 0x000fe20004800000 */
[----:B------:R-:W-:-:S03]  /*2670*/  IMAD.WIDE.U32 R8, R29, 0x8, R10 ;  /* 0x000000081d087825 */ /* 0x000fc600078e000a */
[----:B------:R-:W-:-:S03]  /*2680*/  IADD3 R20, P1, P3, R16, R20, R17 ;  /* 0x0000001410147210 */ /* 0x000fc60007b3e011 */
[----:B------:R-:W2:Y:S01]  /*2690*/  LDG.E.64 R8, desc[UR6][R8.64] ;  /* 0x0000000608087981 */ /* 0x000ea2000c1e1b00 */
[----:B0-----:R-:W-:Y:S02]  /*26a0*/  IADD3.X R24, PT, PT, RZ, R21, RZ, P1, P3 ;  /* 0x00000015ff187210 */ /* 0x001fe40000fe64ff */
[----:B------:R-:W-:Y:S01]  /*26b0*/  IADD3 R26, P3, P4, R26, R20, R27 ;  /* 0x000000141a1a7210 */ /* 0x000fe20007c7e01b */
[----:B----4-:R-:W-:Y:S01]  /*26c0*/  DSETP.GT.AND P1, PT, R14, RZ, PT ;  /* 0x000000ff0e00722a */ /* 0x010fe20003f24000 */
[C---:B------:R-:W-:Y:S02]  /*26d0*/  VIADD R17, R25.reuse, 0x800 ;  /* 0x0000080019117836 */ /* 0x040fe40000000000 */
[----:B------:R-:W-:Y:S01]  /*26e0*/  VIADD R15, R25, 0xa00 ;  /* 0x00000a00190f7836 */ /* 0x000fe20000000000 */
[----:B------:R-:W-:Y:S01]  /*26f0*/  IADD3.X R24, PT, PT, RZ, R24, RZ, P3, P4 ;  /* 0x00000018ff187210 */ /* 0x000fe20001fe84ff */
[----:B------:R-:W-:Y:S01]  /*2700*/  IMAD.WIDE.U32 R16, R17, 0x8, R10 ;  /* 0x0000000811107825 */ /* 0x000fe200078e000a */
[----:B-----5:R-:W-:-:S03]  /*2710*/  DSETP.GT.AND P4, PT, R12, RZ, PT ;  /* 0x000000ff0c00722a */ /* 0x020fc60003f84000 */
[--C-:B------:R-:W-:Y:S02]  /*2720*/  IMAD.WIDE.U32 R14, R15, 0x8, R10.reuse ;  /* 0x000000080f0e7825 */ /* 0x100fe400078e000a */
[----:B------:R-:W3:Y:S02]  /*2730*/  LDG.E.64 R16, desc[UR6][R16.64] ;  /* 0x0000000610107981 */ /* 0x000ee4000c1e1b00 */
[C---:B------:R-:W-:Y:S02]  /*2740*/  VIADD R13, R25.reuse, 0xc00 ;  /* 0x00000c00190d7836 */ /* 0x040fe40000000000 */
[----:B------:R-:W-:Y:S01]  /*2750*/  VIADD R21, R25, 0xe00 ;  /* 0x00000e0019157836 */ /* 0x000fe20000000000 */
[----:B------:R-:W4:Y:S01]  /*2760*/  LDG.E.64 R14, desc[UR6][R14.64] ;  /* 0x000000060e0e7981 */ /* 0x000f22000c1e1b00 */
[----:B------:R-:W-:-:S04]  /*2770*/  IMAD.WIDE.U32 R12, R13, 0x8, R10 ;  /* 0x000000080d0c7825 */ /* 0x000fc800078e000a */
[----:B------:R-:W-:Y:S02]  /*2780*/  IMAD.WIDE.U32 R20, R21, 0x8, R10 ;  /* 0x0000000815147825 */ /* 0x000fe400078e000a */
[----:B------:R-:W5:Y:S04]  /*2790*/  LDG.E.64 R12, desc[UR6][R12.64] ;  /* 0x000000060c0c7981 */ /* 0x000f68000c1e1b00 */
[----:B------:R-:W5:Y:S01]  /*27a0*/  LDG.E.64 R20, desc[UR6][R20.64] ;  /* 0x0000000614147981 */ /* 0x000f62000c1e1b00 */
[----:B------:R-:W-:Y:S01]  /*27b0*/  DSETP.GT.AND P3, PT, R18, RZ, PT ;  /* 0x000000ff1200722a */ /* 0x000fe20003f64000 */
[----:B------:R-:W-:Y:S02]  /*27c0*/  SEL R18, RZ, 0x1, !P2 ;  /* 0x00000001ff127807 */ /* 0x000fe40005000000 */
[----:B------:R-:W-:Y:S01]  /*27d0*/  SEL R19, RZ, 0x1, !P6 ;  /* 0x00000001ff137807 */ /* 0x000fe20007000000 */
[----:B------:R-:W-:-:S02]  /*27e0*/  VIADD R2, R2, 0x10 ;  /* 0x0000001002027836 */ /* 0x000fc40000000000 */
[----:B------:R-:W-:Y:S02]  /*27f0*/  VIADD R4, R4, 0x2000 ;  /* 0x0000200004047836 */ /* 0x000fe40000000000 */
[----:B------:R-:W-:Y:S01]  /*2800*/  VIADD R25, R25, 0x2000 ;  /* 0x0000200019197836 */ /* 0x000fe20000000000 */
[----:B--2---:R-:W-:Y:S01]  /*2810*/  DSETP.GT.AND P2, PT, R8, RZ, PT ;  /* 0x000000ff0800722a */ /* 0x004fe20003f44000 */
[----:B------:R-:W-:Y:S02]  /*2820*/  SEL R9, RZ, 0x1, !P5 ;  /* 0x00000001ff097807 */ /* 0x000fe40006800000 */
[----:B------:R-:W-:Y:S02]  /*2830*/  SEL R8, RZ, 0x1, !P0 ;  /* 0x00000001ff087807 */ /* 0x000fe40004000000 */
[----:B------:R-:W-:Y:S02]  /*2840*/  IADD3 R26, P5, P6, R9, R26, R18 ;  /* 0x0000001a091a7210 */ /* 0x000fe40007ebe012 */
[----:B------:R-:W-:-:S02]  /*2850*/  SEL R9, RZ, 0x1, !P1 ;  /* 0x00000001ff097807 */ /* 0x000fc40004800000 */
[----:B------:R-:W-:Y:S02]  /*2860*/  IADD3 R8, P1, P0, R8, R26, R19 ;  /* 0x0000001a08087210 */ /* 0x000fe4000783e013 */
[----:B------:R-:W-:Y:S02]  /*2870*/  SEL R18, RZ, 0x1, !P4 ;  /* 0x00000001ff127807 */ /* 0x000fe40006000000 */
[----:B------:R-:W-:Y:S02]  /*2880*/  IADD3.X R24, PT, PT, RZ, R24, RZ, P5, P6 ;  /* 0x00000018ff187210 */ /* 0x000fe40002fec4ff */
[----:B------:R-:W-:Y:S01]  /*2890*/  IADD3 R18, P6, P5, R18, R8, R9 ;  /* 0x0000000812127210 */ /* 0x000fe20007dde009 */
[----:B---3--:R-:W-:Y:S01]  /*28a0*/  DSETP.GT.AND P4, PT, R16, RZ, PT ;  /* 0x000000ff1000722a */ /* 0x008fe20003f84000 */
[----:B------:R-:W-:Y:S01]  /*28b0*/  SEL R8, RZ, 0x1, !P2 ;  /* 0x00000001ff087807 */ /* 0x000fe20005000000 */
[----:B----4-:R-:W-:Y:S01]  /*28c0*/  DSETP.GT.AND P2, PT, R14, RZ, PT ;  /* 0x000000ff0e00722a */ /* 0x010fe20003f44000 */
[----:B------:R-:W-:-:S02]  /*28d0*/  SEL R9, RZ, 0x1, !P3 ;  /* 0x00000001ff097807 */ /* 0x000fc40005800000 */
[----:B------:R-:W-:Y:S02]  /*28e0*/  IADD3.X R15, PT, PT, RZ, R24, RZ, P1, P0 ;  /* 0x00000018ff0f7210 */ /* 0x000fe40000fe04ff */
[----:B------:R-:W-:Y:S01]  /*28f0*/  IADD3 R14, P1, P3, R8, R18, R9 ;  /* 0x00000012080e7210 */ /* 0x000fe20007b3e009 */
[----:B-----5:R-:W-:Y:S01]  /*2900*/  DSETP.GT.AND P0, PT, R12, RZ, PT ;  /* 0x000000ff0c00722a */ /* 0x020fe20003f04000 */
[----:B------:R-:W-:Y:S02]  /*2910*/  SEL R9, RZ, 0x1, !P4 ;  /* 0x00000001ff097807 */ /* 0x000fe40006000000 */
[----:B------:R-:W-:Y:S01]  /*2920*/  SEL R8, RZ, 0x1, !P2 ;  /* 0x00000001ff087807 */ /* 0x000fe20005000000 */
[----:B------:R-:W-:Y:S01]  /*2930*/  DSETP.GT.AND P2, PT, R20, RZ, PT ;  /* 0x000000ff1400722a */ /* 0x000fe20003f44000 */
[----:B------:R-:W-:Y:S02]  /*2940*/  IADD3.X R21, PT, PT, RZ, R15, RZ, P6, P5 ;  /* 0x0000000fff157210 */ /* 0x000fe400037ea4ff */
[----:B------:R-:W-:-:S02]  /*2950*/  IADD3 R8, P4, P5, R8, R14, R9 ;  /* 0x0000000e08087210 */ /* 0x000fc40007d9e009 */
[----:B------:R-:W-:Y:S02]  /*2960*/  SEL R9, RZ, 0x1, !P0 ;  /* 0x00000001ff097807 */ /* 0x000fe40004000000 */
[----:B------:R-:W-:Y:S02]  /*2970*/  ISETP.NE.AND P0, PT, R2, RZ, PT ;  /* 0x000000ff0200720c */ /* 0x000fe40003f05270 */
[----:B------:R-:W-:Y:S02]  /*2980*/  SEL R20, RZ, 0x1, !P2 ;  /* 0x00000001ff147807 */ /* 0x000fe40005000000 */
[----:B------:R-:W-:Y:S02]  /*2990*/  IADD3.X R21, PT, PT, RZ, R21, RZ, P1, P3 ;  /* 0x00000015ff157210 */ /* 0x000fe40000fe64ff */
[----:B------:R-:W-:Y:S02]  /*29a0*/  IADD3 R20, P1, P2, R20, R8, R9 ;  /* 0x0000000814147210 */ /* 0x000fe40007a3e009 */
[----:B------:R-:W-:-:S04]  /*29b0*/  IADD3.X R21, PT, PT, RZ, R21, RZ, P4, P5 ;  /* 0x00000015ff157210 */ /* 0x000fc800027ea4ff */
[----:B------:R-:W-:Y:S01]  /*29c0*/  IADD3.X R21, PT, PT, RZ, R21, RZ, P1, P2 ;  /* 0x00000015ff157210 */ /* 0x000fe20000fe44ff */
[----:B------:R-:W-:Y:S06]  /*29d0*/  @P0 BRA `(.L_x_324) ;  /* 0xfffffff800700947 */ /* 0x000fec000383ffff */
[----:B-1----:R-:W-:Y:S05]  /*29e0*/  BSYNC.RECONVERGENT B3 ;  /* 0x0000000000037941 */ /* 0x002fea0003800200 */
.L_x_323:
[----:B------:R-:W-:-:S07]  /*29f0*/  VIADD R4, R4, 0xfffff000 ;  /* 0xfffff00004047836 */ /* 0x000fce0000000000 */
.L_x_322:
[----:B-1----:R-:W-:Y:S05]  /*2a00*/  BSYNC.RECONVERGENT B2 ;  /* 0x0000000000027941 */ /* 0x002fea0003800200 */
.L_x_321:
[----:B------:R-:W-:-:S13]  /*2a10*/  ISETP.NE.AND P0, PT, R23, RZ, PT ;  /* 0x000000ff1700720c */ /* 0x000fda0003f05270 */
[----:B------:R-:W-:Y:S05]  /*2a20*/  @!P0 BRA `(.L_x_320) ;  /* 0x0000000400a48947 */ /* 0x000fea0003800000 */
[----:B------:R-:W-:Y:S01]  /*2a30*/  ISETP.GE.U32.AND P1, PT, R23, 0x8, PT ;  /* 0x000000081700780c */ /* 0x000fe20003f26070 */
[----:B------:R-:W-:Y:S01]  /*2a40*/  BSSY.RECONVERGENT B2, `(.L_x_325) ;  /* 0x0000036000027945 */ /* 0x000fe20003800200 */
[----:B------:R-:W-:-:S04]  /*2a50*/  LOP3.LUT R2, R22, 0x7, RZ, 0xc0, !PT ;  /* 0x0000000716027812 */ /* 0x000fc800078ec0ff */
[----:B------:R-:W-:-:S07]  /*2a60*/  ISETP.NE.AND P0, PT, R2, RZ, PT ;  /* 0x000000ff0200720c */ /* 0x000fce0003f05270 */
[----:B------:R-:W-:Y:S06]  /*2a70*/  @!P1 BRA `(.L_x_326) ;  /* 0x0000000000c89947 */ /* 0x000fec0003800000 */
[----:B------:R-:W1:Y:S01]  /*2a80*/  LDC.64 R8, c[0x0][0x380] ;  /* 0x0000e000ff087b82 */ /* 0x000e620000000a00 */
[----:B------:R-:W-:-:S04]  /*2a90*/  IMAD.IADD R19, R4, 0x1, R7 ;  /* 0x0000000104137824 */ /* 0x000fc800078e0207 */
[----:B-1----:R-:W-:-:S06]  /*2aa0*/  IMAD.WIDE.U32 R14, R19, 0x8, R8 ;  /* 0x00000008130e7825 */ /* 0x002fcc00078e0008 */
[----:B------:R-:W2:Y:S01]  /*2ab0*/  LDG.E.64 R14, desc[UR6][R14.64] ;  /* 0x000000060e0e7981 */ /* 0x000ea2000c1e1b00 */
[C---:B------:R-:W-:Y:S02]  /*2ac0*/  VIADD R25, R19.reuse, 0x200 ;  /* 0x0000020013197836 */ /* 0x040fe40000000000 */
[----:B------:R-:W-:Y:S02]  /*2ad0*/  VIADD R11, R19, 0x400 ;  /* 0x00000400130b7836 */ /* 0x000fe40000000000 */
[----:B0-----:R-:W-:-:S04]  /*2ae0*/  IMAD.WIDE.U32 R24, R25, 0x8, R8 ;  /* 0x0000000819187825 */ /* 0x001fc800078e0008 */
[----:B------:R-:W-:Y:S02]  /*2af0*/  VIADD R13, R19, 0x600 ;  /* 0x00000600130d7836 */ /* 0x000fe40000000000 */
[--C-:B------:R-:W-:Y:S01]  /*2b00*/  IMAD.WIDE.U32 R10, R11, 0x8, R8.reuse ;  /* 0x000000080b0a7825 */ /* 0x100fe200078e0008 */
[----:B------:R-:W3:Y:S03]  /*2b10*/  LDG.E.64 R24, desc[UR6][R24.64] ;  /* 0x0000000618187981 */ /* 0x000ee6000c1e1b00 */
[----:B------:R-:W-:Y:S02]  /*2b20*/  VIADD R17, R19, 0x800 ;  /* 0x0000080013117836 */ /* 0x000fe40000000000 */
[----:B------:R-:W-:Y:S01]  /*2b30*/  IMAD.WIDE.U32 R12, R13, 0x8, R8 ;  /* 0x000000080d0c7825 */ /* 0x000fe200078e0008 */
[----:B------:R-:W4:Y:S03]  /*2b40*/  LDG.E.64 R10, desc[UR6][R10.64] ;  /* 0x000000060a0a7981 */ /* 0x000f26000c1e1b00 */
[----:B------:R-:W-:-:S02]  /*2b50*/  VIADD R23, R19, 0xa00 ;  /* 0x00000a0013177836 */ /* 0x000fc40000000000 */
[----:B------:R-:W5:Y:S01]  /*2b60*/  LDG.E.64 R12, desc[UR6][R12.64] ;  /* 0x000000060c0c7981 */ /* 0x000f62000c1e1b00 */
[----:B------:R-:W-:Y:S01]  /*2b70*/  VIADD R27, R19, 0xc00 ;  /* 0x00000c00131b7836 */ /* 0x000fe20000000000 */
[----:B--2---:R-:W-:Y:S01]  /*2b80*/  DSETP.GT.AND P1, PT, R14, RZ, PT ;  /* 0x000000ff0e00722a */ /* 0x004fe20003f24000 */
[----:B------:R-:W-:-:S04]  /*2b90*/  IMAD.WIDE.U32 R14, R17, 0x8, R8 ;  /* 0x00000008110e7825 */ /* 0x000fc800078e0008 */
[--C-:B------:R-:W-:Y:S02]  /*2ba0*/  IMAD.WIDE.U32 R16, R23, 0x8, R8.reuse ;  /* 0x0000000817107825 */ /* 0x100fe400078e0008 */
[----:B------:R-:W2:Y:S02]  /*2bb0*/  LDG.E.64 R14, desc[UR6][R14.64] ;  /* 0x000000060e0e7981 */ /* 0x000ea4000c1e1b00 */
[----:B------:R-:W-:Y:S02]  /*2bc0*/  VIADD R23, R19, 0xe00 ;  /* 0x00000e0013177836 */ /* 0x000fe40000000000 */
[----:B------:R-:W2:Y:S01]  /*2bd0*/  LDG.E.64 R16, desc[UR6][R16.64] ;  /* 0x0000000610107981 */ /* 0x000ea2000c1e1b00 */
[----:B------:R-:W-:-:S04]  /*2be0*/  IMAD.WIDE.U32 R18, R27, 0x8, R8 ;  /* 0x000000081b127825 */ /* 0x000fc800078e0008 */
[----:B------:R-:W-:Y:S02]  /*2bf0*/  IMAD.WIDE.U32 R8, R23, 0x8, R8 ;  /* 0x0000000817087825 */ /* 0x000fe400078e0008 */
[----:B------:R-:W2:Y:S04]  /*2c00*/  LDG.E.64 R18, desc[UR6][R18.64] ;  /* 0x0000000612127981 */ /* 0x000ea8000c1e1b00 */
[----:B------:R-:W2:Y:S01]  /*2c10*/  LDG.E.64 R8, desc[UR6][R8.64] ;  /* 0x0000000608087981 */ /* 0x000ea2000c1e1b00 */
[----:B---3--:R-:W-:Y:S02]  /*2c20*/  DSETP.GT.AND P2, PT, R24, RZ, PT ;  /* 0x000000ff1800722a */ /* 0x008fe40003f44000 */
[----:B----4-:R-:W-:Y:S01]  /*2c30*/  DSETP.GT.AND P3, PT, R10, RZ, PT ;  /* 0x000000ff0a00722a */ /* 0x010fe20003f64000 */
[----:B------:R-:W-:Y:S01]  /*2c40*/  SEL R10, RZ, 0x1, !P1 ;  /* 0x00000001ff0a7807 */ /* 0x000fe20004800000 */
[----:B-----5:R-:W-:-:S02]  /*2c50*/  DSETP.GT.AND P4, PT, R12, RZ, PT ;  /* 0x000000ff0c00722a */ /* 0x020fc40003f84000 */
[----:B------:R-:W-:-:S04]  /*2c60*/  SEL R11, RZ, 0x1, !P2 ;  /* 0x00000001ff0b7807 */ /* 0x000fc80005000000 */
[----:B------:R-:W-:Y:S02]  /*2c70*/  IADD3 R20, P2, P1, R11, R20, R10 ;  /* 0x000000140b147210 */ /* 0x000fe4000795e00a */
[----:B------:R-:W-:Y:S02]  /*2c80*/  SEL R11, RZ, 0x1, !P3 ;  /* 0x00000001ff0b7807 */ /* 0x000fe40005800000 */
[----:B------:R-:W-:-:S04]  /*2c90*/  SEL R12, RZ, 0x1, !P4 ;  /* 0x00000001ff0c7807 */ /* 0x000fc80006000000 */
[----:B------:R-:W-:Y:S02]  /*2ca0*/  IADD3 R12, P4, P5, R12, R20, R11 ;  /* 0x000000140c0c7210 */ /* 0x000fe40007d9e00b */
[----:B------:R-:W-:-:S04]  /*2cb0*/  IADD3.X R21, PT, PT, RZ, R21, RZ, P2, P1 ;  /* 0x00000015ff157210 */ /* 0x000fc800017e24ff */
[----:B------:R-:W-:Y:S01]  /*2cc0*/  IADD3.X R21, PT, PT, RZ, R21, RZ, P4, P5 ;  /* 0x00000015ff157210 */ /* 0x000fe200027ea4ff */
[----:B------:R-:W-:Y:S01]  /*2cd0*/  VIADD R4, R4, 0x1000 ;  /* 0x0000100004047836 */ /* 0x000fe20000000000 */
[----:B--2---:R-:W-:Y:S02]  /*2ce0*/  DSETP.GT.AND P6, PT, R14, RZ, PT ;  /* 0x000000ff0e00722a */ /* 0x004fe40003fc4000 */
[----:B------:R-:W-:-:S04]  /*2cf0*/  DSETP.GT.AND P3, PT, R16, RZ, PT ;  /* 0x000000ff1000722a */ /* 0x000fc80003f64000 */
[----:B------:R-:W-:Y:S02]  /*2d00*/  SEL R11, RZ, 0x1, !P6 ;  /* 0x00000001ff0b7807 */ /* 0x000fe40007000000 */
[----:B------:R-:W-:Y:S01]  /*2d10*/  SEL R10, RZ, 0x1, !P3 ;  /* 0x00000001ff0a7807 */ /* 0x000fe20005800000 */
[----:B------:R-:W-:Y:S02]  /*2d20*/  DSETP.GT.AND P6, PT, R18, RZ, PT ;  /* 0x000000ff1200722a */ /* 0x000fe40003fc4000 */
[----:B------:R-:W-:Y:S01]  /*2d30*/  DSETP.GT.AND P3, PT, R8, RZ, PT ;  /* 0x000000ff0800722a */ /* 0x000fe20003f64000 */
[----:B------:R-:W-:-:S03]  /*2d40*/  IADD3 R8, P1, P2, R10, R12, R11 ;  /* 0x0000000c0a087210 */ /* 0x000fc60007a3e00b */
[----:B------:R-:W-:Y:S02]  /*2d50*/  SEL R9, RZ, 0x1, !P6 ;  /* 0x00000001ff097807 */ /* 0x000fe40007000000 */
[----:B------:R-:W-:Y:S02]  /*2d60*/  SEL R20, RZ, 0x1, !P3 ;  /* 0x00000001ff147807 */ /* 0x000fe40005800000 */
[----:B------:R-:W-:Y:S02]  /*2d70*/  IADD3.X R21, PT, PT, RZ, R21, RZ, P1, P2 ;  /* 0x00000015ff157210 */ /* 0x000fe40000fe44ff */
[----:B------:R-:W-:-:S04]  /*2d80*/  IADD3 R20, P3, P4, R20, R8, R9 ;  /* 0x0000000814147210 */ /* 0x000fc80007c7e009 */
[----:B------:R-:W-:-:S09]  /*2d90*/  IADD3.X R21, PT, PT, RZ, R21, RZ, P3, P4 ;  /* 0x00000015ff157210 */ /* 0x000fd20001fe84ff */
.L_x_326:
[----:B------:R-:W-:Y:S05]  /*2da0*/  BSYNC.RECONVERGENT B2 ;  /* 0x0000000000027941 */ /* 0x000fea0003800200 */
.L_x_325:
[----:B------:R-:W-:Y:S05]  /*2db0*/  @!P0 BRA `(.L_x_320) ;  /* 0x0000000000c08947 */ /* 0x000fea0003800000 */
[----:B------:R-:W-:Y:S01]  /*2dc0*/  ISETP.GE.U32.AND P1, PT, R2, 0x4, PT ;  /* 0x000000040200780c */ /* 0x000fe20003f26070 */
[----:B------:R-:W-:Y:S01]  /*2dd0*/  BSSY.RECONVERGENT B2, `(.L_x_327) ;  /* 0x000001d000027945 */ /* 0x000fe20003800200 */
[----:B------:R-:W-:-:S11]  /*2de0*/  LOP3.LUT P0, RZ, R22, 0x3, RZ, 0xc0, !PT ;  /* 0x0000000316ff7812 */ /* 0x000fd6000780c0ff */
[----:B------:R-:W-:Y:S05]  /*2df0*/  @!P1 BRA `(.L_x_328) ;  /* 0x0000000000689947 */ /* 0x000fea0003800000 */
[----:B------:R-:W1:Y:S01]  /*2e00*/  LDC.64 R8, c[0x0][0x380] ;  /* 0x0000e000ff087b82 */ /* 0x000e620000000a00 */
[----:B------:R-:W-:-:S04]  /*2e10*/  IMAD.IADD R7, R4, 0x1, R7 ;  /* 0x0000000104077824 */ /* 0x000fc800078e0207 */
[C---:B------:R-:W-:Y:S02]  /*2e20*/  VIADD R13, R7.reuse, 0x200 ;  /* 0x00000200070d7836 */ /* 0x040fe40000000000 */
[C---:B------:R-:W-:Y:S02]  /*2e30*/  VIADD R15, R7.reuse, 0x400 ;  /* 0x00000400070f7836 */ /* 0x040fe40000000000 */
[C---:B------:R-:W-:Y:S02]  /*2e40*/  VIADD R17, R7.reuse, 0x600 ;  /* 0x0000060007117836 */ /* 0x040fe40000000000 */
[----:B-1----:R-:W-:-:S04]  /*2e50*/  IMAD.WIDE.U32 R10, R7, 0x8, R8 ;  /* 0x00000008070a7825 */ /* 0x002fc800078e0008 */
        /* <DEDUP_REMOVED lines=20> */
.L_x_328:
[----:B------:R-:W-:Y:S05]  /*2fa0*/  BSYNC.RECONVERGENT B2 ;  /* 0x0000000000027941 */ /* 0x000fea0003800200 */
.L_x_327:
[----:B------:R-:W-:Y:S05]  /*2fb0*/  @!P0 BRA `(.L_x_320) ;  /* 0x0000000000408947 */ /* 0x000fea0003800000 */
[----:B------:R-:W1:Y:S01]  /*2fc0*/  LDC.64 R8, c[0x0][0x380] ;  /* 0x0000e000ff087b82 */ /* 0x000e620000000a00 */
[----:B------:R-:W-:Y:S01]  /*2fd0*/  LOP3.LUT R2, R3, 0xffff, RZ, 0xc0, !PT ;  /* 0x0000ffff03027812 */ /* 0x000fe200078ec0ff */
[----:B------:R-:W-:-:S03]  /*2fe0*/  IMAD.IADD R7, R4, 0x1, R6 ;  /* 0x0000000104077824 */ /* 0x000fc600078e0206 */
[----:B------:R-:W-:-:S04]  /*2ff0*/  LEA.HI R2, R2, 0x1, RZ, 0x17 ;  /* 0x0000000102027811 */ /* 0x000fc800078fb8ff */
[----:B------:R-:W-:-:S05]  /*3000*/  LOP3.LUT R2, R2, 0x3, RZ, 0xc0, !PT ;  /* 0x0000000302027812 */ /* 0x000fca00078ec0ff */
[----:B------:R-:W-:-:S07]  /*3010*/  IMAD.MOV R4, RZ, RZ, -R2 ;  /* 0x000000ffff047224 */ /* 0x000fce00078e0a02 */
.L_x_329:
[----:B-1----:R-:W-:-:S06]  /*3020*/  IMAD.WIDE.U32 R2, R7, 0x8, R8 ;  /* 0x0000000807027825 */ /* 0x002fcc00078e0008 */
        /* <DEDUP_REMOVED lines=9> */
.L_x_320:
[----:B-1----:R-:W-:Y:S05]  /*30c0*/  BSYNC.RECONVERGENT B1 ;  /* 0x0000000000017941 */ /* 0x002fea0003800200 */
.L_x_317:
[----:B------:R-:W1:Y:S01]  /*30d0*/  S2R R8, SR_LANEID ;  /* 0x0000000000087919 */ /* 0x000e620000000000 */
[----:B------:R-:W2:Y:S04]  /*30e0*/  SHFL.DOWN PT, R2, R20, 0x1, 0x1f ;  /* 0x08201f0014027f89 */ /* 0x000ea800000e0000 */
[----:B------:R-:W3:Y:S01]  /*30f0*/  SHFL.DOWN PT, R3, R21, 0x1, 0x1f ;  /* 0x08201f0015037f89 */ /* 0x000ee200000e0000 */
[C---:B-1----:R-:W-:Y:S02]  /*3100*/  ISETP.GT.AND P0, PT, R8.reuse, 0x1e, PT ;  /* 0x0000001e0800780c */ /* 0x042fe40003f04270 */
[----:B------:R-:W-:Y:S02]  /*3110*/  ISETP.GT.AND P1, PT, R8, 0x1d, PT ;  /* 0x0000001d0800780c */ /* 0x000fe40003f24270 */
[----:B--2---:R-:W-:-:S02]  /*3120*/  SEL R9, R2, RZ, !P0 ;  /* 0x000000ff02097207 */ /* 0x004fc40004000000 */
[----:B---3--:R-:W-:Y:S02]  /*3130*/  SEL R6, R3, RZ, !P0 ;  /* 0x000000ff03067207 */ /* 0x008fe40004000000 */
[----:B------:R-:W-:Y:S02]  /*3140*/  IADD3 R9, P0, PT, R20, R9, RZ ;  /* 0x0000000914097210 */ /* 0x000fe40007f1e0ff */
[----:B------:R-:W-:-:S03]  /*3150*/  ISETP.NE.AND P2, PT, R8, RZ, PT ;  /* 0x000000ff0800720c */ /* 0x000fc60003f45270 */
[----:B------:R-:W-:Y:S01]  /*3160*/  IMAD.X R6, R21, 0x1, R6, P0 ;  /* 0x0000000115067824 */ /* 0x000fe200000e0606 */
[----:B------:R-:W1:Y:S04]  /*3170*/  SHFL.DOWN PT, R2, R9, 0x2, 0x1f ;  /* 0x08401f0009027f89 */ /* 0x000e6800000e0000 */
[----:B------:R-:W2:Y:S05]  /*3180*/  SHFL.DOWN PT, R3, R6, 0x2, 0x1f ;  /* 0x08401f0006037f89 */ /* 0x000eaa00000e0000 */
[----:B------:R-:W3:Y:S01]  /*3190*/  @!P2 S2R R11, SR_CgaCtaId ;  /* 0x00000000000ba919 */ /* 0x000ee20000008800 */
[----:B-1----:R-:W-:-:S04]  /*31a0*/  SEL R2, R2, RZ, !P1 ;  /* 0x000000ff02027207 */ /* 0x002fc80004800000 */
[----:B------:R-:W-:Y:S02]  /*31b0*/  IADD3 R7, P0, PT, R2, R9, RZ ;  /* 0x0000000902077210 */ /* 0x000fe40007f1e0ff */
[----:B--2---:R-:W-:Y:S02]  /*31c0*/  SEL R3, R3, RZ, !P1 ;  /* 0x000000ff03037207 */ /* 0x004fe40004800000 */
[----:B------:R-:W-:Y:S01]  /*31d0*/  ISETP.GT.AND P1, PT, R8, 0x1b, PT ;  /* 0x0000001b0800780c */ /* 0x000fe20003f24270 */
[----:B------:R-:W1:Y:S02]  /*31e0*/  SHFL.DOWN PT, R2, R7, 0x4, 0x1f ;  /* 0x08801f0007027f89 */ /* 0x000e6400000e0000 */
[----:B------:R-:W-:-:S05]  /*31f0*/  IMAD.X R4, R3, 0x1, R6, P0 ;  /* 0x0000000103047824 */ /* 0x000fca00000e0606 */
[----:B------:R-:W2:Y:S01]  /*3200*/  SHFL.DOWN PT, R3, R4, 0x4, 0x1f ;  /* 0x08801f0004037f89 */ /* 0x000ea200000e0000 */
[----:B-1----:R-:W-:-:S04]  /*3210*/  SEL R2, R2, RZ, !P1 ;  /* 0x000000ff02027207 */ /* 0x002fc80004800000 */
[----:B------:R-:W-:Y:S02]  /*3220*/  IADD3 R9, P0, PT, R2, R7, RZ ;  /* 0x0000000702097210 */ /* 0x000fe40007f1e0ff */
[----:B--2---:R-:W-:-:S03]  /*3230*/  SEL R3, R3, RZ, !P1 ;  /* 0x000000ff03037207 */ /* 0x004fc60004800000 */
[----:B------:R-:W1:Y:S01]  /*3240*/  SHFL.DOWN PT, R2, R9, 0x8, 0x1f ;  /* 0x09001f0009027f89 */ /* 0x000e6200000e0000 */
[----:B------:R-:W-:Y:S01]  /*3250*/  ISETP.GT.AND P1, PT, R8, 0x17, PT ;  /* 0x000000170800780c */ /* 0x000fe20003f24270 */
[----:B------:R-:W-:-:S05]  /*3260*/  IMAD.X R6, R3, 0x1, R4, P0 ;  /* 0x0000000103067824 */ /* 0x000fca00000e0604 */
[----:B------:R-:W2:Y:S01]  /*3270*/  SHFL.DOWN PT, R3, R6, 0x8, 0x1f ;  /* 0x09001f0006037f89 */ /* 0x000ea200000e0000 */
[----:B-1----:R-:W-:-:S04]  /*3280*/  SEL R2, R2, RZ, !P1 ;  /* 0x000000ff02027207 */ /* 0x002fc80004800000 */
[----:B------:R-:W-:Y:S02]  /*3290*/  IADD3 R7, P0, PT, R2, R9, RZ ;  /* 0x0000000902077210 */ /* 0x000fe40007f1e0ff */
[----:B--2---:R-:W-:-:S03]  /*32a0*/  SEL R3, R3, RZ, !P1 ;  /* 0x000000ff03037207 */ /* 0x004fc60004800000 */
[----:B------:R-:W1:Y:S01]  /*32b0*/  SHFL.DOWN PT, R2, R7, 0x10, 0x1f ;  /* 0x0a001f0007027f89 */ /* 0x000e6200000e0000 */
[----:B------:R-:W-:Y:S02]  /*32c0*/  ISETP.GT.AND P1, PT, R8, 0xf, PT ;  /* 0x0000000f0800780c */ /* 0x000fe40003f24270 */
[----:B------:R-:W-:Y:S01]  /*32d0*/  @!P2 MOV R8, 0x400 ;  /* 0x000004000008a802 */ /* 0x000fe20000000f00 */
[----:B------:R-:W-:Y:S01]  /*32e0*/  IMAD.X R4, R3, 0x1, R6, P0 ;  /* 0x0000000103047824 */ /* 0x000fe200000e0606 */
[----:B------:R-:W-:Y:S02]  /*32f0*/  @!P2 SHF.R.U32.HI R6, RZ, 0x2, R5 ;  /* 0x00000002ff06a819 */ /* 0x000fe40000011605 */
[----:B---3--:R-:W-:Y:S02]  /*3300*/  @!P2 LEA R11, R11, R8, 0x18 ;  /* 0x000000080b0ba211 */ /* 0x008fe400078ec0ff */
[----:B------:R-:W2:Y:S01]  /*3310*/  SHFL.DOWN PT, R3, R4, 0x10, 0x1f ;  /* 0x0a001f0004037f89 */ /* 0x000ea200000e0000 */
[----:B------:R-:W-:-:S05]  /*3320*/  @!P2 LOP3.LUT R6, R6, 0xf8, RZ, 0xc0, !PT ;  /* 0x000000f80606a812 */ /* 0x000fca00078ec0ff */
[----:B------:R-:W-:Y:S01]  /*3330*/  @!P2 IMAD.IADD R11, R6, 0x1, R11 ;  /* 0x00000001060ba824 */ /* 0x000fe200078e020b */
[----:B-1----:R-:W-:-:S04]  /*3340*/  SEL R2, R2, RZ, !P1 ;  /* 0x000000ff02027207 */ /* 0x002fc80004800000 */
[----:B------:R-:W-:Y:S02]  /*3350*/  IADD3 R2, P0, PT, R2, R7, RZ ;  /* 0x0000000702027210 */ /* 0x000fe40007f1e0ff */
[----:B--2---:R-:W-:-:S05]  /*3360*/  SEL R3, R3, RZ, !P1 ;  /* 0x000000ff03037207 */ /* 0x004fca0004800000 */
        /* <DEDUP_REMOVED lines=9> */
[----:B0-----:R-:W2:Y:S04]  /*3400*/  LDS.128 R24, [UR4+0x20] ;  /* 0x00002004ff187984 */ /* 0x001ea80008000c00 */
[----:B------:R-:W0:Y:S04]  /*3410*/  LDS.128 R4, [UR4+0x30] ;  /* 0x00003004ff047984 */ /* 0x000e280008000c00 */
[----:B------:R-:W1:Y:S04]  /*3420*/  LDS.128 R20, [UR4+0x40] ;  /* 0x00004004ff147984 */ /* 0x000e680008000c00 */
[----:B------:R-:W3:Y:S04]  /*3430*/  LDS.128 R16, [UR4+0x50] ;  /* 0x00005004ff107984 */ /* 0x000ee80008000c00 */
[----:B------:R-:W4:Y:S01]  /*3440*/  LDS.128 R12, [UR4+0x60] ;  /* 0x00006004ff0c7984 */ /* 0x000f220008000c00 */
[----:B--2---:R-:W-:-:S04]  /*3450*/  IADD3 R11, P1, P2, R24, R8, R2 ;  /* 0x00000008180b7210 */ /* 0x004fc80007a3e002 */
[----:B------:R-:W-:Y:S02]  /*3460*/  IADD3.X R25, PT, PT, R25, R9, R3, P1, P2 ;  /* 0x0000000919197210 */ /* 0x000fe40000fe4403 */
[----:B0-----:R-:W-:Y:S02]  /*3470*/  IADD3 R3, P1, P2, R4, R11, R26 ;  /* 0x0000000b04037210 */ /* 0x001fe40007a3e01a */
[----:B------:R-:W0:Y:S02]  /*3480*/  LDS.128 R8, [UR4+0x70] ;  /* 0x00007004ff087984 */ /* 0x000e240008000c00 */
[----:B------:R-:W-:Y:S02]  /*3490*/  IADD3.X R5, PT, PT, R5, R25, R27, P1, P2 ;  /* 0x0000001905057210 */ /* 0x000fe40000fe441b */
[----:B------:R-:W2:Y:S01]  /*34a0*/  LDS.128 R24, [UR4+0x80] ;  /* 0x00008004ff187984 */ /* 0x000ea20008000c00 */
[----:B-1----:R-:W-:-:S04]  /*34b0*/  IADD3 R3, P1, P2, R20, R3, R6 ;  /* 0x0000000314037210 */ /* 0x002fc80007a3e006 */
[----:B---3--:R-:W-:Y:S02]  /*34c0*/  IADD3 R3, P3, P4, R16, R3, R22 ;  /* 0x0000000310037210 */ /* 0x008fe40007c7e016 */
[----:B------:R-:W-:Y:S02]  /*34d0*/  IADD3.X R7, PT, PT, R21, R5, R7, P1, P2 ;  /* 0x0000000515077210 */ /* 0x000fe40000fe4407 */
[----:B----4-:R-:W-:Y:S02]  /*34e0*/  IADD3 R3, P1, P2, R12, R3, R18 ;  /* 0x000000030c037210 */ /* 0x010fe40007a3e012 */
[----:B------:R-:W-:-:S04]  /*34f0*/  IADD3.X R17, PT, PT, R17, R7, R23, P3, P4 ;  /* 0x0000000711117210 */ /* 0x000fc80001fe8417 */
[----:B------:R-:W-:Y:S02]  /*3500*/  IADD3.X R13, PT, PT, R13, R17, R19, P1, P2 ;  /* 0x000000110d0d7210 */ /* 0x000fe40000fe4413 */
[----:B0-----:R-:W-:-:S04]  /*3510*/  IADD3 R3, P3, P4, R8, R3, R14 ;  /* 0x0000000308037210 */ /* 0x001fc80007c7e00e */
[----:B--2---:R-:W-:Y:S02]  /*3520*/  IADD3 R3, P1, P2, R24, R3, R10 ;  /* 0x0000000318037210 */ /* 0x004fe40007a3e00a */
[----:B------:R-:W-:Y:S02]  /*3530*/  IADD3.X R9, PT, PT, R9, R13, R15, P3, P4 ;  /* 0x0000000d09097210 */ /* 0x000fe40001fe840f */
[----:B------:R-:W-:Y:S02]  /*3540*/  IADD3 R2, P3, PT, R3, R26, RZ ;  /* 0x0000001a03027210 */ /* 0x000fe40007f7e0ff */
[----:B------:R-:W-:-:S05]  /*3550*/  IADD3.X R3, PT, PT, R25, R9, R11, P1, P2 ;  /* 0x0000000919037210 */ /* 0x000fca0000fe440b */
[----:B------:R-:W-:-:S07]  /*3560*/  IMAD.X R3, R3, 0x1, R27, P3 ;  /* 0x0000000103037824 */ /* 0x000fce00018e061b */
.L_x_316:
[----:B------:R-:W-:Y:S05]  /*3570*/  BSYNC.RECONVERGENT B0 ;  /* 0x0000000000007941 */ /* 0x000fea0003800200 */
.L_x_300:
[----:B------:R-:W-:Y:S05]  /*3580*/  @P0 EXIT ;  /* 0x000000000000094d */ /* 0x000fea0003800000 */
[----:B------:R-:W3:Y:S02]  /*3590*/  LDC.64 R4, c[0x0][0x390] ;  /* 0x0000e400ff047b82 */ /* 0x000ee40000000a00 */
[----:B---3--:R-:W-:-:S05]  /*35a0*/  IMAD.WIDE.U32 R4, R0, 0x8, R4 ;  /* 0x0000000800047825 */ /* 0x008fca00078e0004 */
[----:B------:R-:W-:Y:S01]  /*35b0*/  STG.E.64 desc[UR6][R4.64], R2 ;  /* 0x0000000204007986 */ /* 0x000fe2000c101b06 */
[----:B------:R-:W-:Y:S05]  /*35c0*/  EXIT ;  /* 0x000000000000794d */ /* 0x000fea0003800000 */
.L_x_330:
        /* <DEDUP_REMOVED lines=11> */
.L_x_435:


//--------------------- .text._ZN3cub18CUB_300001_SM_10006detail6reduce28DeviceReduceSingleTileKernelINS2_10policy_hubIljN4cuda3std3__44plusIlEEE10Policy1000EN6thrust24THRUST_300001_SM_1000_NS18transform_iteratorI14maior_que_zeroNSD_6detail15normal_iteratorINSD_10device_ptrIdEEEEllEEPljS9_llNS7_10__identityEEEvT0_T1_T2_T3_T4_T6_ --------------------------
	.section	.text._ZN3cub18CUB_300001_SM_10006detail6reduce28DeviceReduceSingleTileKernelINS2_10policy_hubIljN4cuda3std3__44plusIlEEE10Policy1000EN6thrust24THRUST_300001_SM_1000_NS18transform_iteratorI14maior_que_zeroNSD_6detail15normal_iteratorINSD_10device_ptrIdEEEEllEEPljS9_llNS7_10__identityEEEvT0_T1_T2_T3_T4_T6_,"ax",@progbits
	.align	128
        .global         _ZN3cub18CUB_300001_SM_10006detail6reduce28DeviceReduceSingleTileKernelINS2_10policy_hubIljN4cuda3std3__44plusIlEEE10Policy1000EN6thrust24THRUST_300001_SM_1000_NS18transform_iteratorI14maior_que_zeroNSD_6detail15normal_iteratorINSD_10device_ptrIdEEEEllEEPljS9_llNS7_10__identityEEEvT0_T1_T2_T3_T4_T6_
        .type           _ZN3cub18CUB_300001_SM_10006detail6reduce28DeviceReduceSingleTileKernelINS2_10policy_hubIljN4cuda3std3__44plusIlEEE10Policy1000EN6thrust24THRUST_300001_SM_1000_NS18transform_iteratorI14maior_que_zeroNSD_6detail15normal_iteratorINSD_10device_ptrIdEEEEllEEPljS9_llNS7_10__identityEEEvT0_T1_T2_T3_T4_T6_,@function
        .size           _ZN3cub18CUB_300001_SM_10006detail6reduce28DeviceReduceSingleTileKernelINS2_10policy_hubIljN4cuda3std3__44plusIlEEE10Policy1000EN6thrust24THRUST_300001_SM_1000_NS18transform_iteratorI14maior_que_zeroNSD_6detail15normal_iteratorINSD_10device_ptrIdEEEEllEEPljS9_llNS7_10__identityEEEvT0_T1_T2_T3_T4_T6_,(.L_x_436 - _ZN3cub18CUB_300001_SM_10006detail6reduce28DeviceReduceSingleTileKernelINS2_10policy_hubIljN4cuda3std3__44plusIlEEE10Policy1000EN6thrust24THRUST_300001_SM_1000_NS18transform_iteratorI14maior_que_zeroNSD_6detail15normal_iteratorINSD_10device_ptrIdEEEEllEEPljS9_llNS7_10__identityEEEvT0_T1_T2_T3_T4_T6_)
        .other          _ZN3cub18CUB_300001_SM_10006detail6reduce28DeviceReduceSingleTileKernelINS2_10policy_hubIljN4cuda3std3__44plusIlEEE10Policy1000EN6thrust24THRUST_300001_SM_1000_NS18transform_iteratorI14maior_que_zeroNSD_6detail15normal_iteratorINSD_10device_ptrIdEEEEllEEPljS9_llNS7_10__identityEEEvT0_T1_T2_T3_T4_T6_,@"STO_CUDA_ENTRY STV_DEFAULT"
_ZN3cub18CUB_300001_SM_10006detail6reduce28DeviceReduceSingleTileKernelINS2_10policy_hubIljN4cuda3std3__44plusIlEEE10Policy1000EN6thrust24THRUST_300001_SM_1000_NS18transform_iteratorI14maior_que_zeroNSD_6detail15normal_iteratorINSD_10device_ptrIdEEEEllEEPljS9_llNS7_10__identityEEEvT0_T1_T2_T3_T4_T6_:
.text._ZN3cub18CUB_300001_SM_10006detail6reduce28DeviceReduceSingleTileKernelINS2_10policy_hubIljN4cuda3std3__44plusIlEEE10Policy1000EN6thrust24THRUST_300001_SM_1000_NS18transform_iteratorI14maior_que_zeroNSD_6detail15normal_iteratorINSD_10device_ptrIdEEEEllEEPljS9_llNS7_10__identityEEEvT0_T1_T2_T3_T4_T6_:
        /* <DEDUP_REMOVED lines=13> */
.L_x_331:
[----:B------:R-:W-:Y:S01]  /*00d0*/  ISETP.GT.U32.AND P0, PT, R2, 0xdff, PT ;  /* 0x00000dff0200780c */ /* 0x000fe20003f04070 */
[----:B------:R-:W-:-:S12]  /*00e0*/  BSSY.RECONVERGENT B0, `(.L_x_332) ;  /* 0x0000305000007945 */ /* 0x000fd80003800200 */
[----:B------:R-:W-:Y:S05]  /*00f0*/  @P0 BRA `(.L_x_333) ;  /* 0x00000018002c0947 */ /* 0x000fea0003800000 */
[----:B------:R-:W0:Y:S01]  /*0100*/  S2R R37, SR_TID.X ;  /* 0x0000000000257919 */ /* 0x000e220000002100 */
[----:B------:R-:W-:Y:S01]  /*0110*/  BSSY.RECONVERGENT B1, `(.L_x_334) ;  /* 0x000000d000017945 */ /* 0x000fe20003800200 */
[----:B------:R-:W-:Y:S02]  /*0120*/  IMAD.MOV.U32 R0, RZ, RZ, RZ ;  /* 0x000000ffff007224 */ /* 0x000fe400078e00ff */
[----:B------:R-:W-:Y:S01]  /*0130*/  IMAD.MOV.U32 R3, RZ, RZ, RZ ;  /* 0x000000ffff037224 */ /* 0x000fe200078e00ff */
        /* <DEDUP_REMOVED lines=10> */
.L_x_335:
[----:B------:R-:W-:Y:S05]  /*01e0*/  BSYNC.RECONVERGENT B1 ;  /* 0x0000000000017941 */ /* 0x000fea0003800200 */
.L_x_334:
        /* <DEDUP_REMOVED lines=17> */
.L_x_340:
        /* <DEDUP_REMOVED lines=58> */
[----:B------:R-:W-:Y:S01]  /*06a0*/  IADD3 R6, P4, P5, R6, R0, R3 ;  /* 0x0000000006067210 */ /* 0x000fe20007d9e003 */
[----:B------:R-:W-:Y:S01]  /*06b0*/  DSETP.GT.AND P6, PT, R34, RZ, PT ;  /* 0x000000ff2200722a */ /* 0x000fe20003fc4000 */
[----:B------:R-:W-:-:S02]  /*06c0*/  SEL R3, RZ, 0x1, !P1 ;  /* 0x00000001ff037807 */ /* 0x000fc40004800000 */
[----:B------:R-:W-:Y:S02]  /*06d0*/  ISETP.NE.AND P1, PT, R38, RZ, PT ;  /* 0x000000ff2600720c */ /* 0x000fe40003f25270 */
[----:B------:R-:W-:Y:S02]  /*06e0*/  IADD3.X R7, PT, PT, RZ, R7, RZ, P3, P2 ;  /* 0x00000007ff077210 */ /* 0x000fe40001fe44ff */
[----:B------:R-:W-:Y:S02]  /*06f0*/  SEL R0, RZ, 0x1, !P6 ;  /* 0x00000001ff007807 */ /* 0x000fe40007000000 */
[----:B------:R-:W-:Y:S02]  /*0700*/  IADD3 R4, P6, PT, R4, 0x10000, RZ ;  /* 0x0001000004047810 */ /* 0x000fe40007fde0ff */
[----:B------:R-:W-:Y:S02]  /*0710*/  IADD3 R0, P2, P3, R0, R6, R3 ;  /* 0x0000000600007210 */ /* 0x000fe40007b5e003 */
[----:B------:R-:W-:Y:S01]  /*0720*/  IADD3.X R3, PT, PT, RZ, R7, RZ, P4, P5 ;  /* 0x00000007ff037210 */ /* 0x000fe200027ea4ff */
[----:B------:R-:W-:-:S03]  /*0730*/  IMAD.X R5, RZ, RZ, R5, P6 ;  /* 0x000000ffff057224 */ /* 0x000fc600030e0605 */
[----:B------:R-:W-:Y:S01]  /*0740*/  IADD3.X R3, PT, PT, RZ, R3, RZ, P2, P3 ;  /* 0x00000003ff037210 */ /* 0x000fe200017e64ff */
[----:B------:R-:W-:Y:S06]  /*0750*/  @P1 BRA `(.L_x_340) ;  /* 0xfffffff800e81947 */ /* 0x000fec000383ffff */
.L_x_339:
[----:B------:R-:W-:Y:S05]  /*0760*/  BSYNC.RECONVERGENT B2 ;  /* 0x0000000000027941 */ /* 0x000fea0003800200 */
.L_x_338:
        /* <DEDUP_REMOVED lines=41> */
.L_x_342:
[----:B------:R-:W-:Y:S05]  /*0a00*/  BSYNC.RECONVERGENT B2 ;  /* 0x0000000000027941 */ /* 0x000fea0003800200 */
.L_x_341:
        /* <DEDUP_REMOVED lines=25> */
.L_x_344:
[----:B------:R-:W-:Y:S05]  /*0ba0*/  BSYNC.RECONVERGENT B2 ;  /* 0x0000000000027941 */ /* 0x000fea0003800200 */
.L_x_343:
[----:B------:R-:W-:Y:S05]  /*0bb0*/  @!P0 BRA `(.L_x_337) ;  /* 0x0000000000348947 */ /* 0x000fea0003800000 */
[----:B------:R-:W0:Y:S01]  /*0bc0*/  LDC.64 R4, c[0x0][0x380] ;  /* 0x0000e000ff047b82 */ /* 0x000e220000000a00 */
[----:B------:R-:W-:Y:S02]  /*0bd0*/  IMAD.MOV R6, RZ, RZ, -R36 ;  /* 0x000000ffff067224 */ /* 0x000fe400078e0a24 */
[----:B0-----:R-:W-:-:S07]  /*0be0*/  IMAD.WIDE.U32 R4, R39, 0x8, R4 ;  /* 0x0000000827047825 */ /* 0x001fce00078e0004 */
.L_x_345:
        /* <DEDUP_REMOVED lines=10> */
.L_x_337:
[----:B------:R-:W-:Y:S05]  /*0c90*/  BSYNC.RECONVERGENT B1 ;  /* 0x0000000000017941 */ /* 0x000fea0003800200 */
.L_x_336:
        /* <DEDUP_REMOVED lines=78> */
.L_x_346:
[----:B------:R-:W-:Y:S01]  /*1180*/  LOP3.LUT R4, R37, 0x3e0, RZ, 0xc0, !PT ;  /* 0x000003e025047812 */ /* 0x000fe200078ec0ff */
[----:B------:R-:W0:Y:S03]  /*1190*/  S2R R14, SR_LANEID ;  /* 0x00000000000e7919 */ /* 0x000e260000000000 */
[----:B------:R-:W-:Y:S01]  /*11a0*/  LOP3.LUT R7, RZ, R4, RZ, 0x33, !PT ;  /* 0x00000004ff077212 */ /* 0x000fe200078e33ff */
[----:B------:R-:W-:-:S04]  /*11b0*/  VIADD R5, R4, 0x20 ;  /* 0x0000002004057836 */ /* 0x000fc80000000000 */
        /* <DEDUP_REMOVED lines=10> */
[----:B------:R-:W-:-:S07]  /*1260*/  IADD3 R8, P0, PT, R0, R9, RZ ;  /* 0x0000000900087210 */ /* 0x000fce0007f1e0ff */
[----:B------:R-:W0:Y:S01]  /*1270*/  @!P2 S2R R9, SR_CgaCtaId ;  /* 0x000000000009a919 */ /* 0x000e220000008800 */
[----:B------:R-:W-:Y:S01]  /*1280*/  IMAD.X R10, R3, 0x1, R10, P0 ;  /* 0x00000001030a7824 */ /* 0x000fe200000e060a */
[----:B------:R-:W1:Y:S01]  /*1290*/  SHFL.DOWN PT, R4, R8, 0x2, R7 ;  /* 0x0840000008047989 */ /* 0x000e6200000e0007 */
[----:B------:R-:W-:-:S03]  /*12a0*/  ISETP.GT.AND P0, PT, R6, R7, PT ;  /* 0x000000070600720c */ /* 0x000fc60003f04270 */
[----:B------:R-:W2:Y:S01]  /*12b0*/  SHFL.DOWN PT, R5, R10, 0x2, R7 ;  /* 0x084000000a057989 */ /* 0x000ea200000e0007 */
[----:B-1----:R-:W-:-:S04]  /*12c0*/  SEL R4, R4, RZ, !P0 ;  /* 0x000000ff04047207 */ /* 0x002fc80004000000 */
[----:B------:R-:W-:Y:S01]  /*12d0*/  IADD3 R6, P1, PT, R4, R8, RZ ;  /* 0x0000000804067210 */ /* 0x000fe20007f3e0ff */
[----:B------:R-:W-:Y:S01]  /*12e0*/  VIADD R4, R14, 0x4 ;  /* 0x000000040e047836 */ /* 0x000fe20000000000 */
[----:B--2---:R-:W-:-:S03]  /*12f0*/  SEL R5, R5, RZ, !P0 ;  /* 0x000000ff05057207 */ /* 0x004fc60004000000 */
[----:B------:R-:W1:Y:S01]  /*1300*/  SHFL.DOWN PT, R0, R6, 0x4, R7 ;  /* 0x0880000006007989 */ /* 0x000e6200000e0007 */
[----:B------:R-:W-:Y:S01]  /*1310*/  ISETP.GT.AND P0, PT, R4, R7, PT ;  /* 0x000000070400720c */ /* 0x000fe20003f04270 */
[----:B------:R-:W-:Y:S02]  /*1320*/  IMAD.X R12, R5, 0x1, R10, P1 ;  /* 0x00000001050c7824 */ /* 0x000fe400008e060a */
[----:B------:R-:W-:-:S03]  /*1330*/  VIADD R4, R14, 0x8 ;  /* 0x000000080e047836 */ /* 0x000fc60000000000 */
[----:B------:R-:W2:Y:S01]  /*1340*/  SHFL.DOWN PT, R3, R12, 0x4, R7 ;  /* 0x088000000c037989 */ /* 0x000ea200000e0007 */
[----:B-1----:R-:W-:-:S04]  /*1350*/  SEL R0, R0, RZ, !P0 ;  /* 0x000000ff00007207 */ /* 0x002fc80004000000 */
[----:B------:R-:W-:Y:S02]  /*1360*/  IADD3 R8, P1, PT, R0, R6, RZ ;  /* 0x0000000600087210 */ /* 0x000fe40007f3e0ff */
[----:B--2---:R-:W-:-:S03]  /*1370*/  SEL R3, R3, RZ, !P0 ;  /* 0x000000ff03037207 */ /* 0x004fc60004000000 */
[----:B------:R-:W1:Y:S01]  /*1380*/  SHFL.DOWN PT, R0, R8, 0x8, R7 ;  /* 0x0900000008007989 */ /* 0x000e6200000e0007 */
[----:B------:R-:W-:Y:S01]  /*1390*/  ISETP.GT.AND P0, PT, R4, R7, PT ;  /* 0x000000070400720c */ /* 0x000fe20003f04270 */
[----:B------:R-:W-:Y:S02]  /*13a0*/  VIADD R4, R14, 0x10 ;  /* 0x000000100e047836 */ /* 0x000fe40000000000 */
[----:B------:R-:W-:-:S05]  /*13b0*/  IMAD.X R10, R3, 0x1, R12, P1 ;  /* 0x00000001030a7824 */ /* 0x000fca00008e060c */
[----:B------:R-:W2:Y:S01]  /*13c0*/  SHFL.DOWN PT, R3, R10, 0x8, R7 ;  /* 0x090000000a037989 */ /* 0x000ea200000e0007 */
[----:B-1----:R-:W-:-:S04]  /*13d0*/  SEL R0, R0, RZ, !P0 ;  /* 0x000000ff00007207 */ /* 0x002fc80004000000 */
[----:B------:R-:W-:Y:S02]  /*13e0*/  IADD3 R5, P1, PT, R0, R8, RZ ;  /* 0x0000000800057210 */ /* 0x000fe40007f3e0ff */
[----:B------:R-:W-:Y:S02]  /*13f0*/  @!P2 SHF.R.U32.HI R8, RZ, 0x2, R37 ;  /* 0x00000002ff08a819 */ /* 0x000fe40000011625 */
[----:B--2---:R-:W-:Y:S01]  /*1400*/  SEL R3, R3, RZ, !P0 ;  /* 0x000000ff03037207 */ /* 0x004fe20004000000 */
[----:B------:R-:W1:Y:S01]  /*1410*/  SHFL.DOWN PT, R0, R5, 0x10, R7 ;  /* 0x0a00000005007989 */ /* 0x000e6200000e0007 */
[----:B------:R-:W-:Y:S02]  /*1420*/  ISETP.GT.AND P0, PT, R4, R7, PT ;  /* 0x000000070400720c */ /* 0x000fe40003f04270 */
[----:B------:R-:W-:Y:S01]  /*1430*/  @!P2 MOV R4, 0x400 ;  /* 0x000004000004a802 */ /* 0x000fe20000000f00 */
[----:B------:R-:W-:Y:S01]  /*1440*/  IMAD.X R6, R3, 0x1, R10, P1 ;  /* 0x0000000103067824 */ /* 0x000fe200008e060a */
[----:B------:R-:W-:-:S02]  /*1450*/  @!P2 LOP3.LUT R8, R8, 0xf8, RZ, 0xc0, !PT ;  /* 0x000000f80808a812 */ /* 0x000fc400078ec0ff */
[----:B0-----:R-:W-:Y:S02]  /*1460*/  @!P2 LEA R9, R9, R4, 0x18 ;  /* 0x000000040909a211 */ /* 0x001fe400078ec0ff */
[----:B------:R-:W0:Y:S03]  /*1470*/  SHFL.DOWN PT, R3, R6, 0x10, R7 ;  /* 0x0a00000006037989 */ /* 0x000e2600000e0007 */
[----:B------:R-:W-:Y:S01]  /*1480*/  @!P2 IMAD.IADD R9, R8, 0x1, R9 ;  /* 0x000000010809a824 */ /* 0x000fe200078e0209 */
[----:B-1----:R-:W-:-:S04]  /*1490*/  SEL R0, R0, RZ, !P0 ;  /* 0x000000ff00007207 */ /* 0x002fc80004000000 */
[----:B------:R-:W-:Y:S02]  /*14a0*/  IADD3 R4, P1, PT, R0, R5, RZ ;  /* 0x0000000500047210 */ /* 0x000fe40007f3e0ff */
[----:B0-----:R-:W-:Y:S02]  /*14b0*/  SEL R3, R3, RZ, !P0 ;  /* 0x000000ff03037207 */ /* 0x001fe40004000000 */
[----:B------:R-:W-:-:S03]  /*14c0*/  ISETP.NE.AND P0, PT, R37, RZ, PT ;  /* 0x000000ff2500720c */ /* 0x000fc60003f05270 */
        /* <DEDUP_REMOVED lines=10> */
[----:B------:R-:W-:Y:S01]  /*1570*/  ISETP.GT.U32.AND P6, PT, R2, 0x1a0, PT ;  /* 0x000001a00200780c */ /* 0x000fe20003fc4070 */
[----:B-1----:R-:W-:-:S09]  /*1580*/  ULEA UR4, UR5, UR4, 0x18 ;  /* 0x0000000405047291 */ /* 0x002fd2000f8ec0ff */
[----:B0-----:R-:W0:Y:S04]  /*1590*/  LDS.128 R8, [UR4+0x20] ;  /* 0x00002004ff087984 */ /* 0x001e280008000c00 */
[----:B------:R-:W1:Y:S04]  /*15a0*/  LDS.64 R6, [UR4+0x18] ;  /* 0x00001804ff067984 */ /* 0x000e680008000a00 */
[----:B------:R-:W2:Y:S04]  /*15b0*/  LDS.128 R12, [UR4+0x30] ;  /* 0x00003004ff0c7984 */ /* 0x000ea80008000c00 */
[----:B------:R-:W3:Y:S04]  /*15c0*/  LDS.128 R16, [UR4+0x40] ;  /* 0x00004004ff107984 */ /* 0x000ee80008000c00 */
[----:B------:R-:W4:Y:S04]  /*15d0*/  LDS.128 R20, [UR4+0x50] ;  /* 0x00005004ff147984 */ /* 0x000f280008000c00 */
[----:B------:R-:W5:Y:S04]  /*15e0*/  LDS.128 R24, [UR4+0x60] ;  /* 0x00006004ff187984 */ /* 0x000f680008000c00 */
[----:B------:R-:W5:Y:S01]  /*15f0*/  LDS.128 R28, [UR4+0x70] ;  /* 0x00007004ff1c7984 */ /* 0x000f620008000c00 */
[----:B0-----:R-:W-:-:S02]  /*1600*/  SEL R5, R8, RZ, P2 ;  /* 0x000000ff08057207 */ /* 0x001fc40001000000 */
[----:B------:R-:W-:Y:S02]  /*1610*/  SEL R32, R9, RZ, P2 ;  /* 0x000000ff09207207 */ /* 0x000fe40001000000 */
[----:B-1----:R-:W-:Y:S02]  /*1620*/  SEL R0, R6, RZ, P1 ;  /* 0x000000ff06007207 */ /* 0x002fe40000800000 */
[----:B------:R-:W-:Y:S02]  /*1630*/  SEL R33, R7, RZ, P1 ;  /* 0x000000ff07217207 */ /* 0x000fe40000800000 */
[----:B------:R-:W-:Y:S02]  /*1640*/  IADD3 R0, P3, P4, R5, R0, R4 ;  /* 0x0000000005007210 */ /* 0x000fe40007c7e004 */
[----:B------:R-:W0:Y:S01]  /*1650*/  LDS.128 R4, [UR4+0x80] ;  /* 0x00008004ff047984 */ /* 0x000e220008000c00 */
[C---:B------:R-:W-:Y:S02]  /*1660*/  ISETP.GT.U32.AND P1, PT, R2.reuse, 0x60, PT ;  /* 0x000000600200780c */ /* 0x040fe40003f24070 */
[----:B------:R-:W-:-:S02]  /*1670*/  ISETP.GT.U32.AND P2, PT, R2, 0x80, PT ;  /* 0x000000800200780c */ /* 0x000fc40003f44070 */
[----:B------:R-:W-:Y:S02]  /*1680*/  SEL R9, R10, RZ, P1 ;  /* 0x000000ff0a097207 */ /* 0x000fe40000800000 */
[----:B------:R-:W-:Y:S02]  /*1690*/  SEL R11, R11, RZ, P1 ;  /* 0x000000ff0b0b7207 */ /* 0x000fe40000800000 */
[----:B--2---:R-:W-:Y:S02]  /*16a0*/  SEL R8, R12, RZ, P2 ;  /* 0x000000ff0c087207 */ /* 0x004fe40001000000 */
[----:B------:R-:W-:Y:S02]  /*16b0*/  SEL R10, R13, RZ, P2 ;  /* 0x000000ff0d0a7207 */ /* 0x000fe40001000000 */
[C---:B------:R-:W-:Y:S02]  /*16c0*/  ISETP.GT.U32.AND P1, PT, R2.reuse, 0xa0, PT ;  /* 0x000000a00200780c */ /* 0x040fe40003f24070 */
[----:B------:R-:W-:-:S02]  /*16d0*/  ISETP.GT.U32.AND P2, PT, R2, 0xc0, PT ;  /* 0x000000c00200780c */ /* 0x000fc40003f44070 */
[----:B------:R-:W-:Y:S02]  /*16e0*/  IADD3.X R12, PT, PT, R32, R33, R3, P3, P4 ;  /* 0x00000021200c7210 */ /* 0x000fe40001fe8403 */
[----:B------:R-:W-:Y:S02]  /*16f0*/  IADD3 R8, P3, P4, R8, R0, R9 ;  /* 0x0000000008087210 */ /* 0x000fe40007c7e009 */
[----:B------:R-:W-:Y:S02]  /*1700*/  SEL R3, R14, RZ, P1 ;  /* 0x000000ff0e037207 */ /* 0x000fe40000800000 */
[----:B---3--:R-:W-:Y:S02]  /*1710*/  SEL R0, R16, RZ, P2 ;  /* 0x000000ff10007207 */ /* 0x008fe40001000000 */
[----:B------:R-:W-:Y:S02]  /*1720*/  SEL R14, R15, RZ, P1 ;  /* 0x000000ff0f0e7207 */ /* 0x000fe40000800000 */
[----:B------:R-:W-:-:S02]  /*1730*/  ISETP.GT.U32.AND P1, PT, R2, 0xe0, PT ;  /* 0x000000e00200780c */ /* 0x000fc40003f24070 */
[----:B------:R-:W-:Y:S02]  /*1740*/  IADD3.X R10, PT, PT, R10, R12, R11, P3, P4 ;  /* 0x0000000c0a0a7210 */ /* 0x000fe40001fe840b */
[----:B------:R-:W-:Y:S02]  /*1750*/  SEL R9, R17, RZ, P2 ;  /* 0x000000ff11097207 */ /* 0x000fe40001000000 */
[----:B------:R-:W-:Y:S02]  /*1760*/  IADD3 R0, P3, P4, R0, R8, R3 ;  /* 0x0000000800007210 */ /* 0x000fe40007c7e003 */
[----:B------:R-:W-:Y:S02]  /*1770*/  ISETP.GT.U32.AND P2, PT, R2, 0x100, PT ;  /* 0x000001000200780c */ /* 0x000fe40003f44070 */
[----:B------:R-:W-:Y:S02]  /*1780*/  SEL R3, R18, RZ, P1 ;  /* 0x000000ff12037207 */ /* 0x000fe40000800000 */
[----:B------:R-:W-:-:S02]  /*1790*/  SEL R19, R19, RZ, P1 ;  /* 0x000000ff13137207 */ /* 0x000fc40000800000 */
[----:B------:R-:W-:Y:S02]  /*17a0*/  ISETP.GT.U32.AND P1, PT, R2, 0x120, PT ;  /* 0x000001200200780c */ /* 0x000fe40003f24070 */
[----:B------:R-:W-:Y:S02]  /*17b0*/  IADD3.X R9, PT, PT, R9, R10, R14, P3, P4 ;  /* 0x0000000a09097210 */ /* 0x000fe40001fe840e */
[----:B----4-:R-:W-:Y:S02]  /*17c0*/  SEL R8, R20, RZ, P2 ;  /* 0x000000ff14087207 */ /* 0x010fe40001000000 */
[----:B------:R-:W-:Y:S02]  /*17d0*/  SEL R10, R21, RZ, P2 ;  /* 0x000000ff150a7207 */ /* 0x000fe40001000000 */
[----:B------:R-:W-:Y:S02]  /*17e0*/  ISETP.GT.U32.AND P2, PT, R2, 0x140, PT ;  /* 0x000001400200780c */ /* 0x000fe40003f44070 */
[----:B------:R-:W-:-:S02]  /*17f0*/  SEL R11, R22, RZ, P1 ;  /* 0x000000ff160b7207 */ /* 0x000fc40000800000 */
[----:B------:R-:W-:Y:S02]  /*1800*/  SEL R22, R23, RZ, P1 ;  /* 0x000000ff17167207 */ /* 0x000fe40000800000 */
[----:B------:R-:W-:Y:S02]  /*1810*/  IADD3 R8, P3, P4, R8, R0, R3 ;  /* 0x0000000008087210 */ /* 0x000fe40007c7e003 */
[----:B------:R-:W-:Y:S02]  /*1820*/  ISETP.GT.U32.AND P1, PT, R2, 0x160, PT ;  /* 0x000001600200780c */ /* 0x000fe40003f24070 */
[----:B-----5:R-:W-:Y:S02]  /*1830*/  SEL R0, R24, RZ, P2 ;  /* 0x000000ff18007207 */ /* 0x020fe40001000000 */
[----:B------:R-:W-:Y:S02]  /*1840*/  IADD3.X R10, PT, PT, R10, R9, R19, P3, P4 ;  /* 0x000000090a0a7210 */ /* 0x000fe40001fe8413 */
[----:B------:R-:W-:-:S02]  /*1850*/  SEL R3, R26, RZ, P1 ;  /* 0x000000ff1a037207 */ /* 0x000fc40000800000 */
[----:B------:R-:W-:Y:S02]  /*1860*/  SEL R27, R27, RZ, P1 ;  /* 0x000000ff1b1b7207 */ /* 0x000fe40000800000 */
[----:B------:R-:W-:Y:S02]  /*1870*/  SEL R9, R25, RZ, P2 ;  /* 0x000000ff19097207 */ /* 0x000fe40001000000 */
[----:B------:R-:W-:Y:S02]  /*1880*/  IADD3 R0, P1, P3, R0, R8, R11 ;  /* 0x0000000800007210 */ /* 0x000fe40007b3e00b */
[----:B------:R-:W-:Y:S02]  /*1890*/  SEL R8, R28, RZ, P5 ;  /* 0x000000ff1c087207 */ /* 0x000fe40002800000 */
[----:B------:R-:W-:Y:S02]  /*18a0*/  ISETP.GT.U32.AND P2, PT, R2, 0x1c0, PT ;  /* 0x000001c00200780c */ /* 0x000fe40003f44070 */
[----:B------:R-:W-:-:S02]  /*18b0*/  IADD3.X R9, PT, PT, R9, R10, R22, P1, P3 ;  /* 0x0000000a09097210 */ /* 0x000fc40000fe6416 */
[----:B------:R-:W-:Y:S02]  /*18c0*/  IADD3 R8, P3, P4, R8, R0, R3 ;  /* 0x0000000008087210 */ /* 0x000fe40007c7e003 */
[----:B------:R-:W-:Y:S02]  /*18d0*/  SEL R0, R30, RZ, P6 ;  /* 0x000000ff1e007207 */ /* 0x000fe40003000000 */
[----:B0-----:R-:W-:Y:S02]  /*18e0*/  SEL R3, R4, RZ, P2 ;  /* 0x000000ff04037207 */ /* 0x001fe40001000000 */
[----:B------:R-:W-:Y:S02]  /*18f0*/  ISETP.GT.U32.AND P1, PT, R2, 0x1e0, PT ;  /* 0x000001e00200780c */ /* 0x000fe40003f24070 */
        /* <DEDUP_REMOVED lines=11> */
.L_x_333:
        /* <DEDUP_REMOVED lines=19> */
[----:B------:R-:W-:Y:S01]  /*1ae0*/  IADD3 R43, P2, P3, R43, R4, R3 ;  /* 0x000000042b2b7210 */ /* 0x000fe20007b5e003 */
[----:B------:R-:W-:Y:S01]  /*1af0*/  DSETP.GT.AND P1, PT, R14, RZ, PT ;  /* 0x000000ff0e00722a */ /* 0x000fe20003f24000 */
[----:B------:R-:W-:Y:S02]  /*1b00*/  SEL R3, RZ, 0x1, !P0 ;  /* 0x00000001ff037807 */ /* 0x000fe40004000000 */
[----:B------:R-:W-:Y:S01]  /*1b10*/  SEL R4, RZ, 0x1, !P4 ;  /* 0x00000001ff047807 */ /* 0x000fe20006000000 */
[----:B------:R-:W-:-:S03]  /*1b20*/  DSETP.GT.AND P5, PT, R16, RZ, PT ;  /* 0x000000ff1000722a */ /* 0x000fc60003fa4000 */
[----:B------:R-:W-:Y:S02]  /*1b30*/  IADD3 R43, P0, P4, R4, R43, R3 ;  /* 0x0000002b042b7210 */ /* 0x000fe40007c1e003 */
[----:B------:R-:W-:Y:S02]  /*1b40*/  SEL R3, RZ, 0x1, !P1 ;  /* 0x00000001ff037807 */ /* 0x000fe40004800000 */
[----:B------:R-:W-:Y:S02]  /*1b50*/  ISETP.GE.U32.AND P1, PT, R22, 0xe00, PT ;  /* 0x00000e001600780c */ /* 0x000fe40003f26070 */
[----:B------:R-:W-:Y:S02]  /*1b60*/  SEL R8, RZ, 0x1, !P5 ;  /* 0x00000001ff087807 */ /* 0x000fe40006800000 */
[----:B------:R-:W-:Y:S02]  /*1b70*/  IADD3.X R4, PT, PT, RZ, RZ, RZ, P2, P3 ;  /* 0x000000ffff047210 */ /* 0x000fe400017e64ff */
[----:B------:R-:W-:Y:S01]  /*1b80*/  IADD3 R43, P2, P3, R8, R43, R3 ;  /* 0x0000002b082b7210 */ /* 0x000fe20007b5e003 */
[----:B------:R-:W-:Y:S01]  /*1b90*/  IMAD.MOV.U32 R3, RZ, RZ, 0xe00 ;  /* 0x00000e00ff037424 */ /* 0x000fe200078e00ff */
[----:B------:R-:W-:-:S04]  /*1ba0*/  IADD3.X R4, PT, PT, RZ, R4, RZ, P0, P4 ;  /* 0x00000004ff047210 */ /* 0x000fc800007e84ff */
[----:B------:R-:W-:Y:S01]  /*1bb0*/  IADD3.X R4, PT, PT, RZ, R4, RZ, P2, P3 ;  /* 0x00000004ff047210 */ /* 0x000fe200017e64ff */
[----:B------:R-:W-:Y:S06]  /*1bc0*/  @!P1 BRA `(.L_x_348) ;  /* 0x00000000009c9947 */ /* 0x000fec0003800000 */
[----:B------:R-:W0:Y:S01]  /*1bd0*/  LDC R23, c[0x0][0x398] ;  /* 0x0000e600ff177b82 */ /* 0x000e220000000800 */
[----:B------:R-:W-:-:S07]  /*1be0*/  IMAD.MOV.U32 R3, RZ, RZ, 0xe00 ;  /* 0x00000e00ff037424 */ /* 0x000fce00078e00ff */
.L_x_350:
[----:B------:R-:W-:-:S05]  /*1bf0*/  IMAD.WIDE.U32 R8, R3, 0x8, R6 ;  /* 0x0000000803087825 */ /* 0x000fca00078e0006 */
        /* <DEDUP_REMOVED lines=29> */
[----:B------:R-:W-:Y:S02]  /*1dd0*/  ISETP.GE.U32.AND P0, PT, R5, 0xe00, PT ;  /* 0x00000e000500780c */ /* 0x000fe40003f06070 */
[----:B------:R-:W-:-:S05]  /*1de0*/  IADD3 R43, P1, PT, R43, R8, RZ ;  /* 0x000000082b2b7210 */ /* 0x000fca0007f3e0ff */
[----:B------:R-:W-:-:S06]  /*1df0*/  IMAD.X R4, RZ, RZ, R4, P1 ;  /* 0x000000ffff047224 */ /* 0x000fcc00008e0604 */
[----:B------:R-:W-:Y:S05]  /*1e00*/  @!P0 BRA `(.L_x_349) ;  /* 0x0000000c009c8947 */ /* 0x000fea0003800000 */
[----:B------:R-:W-:-:S05]  /*1e10*/  VIADD R3, R3, 0xe00 ;  /* 0x00000e0003037836 */ /* 0x000fca0000000000 */
[----:B------:R-:W-:-:S13]  /*1e20*/  ISETP.GT.U32.AND P0, PT, R3, R22, PT ;  /* 0x000000160300720c */ /* 0x000fda0003f04070 */
[----:B------:R-:W-:Y:S05]  /*1e30*/  @!P0 BRA `(.L_x_350) ;  /* 0xfffffffc006c8947 */ /* 0x000fea000383ffff */
.L_x_348:
[----:B------:R-:W-:Y:S01]  /*1e40*/  IMAD.IADD R5, R2, 0x1, -R3 ;  /* 0x0000000102057824 */ /* 0x000fe200078e0a03 */
[----:B------:R-:W-:Y:S04]  /*1e50*/  BSSY.RECONVERGENT B1, `(.L_x_349) ;  /* 0x00000e2000017945 */ /* 0x000fe80003800200 */
[----:B------:R-:W-:-:S04]  /*1e60*/  ISETP.GE.AND P0, PT, R0, R5, PT ;  /* 0x000000050000720c */ /* 0x000fc80003f06270 */
[----:B------:R-:W-:-:S13]  /*1e70*/  ISETP.GE.U32.OR P0, PT, R3, R2, P0 ;  /* 0x000000020300720c */ /* 0x000fda0000706470 */
[----:B------:R-:W-:Y:S05]  /*1e80*/  @P0 BRA `(.L_x_351) ;  /* 0x0000000c00780947 */ /* 0x000fea0003800000 */
[----:B------:R-:W-:Y:S01]  /*1e90*/  LOP3.LUT R5, RZ, R0, RZ, 0x33, !PT ;  /* 0x00000000ff057212 */ /* 0x000fe200078e33ff */
[----:B------:R-:W-:Y:S01]  /*1ea0*/  BSSY.RECONVERGENT B2, `(.L_x_352) ;  /* 0x0000073000027945 */ /* 0x000fe20003800200 */
[----:B------:R-:W-:Y:S02]  /*1eb0*/  IMAD.MOV.U32 R42, RZ, RZ, R0 ;  /* 0x000000ffff2a7224 */ /* 0x000fe400078e0000 */
[----:B------:R-:W-:-:S04]  /*1ec0*/  IADD3 R5, PT, PT, -R3, R2, R5 ;  /* 0x0000000203057210 */ /* 0x000fc80007ffe105 */
[C---:B------:R-:W-:Y:S02]  /*1ed0*/  ISETP.GE.U32.AND P0, PT, R5.reuse, 0x1e00, PT ;  /* 0x00001e000500780c */ /* 0x040fe40003f06070 */
[----:B------:R-:W-:-:S04]  /*1ee0*/  LEA.HI R5, R5, 0x1, RZ, 0x17 ;  /* 0x0000000105057811 */ /* 0x000fc800078fb8ff */
[----:B------:R-:W-:-:S07]  /*1ef0*/  LOP3.LUT R40, R5, 0xf, RZ, 0xc0, !PT ;  /* 0x0000000f05287812 */ /* 0x000fce00078ec0ff */
[----:B------:R-:W-:Y:S05]  /*1f00*/  @!P0 BRA `(.L_x_353) ;  /* 0x0000000400b08947 */ /* 0x000fea0003800000 */
[----:B------:R-:W0:Y:S01]  /*1f10*/  LDC.64 R6, c[0x0][0x380] ;  /* 0x0000e000ff067b82 */ /* 0x000e220000000a00 */
[----:B------:R-:W-:Y:S01]  /*1f20*/  LOP3.LUT R2, R5, 0xfffff0, RZ, 0xc0, !PT ;  /* 0x00fffff005027812 */ /* 0x000fe200078ec0ff */
[----:B------:R-:W-:Y:S01]  /*1f30*/  BSSY.RECONVERGENT B3, `(.L_x_354) ;  /* 0x0000068000037945 */ /* 0x000fe20003800200 */
[C---:B------:R-:W-:Y:S01]  /*1f40*/  LOP3.LUT R42, R0.reuse, 0x1000, RZ, 0xfc, !PT ;  /* 0x00001000002a7812 */ /* 0x040fe200078efcff */
[----:B------:R-:W-:Y:S02]  /*1f50*/  IMAD.IADD R41, R0, 0x1, R3 ;  /* 0x0000000100297824 */ /* 0x000fe400078e0203 */
[----:B------:R-:W-:-:S07]  /*1f60*/  IMAD.MOV R2, RZ, RZ, -R2 ;  /* 0x000000ffff027224 */ /* 0x000fce00078e0a02 */
.L_x_355:
[C---:B------:R-:W-:Y:S02]  /*1f70*/  VIADD R35, R41.reuse, 0x200 ;  /* 0x0000020029237836 */ /* 0x040fe40000000000 */
[----:B0-----:R-:W-:-:S04]  /*1f80*/  IMAD.WIDE.U32 R36, R41, 0x8, R6 ;  /* 0x0000000829247825 */ /* 0x001fc800078e0006 */
[----:B------:R-:W-:Y:S02]  /*1f90*/  VIADD R33, R41, 0x400 ;  /* 0x0000040029217836 */ /* 0x000fe40000000000 */
[--C-:B------:R-:W-:Y:S01]  /*1fa0*/  IMAD.WIDE.U32 R34, R35, 0x8, R6.reuse ;  /* 0x0000000823227825 */ /* 0x100fe200078e0006 */
[----:B------:R-:W2:Y:S03]  /*1fb0*/  LDG.E.64 R36, desc[UR6][R36.64] ;  /* 0x0000000624247981 */ /* 0x000ea6000c1e1b00 */
[C---:B------:R-:W-:Y:S02]  /*1fc0*/  VIADD R31, R41.reuse, 0x600 ;  /* 0x00000600291f7836 */ /* 0x040fe40000000000 */
[----:B------:R-:W-:Y:S01]  /*1fd0*/  VIADD R27, R41, 0xa00 ;  /* 0x00000a00291b7836 */ /* 0x000fe20000000000 */
[----:B------:R-:W3:Y:S01]  /*1fe0*/  LDG.E.64 R34, desc[UR6][R34.64] ;  /* 0x0000000622227981 */ /* 0x000ee2000c1e1b00 */
[----:B------:R-:W-:-:S04]  /*1ff0*/  IMAD.WIDE.U32 R32, R33, 0x8, R6 ;  /* 0x0000000821207825 */ /* 0x000fc800078e0006 */
[----:B------:R-:W-:Y:S02]  /*2000*/  VIADD R29, R41, 0x800 ;  /* 0x00000800291d7836 */ /* 0x000fe40000000000 */
[--C-:B------:R-:W-:Y:S01]  /*2010*/  IMAD.WIDE.U32 R30, R31, 0x8, R6.reuse ;  /* 0x000000081f1e7825 */ /* 0x100fe200078e0006 */
[----:B------:R-:W4:Y:S03]  /*2020*/  LDG.E.64 R32, desc[UR6][R32.64] ;  /* 0x0000000620207981 */ /* 0x000f26000c1e1b00 */
[----:B------:R-:W-:Y:S02]  /*2030*/  IMAD.WIDE.U32 R26, R27, 0x8, R6 ;  /* 0x000000081b1a7825 */ /* 0x000fe400078e0006 */
[----:B------:R-:W5:Y:S02]  /*2040*/  LDG.E.64 R30, desc[UR6][R30.64] ;  /* 0x000000061e1e7981 */ /* 0x000f64000c1e1b00 */
[----:B------:R-:W-:-:S02]  /*2050*/  VIADD R25, R41, 0xc00 ;  /* 0x00000c0029197836 */ /* 0x000fc40000000000 */
[--C-:B------:R-:W-:Y:S01]  /*2060*/  IMAD.WIDE.U32 R28, R29, 0x8, R6.reuse ;  /* 0x000000081d1c7825 */ /* 0x100fe200078e0006 */
[----:B------:R-:W5:Y:S03]  /*2070*/  LDG.E.64 R26, desc[UR6][R26.64] ;  /* 0x000000061a1a7981 */ /* 0x000f66000c1e1b00 */
[----:B------:R-:W-:Y:S02]  /*2080*/  VIADD R23, R41, 0xe00 ;  /* 0x00000e0029177836 */ /* 0x000fe40000000000 */
[--C-:B------:R-:W-:Y:S01]  /*2090*/  IMAD.WIDE.U32 R24, R25, 0x8, R6.reuse ;  /* 0x0000000819187825 */ /* 0x100fe200078e0006 */
[----:B------:R-:W5:Y:S03]  /*20a0*/  LDG.E.64 R28, desc[UR6][R28.64] ;  /* 0x000000061c1c7981 */ /* 0x000f66000c1e1b00 */
[----:B------:R-:W-:-:S02]  /*20b0*/  IMAD.WIDE.U32 R22, R23, 0x8, R6 ;  /* 0x0000000817167825 */ /* 0x000fc400078e0006 */
[----:B------:R-:W5:Y:S02]  /*20c0*/  LDG.E.64 R24, desc[UR6][R24.64] ;  /* 0x0000000618187981 */ /* 0x000f64000c1e1b00 */
[C---:B------:R-:W-:Y:S02]  /*20d0*/  VIADD R21, R41.reuse, 0x1000 ;  /* 0x0000100029157836 */ /* 0x040fe40000000000 */
[----:B------:R-:W-:Y:S01]  /*20e0*/  VIADD R19, R41, 0x1200 ;  /* 0x0000120029137836 */ /* 0x000fe20000000000 */
[----:B------:R-:W5:Y:S01]  /*20f0*/  LDG.E.64 R22, desc[UR6][R22.64] ;  /* 0x0000000616167981 */ /* 0x000f62000c1e1b00 */
[----:B------:R-:W-:-:S04]  /*2100*/  IMAD.WIDE.U32 R20, R21, 0x8, R6 ;  /* 0x0000000815147825 */ /* 0x000fc800078e0006 */
[----:B------:R-:W-:Y:S02]  /*2110*/  VIADD R17, R41, 0x1400 ;  /* 0x0000140029117836 */ /* 0x000fe40000000000 */
[--C-:B------:R-:W-:Y:S01]  /*2120*/  IMAD.WIDE.U32 R18, R19, 0x8, R6.reuse ;  /* 0x0000000813127825 */ /* 0x100fe200078e0006 */
[----:B------:R-:W5:Y:S03]  /*2130*/  LDG.E.64 R20, desc[UR6][R20.64] ;  /* 0x0000000614147981 */ /* 0x000f66000c1e1b00 */
[----:B------:R-:W-:Y:S02]  /*2140*/  VIADD R15, R41, 0x1600 ;  /* 0x00001600290f7836 */ /* 0x000fe40000000000 */
[----:B------:R-:W-:Y:S01]  /*2150*/  IMAD.WIDE.U32 R16, R17, 0x8, R6 ;  /* 0x0000000811107825 */ /* 0x000fe200078e0006 */
[----:B------:R-:W5:Y:S03]  /*2160*/  LDG.E.64 R18, desc[UR6][R18.64] ;  /* 0x0000000612127981 */ /* 0x000f66000c1e1b00 */
        /* <DEDUP_REMOVED lines=15> */
[----:B------:R-:W-:Y:S02]  /*2260*/  VIADD R2, R2, 0x10 ;  /* 0x0000001002027836 */ /* 0x000fe40000000000 */
[----:B------:R-:W-:Y:S02]  /*2270*/  VIADD R42, R42, 0x2000 ;  /* 0x000020002a2a7836 */ /* 0x000fe40000000000 */
[----:B------:R-:W-:Y:S01]  /*2280*/  VIADD R41, R41, 0x2000 ;  /* 0x0000200029297836 */ /* 0x000fe20000000000 */
[----:B--2---:R-:W-:-:S02]  /*2290*/  DSETP.GT.AND P0, PT, R36, RZ, PT ;  /* 0x000000ff2400722a */ /* 0x004fc40003f04000 */
[----:B---3--:R-:W-:Y:S02]  /*22a0*/  DSETP.GT.AND P1, PT, R34, RZ, PT ;  /* 0x000000ff2200722a */ /* 0x008fe40003f24000 */
[----:B----4-:R-:W-:Y:S02]  /*22b0*/  DSETP.GT.AND P3, PT, R32, RZ, PT ;  /* 0x000000ff2000722a */ /* 0x010fe40003f64000 */
[----:B------:R-:W-:Y:S01]  /*22c0*/  SEL R33, RZ, 0x1, !P0 ;  /* 0x00000001ff217807 */ /* 0x000fe20004000000 */
[----:B-----5:R-:W-:Y:S01]  /*22d0*/  DSETP.GT.AND P0, PT, R30, RZ, PT ;  /* 0x000000ff1e00722a */ /* 0x020fe20003f04000 */
[----:B------:R-:W-:Y:S01]  /*22e0*/  SEL R32, RZ, 0x1, !P1 ;  /* 0x00000001ff207807 */ /* 0x000fe20004800000 */
[----:B------:R-:W-:-:S03]  /*22f0*/  DSETP.GT.AND P6, PT, R26, RZ, PT ;  /* 0x000000ff1a00722a */ /* 0x000fc60003fc4000 */
[----:B------:R-:W-:Y:S01]  /*2300*/  IADD3 R43, P2, P4, R32, R43, R33 ;  /* 0x0000002b202b7210 */ /* 0x000fe20007c5e021 */
[----:B------:R-:W-:Y:S01]  /*2310*/  DSETP.GT.AND P5, PT, R28, RZ, PT ;  /* 0x000000ff1c00722a */ /* 0x000fe20003fa4000 */
[----:B------:R-:W-:Y:S02]  /*2320*/  SEL R29, RZ, 0x1, !P3 ;  /* 0x00000001ff1d7807 */ /* 0x000fe40005800000 */
[----:B------:R-:W-:Y:S01]  /*2330*/  SEL R28, RZ, 0x1, !P0 ;  /* 0x00000001ff1c7807 */ /* 0x000fe20004000000 */
[----:B------:R-:W-:Y:S01]  /*2340*/  DSETP.GT.AND P3, PT, R24, RZ, PT ;  /* 0x000000ff1800722a */ /* 0x000fe20003f64000 */
[----:B------:R-:W-:Y:S01]  /*2350*/  SEL R24, RZ, 0x1, !P6 ;  /* 0x00000001ff187807 */ /* 0x000fe20007000000 */
[----:B------:R-:W-:Y:S01]  /*2360*/  DSETP.GT.AND P6, PT, R22, RZ, PT ;  /* 0x000000ff1600722a */ /* 0x000fe20003fc4000 */
[----:B------:R-:W-:Y:S02]  /*2370*/  IADD3 R26, P1, P0, R28, R43, R29 ;  /* 0x0000002b1c1a7210 */ /* 0x000fe4000783e01d */
[----:B------:R-:W-:-:S02]  /*2380*/  SEL R25, RZ, 0x1, !P5 ;  /* 0x00000001ff197807 */ /* 0x000fc40006800000 */
[----:B------:R-:W-:Y:S02]  /*2390*/  IADD3.X R23, PT, PT, RZ, R4, RZ, P2, P4 ;  /* 0x00000004ff177210 */ /* 0x000fe400017e84ff */
[----:B------:R-:W-:Y:S01]  /*23a0*/  SEL R4, RZ, 0x1, !P6 ;  /* 0x00000001ff047807 */ /* 0x000fe20007000000 */
[----:B------:R-:W-:Y:S01]  /*23b0*/  DSETP.GT.AND P2, PT, R20, RZ, PT ;  /* 0x000000ff1400722a */ /* 0x000fe20003f44000 */
[----:B------:R-:W-:Y:S02]  /*23c0*/  IADD3 R22, P4, P5, R24, R26, R25 ;  /* 0x0000001a18167210 */ /* 0x000fe40007d9e019 */
[----:B------:R-:W-:Y:S01]  /*23d0*/  SEL R21, RZ, 0x1, !P3 ;  /* 0x00000001ff157807 */ /* 0x000fe20005800000 */
[----:B------:R-:W-:Y:S01]  /*23e0*/  DSETP.GT.AND P6, PT, R18, RZ, PT ;  /* 0x000000ff1200722a */ /* 0x000fe20003fc4000 */
[----:B------:R-:W-:Y:S01]  /*23f0*/  IADD3.X R19, PT, PT, RZ, R23, RZ, P1, P0 ;  /* 0x00000017ff137210 */ /* 0x000fe20000fe04ff */
[----:B------:R-:W-:Y:S01]  /*2400*/  DSETP.GT.AND P0, PT, R16, RZ, PT ;  /* 0x000000ff1000722a */ /* 0x000fe20003f04000 */
[----:B------:R-:W-:-:S02]  /*2410*/  SEL R17, RZ, 0x1, !P2 ;  /* 0x00000001ff117807 */ /* 0x000fc40005000000 */
[----:B------:R-:W-:Y:S01]  /*2420*/  IADD3 R18, P3, P1, R4, R22, R21 ;  /* 0x0000001604127210 */ /* 0x000fe2000797e015 */
[----:B------:R-:W-:Y:S01]  /*2430*/  DSETP.GT.AND P2, PT, R14, RZ, PT ;  /* 0x000000ff0e00722a */ /* 0x000fe20003f44000 */
[----:B------:R-:W-:Y:S01]  /*2440*/  IADD3.X R15, PT, PT, RZ, R19, RZ, P4, P5 ;  /* 0x00000013ff0f7210 */ /* 0x000fe200027ea4ff */
[----:B------:R-:W-:Y:S01]  /*2450*/  DSETP.GT.AND P4, PT, R12, RZ, PT ;  /* 0x000000ff0c00722a */ /* 0x000fe20003f84000 */
[----:B------:R-:W-:Y:S01]  /*2460*/  SEL R13, RZ, 0x1, !P0 ;  /* 0x00000001ff0d7807 */ /* 0x000fe20004000000 */
[----:B------:R-:W-:Y:S01]  /*2470*/  DSETP.GT.AND P0, PT, R10, RZ, PT ;  /* 0x000000ff0a00722a */ /* 0x000fe20003f04000 */
[----:B------:R-:W-:Y:S02]  /*2480*/  IADD3.X R10, PT, PT, RZ, R15, RZ, P3, P1 ;  /* 0x0000000fff0a7210 */ /* 0x000fe40001fe24ff */
[----:B------:R-:W-:Y:S01]  /*2490*/  SEL R4, RZ, 0x1, !P6 ;  /* 0x00000001ff047807 */ /* 0x000fe20007000000 */
[----:B------:R-:W-:Y:S02]  /*24a0*/  DSETP.GT.AND P1, PT, R8, RZ, PT ;  /* 0x000000ff0800722a */ /* 0x000fe40003f24000 */
[----:B------:R-:W-:Y:S01]  /*24b0*/  SEL R8, RZ, 0x1, !P0 ;  /* 0x00000001ff087807 */ /* 0x000fe20004000000 */
[----:B------:R-:W-:Y:S01]  /*24c0*/  DSETP.GT.AND P0, PT, R38, RZ, PT ;  /* 0x000000ff2600722a */ /* 0x000fe20003f04000 */
[----:B------:R-:W-:-:S02]  /*24d0*/  IADD3 R14, P6, P5, R4, R18, R17 ;  /* 0x00000012040e7210 */ /* 0x000fc40007dde011 */
[----:B------:R-:W-:-:S03]  /*24e0*/  SEL R4, RZ, 0x1, !P2 ;  /* 0x00000001ff047807 */ /* 0x000fc60005000000 */
[----:B------:R-:W-:Y:S02]  /*24f0*/  SEL R43, RZ, 0x1, !P0 ;  /* 0x00000001ff2b7807 */ /* 0x000fe40004000000 */
[----:B------:R-:W-:Y:S02]  /*2500*/  ISETP.NE.AND P0, PT, R2, RZ, PT ;  /* 0x000000ff0200720c */ /* 0x000fe40003f05270 */
[----:B------:R-:W-:Y:S02]  /*2510*/  IADD3 R4, P2, P3, R4, R14, R13 ;  /* 0x0000000e04047210 */ /* 0x000fe40007b5e00d */
[----:B------:R-:W-:Y:S02]  /*2520*/  SEL R9, RZ, 0x1, !P4 ;  /* 0x00000001ff097807 */ /* 0x000fe40006000000 */
[----:B------:R-:W-:Y:S02]  /*2530*/  IADD3.X R10, PT, PT, RZ, R10, RZ, P6, P5 ;  /* 0x0000000aff0a7210 */ /* 0x000fe400037ea4ff */
[----:B------:R-:W-:-:S02]  /*2540*/  IADD3 R8, P4, P5, R8, R4, R9 ;  /* 0x0000000408087210 */ /* 0x000fc40007d9e009 */
[----:B------:R-:W-:Y:S02]  /*2550*/  SEL R4, RZ, 0x1, !P1 ;  /* 0x00000001ff047807 */ /* 0x000fe40004800000 */
[----:B------:R-:W-:Y:S02]  /*2560*/  IADD3.X R9, PT, PT, RZ, R10, RZ, P2, P3 ;  /* 0x0000000aff097210 */ /* 0x000fe400017e64ff */
[----:B------:R-:W-:Y:S02]  /*2570*/  IADD3 R43, P1, P2, R43, R8, R4 ;  /* 0x000000082b2b7210 */ /* 0x000fe40007a3e004 */
[----:B------:R-:W-:-:S04]  /*2580*/  IADD3.X R4, PT, PT, RZ, R9, RZ, P4, P5 ;  /* 0x00000009ff047210 */ /* 0x000fc800027ea4ff */
[----:B------:R-:W-:Y:S01]  /*2590*/  IADD3.X R4, PT, PT, RZ, R4, RZ, P1, P2 ;  /* 0x00000004ff047210 */ /* 0x000fe20000fe44ff */
[----:B------:R-:W-:Y:S06]  /*25a0*/  @P0 BRA `(.L_x_355) ;  /* 0xfffffff800700947 */ /* 0x000fec000383ffff */
[----:B------:R-:W-:Y:S05]  /*25b0*/  BSYNC.RECONVERGENT B3 ;  /* 0x0000000000037941 */ /* 0x000fea0003800200 */
.L_x_354:
[----:B------:R-:W-:-:S07]  /*25c0*/  VIADD R42, R42, 0xfffff000 ;  /* 0xfffff0002a2a7836 */ /* 0x000fce0000000000 */
.L_x_353:
[----:B------:R-:W-:Y:S05]  /*25d0*/  BSYNC.RECONVERGENT B2 ;  /* 0x0000000000027941 */ /* 0x000fea0003800200 */
.L_x_352:
        /* <DEDUP_REMOVED lines=8> */
[----:B------:R-:W-:-:S04]  /*2660*/  IMAD.IADD R21, R42, 0x1, R3 ;  /* 0x000000012a157824 */ /* 0x000fc800078e0203 */
        /* <DEDUP_REMOVED lines=38> */
[----:B------:R-:W-:Y:S02]  /*28d0*/  DSETP.GT.AND P6, PT, R8, RZ, PT ;  /* 0x000000ff0800722a */ /* 0x000fe40003fc4000 */
[----:B------:R-:W-:Y:S01]  /*28e0*/  DSETP.GT.AND P3, PT, R20, RZ, PT ;  /* 0x000000ff1400722a */ /* 0x000fe20003f64000 */
[----:B------:R-:W-:Y:S02]  /*28f0*/  IADD3.X R8, PT, PT, RZ, R4, RZ, P2, P1 ;  /* 0x00000004ff087210 */ /* 0x000fe400017e24ff */
[----:B------:R-:W-:-:S02]  /*2900*/  IADD3 R6, P1, P2, R6, R10, R7 ;  /* 0x0000000a06067210 */ /* 0x000fc40007a3e007 */
[----:B------:R-:W-:Y:S02]  /*2910*/  SEL R4, RZ, 0x1, !P6 ;  /* 0x00000001ff047807 */ /* 0x000fe40007000000 */
[----:B------:R-:W-:Y:S02]  /*2920*/  SEL R43, RZ, 0x1, !P3 ;  /* 0x00000001ff2b7807 */ /* 0x000fe40005800000 */
[----:B------:R-:W-:Y:S02]  /*2930*/  IADD3.X R7, PT, PT, RZ, R8, RZ, P4, P5 ;  /* 0x00000008ff077210 */ /* 0x000fe400027ea4ff */
[----:B------:R-:W-:Y:S02]  /*2940*/  IADD3 R43, P3, P4, R43, R6, R4 ;  /* 0x000000062b2b7210 */ /* 0x000fe40007c7e004 */
[----:B------:R-:W-:-:S04]  /*2950*/  IADD3.X R4, PT, PT, RZ, R7, RZ, P1, P2 ;  /* 0x00000007ff047210 */ /* 0x000fc80000fe44ff */
[----:B------:R-:W-:-:S07]  /*2960*/  IADD3.X R4, PT, PT, RZ, R4, RZ, P3, P4 ;  /* 0x00000004ff047210 */ /* 0x000fce0001fe84ff */
.L_x_357:
[----:B------:R-:W-:Y:S05]  /*2970*/  BSYNC.RECONVERGENT B2 ;  /* 0x0000000000027941 */ /* 0x000fea0003800200 */
.L_x_356:
        /* <DEDUP_REMOVED lines=32> */
.L_x_359:
[----:B------:R-:W-:Y:S05]  /*2b80*/  BSYNC.RECONVERGENT B2 ;  /* 0x0000000000027941 */ /* 0x000fea0003800200 */
.L_x_358:
[----:B------:R-:W-:Y:S05]  /*2b90*/  @!P0 BRA `(.L_x_351) ;  /* 0x0000000000348947 */ /* 0x000fea0003800000 */
[----:B------:R-:W0:Y:S01]  /*2ba0*/  LDC.64 R6, c[0x0][0x380] ;  /* 0x0000e000ff067b82 */ /* 0x000e220000000a00 */
[----:B------:R-:W-:Y:S02]  /*2bb0*/  IMAD.IADD R5, R42, 0x1, R3 ;  /* 0x000000012a057824 */ /* 0x000fe400078e0203 */
[----:B------:R-:W-:-:S07]  /*2bc0*/  IMAD.MOV R8, RZ, RZ, -R14 ;  /* 0x000000ffff087224 */ /* 0x000fce00078e0a0e */
.L_x_360:
        /* <DEDUP_REMOVED lines=10> */
.L_x_351:
[----:B------:R-:W-:Y:S05]  /*2c70*/  BSYNC.RECONVERGENT B1 ;  /* 0x0000000000017941 */ /* 0x000fea0003800200 */
.L_x_349:
        /* <DEDUP_REMOVED lines=33> */
[----:B------:R-:W-:Y:S01]  /*2e90*/  @!P2 LOP3.LUT R7, R7, 0xf8, RZ, 0xc0, !PT ;  /* 0x000000f80707a812 */ /* 0x000fe200078ec0ff */
[----:B------:R-:W-:Y:S01]  /*2ea0*/  IMAD.X R6, R3, 0x1, R4, P0 ;  /* 0x0000000103067824 */ /* 0x000fe200000e0604 */
[----:B------:R-:W-:-:S04]  /*2eb0*/  @!P2 MOV R4, 0x400 ;  /* 0x000004000004a802 */ /* 0x000fc80000000f00 */
[----:B------:R-:W1:Y:S01]  /*2ec0*/  SHFL.DOWN PT, R3, R6, 0x10, 0x1f ;  /* 0x0a001f0006037f89 */ /* 0x000e6200000e0000 */
[----:B--2---:R-:W-:-:S05]  /*2ed0*/  @!P2 LEA R8, R9, R4, 0x18 ;  /* 0x000000040908a211 */ /* 0x004fca00078ec0ff */
[----:B------:R-:W-:Y:S01]  /*2ee0*/  @!P2 IMAD.IADD R7, R7, 0x1, R8 ;  /* 0x000000010707a824 */ /* 0x000fe200078e0208 */
[----:B0-----:R-:W-:-:S04]  /*2ef0*/  SEL R2, R2, RZ, !P1 ;  /* 0x000000ff02027207 */ /* 0x001fc80004800000 */
[----:B------:R-:W-:Y:S02]  /*2f00*/  IADD3 R4, P0, PT, R2, R5, RZ ;  /* 0x0000000502047210 */ /* 0x000fe40007f1e0ff */
[----:B-1----:R-:W-:-:S03]  /*2f10*/  SEL R3, R3, RZ, !P1 ;  /* 0x000000ff03037207 */ /* 0x002fc60004800000 */
[----:B------:R-:W-:Y:S02]  /*2f20*/  @!P2 IMAD.MOV.U32 R2, RZ, RZ, R4 ;  /* 0x000000ffff02a224 */ /* 0x000fe400078e0004 */
[----:B------:R-:W-:Y:S01]  /*2f30*/  IMAD.X R3, R3, 0x1, R6, P0 ;  /* 0x0000000103037824 */ /* 0x000fe200000e0606 */
[----:B------:R-:W-:-:S04]  /*2f40*/  ISETP.NE.AND P0, PT, R0, RZ, PT ;  /* 0x000000ff0000720c */ /* 0x000fc80003f05270 */
[----:B------:R2:W-:Y:S01]  /*2f50*/  @!P2 STS.64 [R7+0x10], R2 ;  /* 0x000010020700a388 */ /* 0x0005e20000000a00 */
[----:B------:R-:W-:Y:S08]  /*2f60*/  BAR.SYNC.DEFER_BLOCKING 0x0 ;  /* 0x0000000000007b1d */ /* 0x000ff00000010000 */
[----:B------:R-:W-:Y:S05]  /*2f70*/  @P0 BRA `(.L_x_347) ;  /* 0x00000000006c0947 */ /* 0x000fea0003800000 */
[----:B------:R-:W0:Y:S01]  /*2f80*/  S2UR UR5, SR_CgaCtaId ;  /* 0x00000000000579c3 */ /* 0x000e220000008800 */
[----:B------:R-:W-:Y:S02]  /*2f90*/  UMOV UR4, 0x400 ;  /* 0x0000040000047882 */ /* 0x000fe40000000000 */
[----:B0-----:R-:W-:-:S09]  /*2fa0*/  ULEA UR4, UR5, UR4, 0x18 ;  /* 0x0000000405047291 */ /* 0x001fd2000f8ec0ff */
[----:B--2---:R-:W-:Y:S04]  /*2fb0*/  LDS.64 R6, [UR4+0x18] ;  /* 0x00001804ff067984 */ /* 0x004fe80008000a00 */
[----:B------:R-:W0:Y:S04]  /*2fc0*/  LDS.128 R32, [UR4+0x20] ;  /* 0x00002004ff207984 */ /* 0x000e280008000c00 */
[----:B------:R-:W1:Y:S04]  /*2fd0*/  LDS.128 R28, [UR4+0x30] ;  /* 0x00003004ff1c7984 */ /* 0x000e680008000c00 */
[----:B------:R-:W2:Y:S04]  /*2fe0*/  LDS.128 R24, [UR4+0x40] ;  /* 0x00004004ff187984 */ /* 0x000ea80008000c00 */
[----:B------:R-:W3:Y:S04]  /*2ff0*/  LDS.128 R20, [UR4+0x50] ;  /* 0x00005004ff147984 */ /* 0x000ee80008000c00 */
[----:B------:R-:W4:Y:S04]  /*3000*/  LDS.128 R16, [UR4+0x60] ;  /* 0x00006004ff107984 */ /* 0x000f280008000c00 */
[----:B------:R-:W5:Y:S04]  /*3010*/  LDS.128 R12, [UR4+0x70] ;  /* 0x00007004ff0c7984 */ /* 0x000f680008000c00 */
[----:B------:R-:W5:Y:S01]  /*3020*/  LDS.128 R8, [UR4+0x80] ;  /* 0x00008004ff087984 */ /* 0x000f620008000c00 */
[----:B0-----:R-:W-:-:S04]  /*3030*/  IADD3 R5, P1, P2, R32, R6, R4 ;  /* 0x0000000620057210 */ /* 0x001fc80007a3e004 */
[----:B-1----:R-:W-:Y:S02]  /*3040*/  IADD3 R5, P3, P4, R28, R5, R34 ;  /* 0x000000051c057210 */ /* 0x002fe40007c7e022 */
        /* <DEDUP_REMOVED lines=13> */
[----:B------:R-:W-:-:S07]  /*3120*/  IMAD.X R3, R3, 0x1, R11, P3 ;  /* 0x0000000103037824 */ /* 0x000fce00018e060b */
.L_x_347:
[----:B------:R-:W-:Y:S05]  /*3130*/  BSYNC.RECONVERGENT B0 ;  /* 0x0000000000007941 */ /* 0x000fea0003800200 */
.L_x_332:
[----:B------:R-:W-:Y:S05]  /*3140*/  @P0 EXIT ;  /* 0x000000000000094d */ /* 0x000fea0003800000 */
[----:B------:R-:W0:Y:S01]  /*3150*/  LDCU.64 UR4, c[0x0][0x3a0] ;  /* 0x00007400ff0477ac */ /* 0x000e220008000a00 */
[----:B--2---:R-:W2:Y:S01]  /*3160*/  LDC.64 R6, c[0x0][0x390] ;  /* 0x0000e400ff067b82 */ /* 0x004ea20000000a00 */
[----:B0-----:R-:W-:-:S04]  /*3170*/  IADD3 R4, P0, PT, R4, UR4, RZ ;  /* 0x0000000404047c10 */ /* 0x001fc8000ff1e0ff */
[----:B-1----:R-:W-:-:S05]  /*3180*/  IADD3.X R5, PT, PT, R3, UR5, RZ, P0, !PT ;  /* 0x0000000503057c10 */ /* 0x002fca00087fe4ff */
[----:B--2---:R-:W-:Y:S01]  /*3190*/  STG.E.64 desc[UR6][R6.64], R4 ;  /* 0x0000000406007986 */ /* 0x004fe2000c101b06 */
[----:B------:R-:W-:Y:S05]  /*31a0*/  EXIT ;  /* 0x000000000000794d */ /* 0x000fea0003800000 */
.L_x_361:
        /* <DEDUP_REMOVED lines=13> */
.L_x_436:


//--------------------- .text._ZN3cub18CUB_300001_SM_10006detail9transform16transform_kernelINS2_10policy_hubILb0EN4cuda3std3__45tupleIJN6thrust24THRUST_300001_SM_1000_NS6detail15normal_iteratorINSA_10device_ptrIdEEEESF_EEEE10policy1000ElNS7_5minusIdEESF_JPdSL_EEEvT0_iT1_T2_DpNS2_10kernel_argIT3_EE --------------------------
	.section	.text._ZN3cub18CUB_300001_SM_10006detail9transform16transform_kernelINS2_10policy_hubILb0EN4cuda3std3__45tupleIJN6thrust24THRUST_300001_SM_1000_NS6detail15normal_iteratorINSA_10device_ptrIdEEEESF_EEEE10policy1000ElNS7_5minusIdEESF_JPdSL_EEEvT0_iT1_T2_DpNS2_10kernel_argIT3_EE,"ax",@progbits
	.align	128
        .global         _ZN3cub18CUB_300001_SM_10006detail9transform16transform_kernelINS2_10policy_hubILb0EN4cuda3std3__45tupleIJN6thrust24THRUST_300001_SM_1000_NS6detail15normal_iteratorINSA_10device_ptrIdEEEESF_EEEE10policy1000ElNS7_5minusIdEESF_JPdSL_EEEvT0_iT1_T2_DpNS2_10kernel_argIT3_EE
        .type           _ZN3cub18CUB_300001_SM_10006detail9transform16transform_kernelINS2_10policy_hubILb0EN4cuda3std3__45tupleIJN6thrust24THRUST_300001_SM_1000_NS6detail15normal_iteratorINSA_10device_ptrIdEEEESF_EEEE10policy1000ElNS7_5minusIdEESF_JPdSL_EEEvT0_iT1_T2_DpNS2_10kernel_argIT3_EE,@function
        .size           _ZN3cub18CUB_300001_SM_10006detail9transform16transform_kernelINS2_10policy_hubILb0EN4cuda3std3__45tupleIJN6thrust24THRUST_300001_SM_1000_NS6detail15normal_iteratorINSA_10device_ptrIdEEEESF_EEEE10policy1000ElNS7_5minusIdEESF_JPdSL_EEEvT0_iT1_T2_DpNS2_10kernel_argIT3_EE,(.L_x_423 - _ZN3cub18CUB_300001_SM_10006detail9transform16transform_kernelINS2_10policy_hubILb0EN4cuda3std3__45tupleIJN6thrust24THRUST_300001_SM_1000_NS6detail15normal_iteratorINSA_10device_ptrIdEEEESF_EEEE10policy1000ElNS7_5minusIdEESF_JPdSL_EEEvT0_iT1_T2_DpNS2_10kernel_argIT3_EE)
        .other          _ZN3cub18CUB_300001_SM_10006detail9transform16transform_kernelINS2_10policy_hubILb0EN4cuda3std3__45tupleIJN6thrust24THRUST_300001_SM_1000_NS6detail15normal_iteratorINSA_10device_ptrIdEEEESF_EEEE10policy1000ElNS7_5minusIdEESF_JPdSL_EEEvT0_iT1_T2_DpNS2_10kernel_argIT3_EE,@"STO_CUDA_ENTRY STV_DEFAULT"
_ZN3cub18CUB_300001_SM_10006detail9transform16transform_kernelINS2_10policy_hubILb0EN4cuda3std3__45tupleIJN6thrust24THRUST_300001_SM_1000_NS6detail15normal_iteratorINSA_10device_ptrIdEEEESF_EEEE10policy1000ElNS7_5minusIdEESF_JPdSL_EEEvT0_iT1_T2_DpNS2_10kernel_argIT3_EE:
.text._ZN3cub18CUB_300001_SM_10006detail9transform16transform_kernelINS2_10policy_hubILb0EN4cuda3std3__45tupleIJN6thrust24THRUST_300001_SM_1000_NS6detail15normal_iteratorINSA_10device_ptrIdEEEESF_EEEE10policy1000ElNS7_5minusIdEESF_JPdSL_EEEvT0_iT1_T2_DpNS2_10kernel_argIT3_EE:
[----:B------:R-:W-:Y:S01]  /*0000*/  LDC R1, c[0x0][0x37c] ;  /* 0x0000df00ff017b82 */ /* 0x000fe20000000800 */
[----:B------:R-:W1:Y:S07]  /*0010*/  LDCU UR24, c[0x0][0x388] ;  /* 0x00007100ff1877ac */ /* 0x000e6e0008000800 */
[----:B------:R-:W2:Y:S01]  /*0020*/  S2UR UR5, SR_CTAID.X ;  /* 0x00000000000579c3 */ /* 0x000ea20000002500 */
[----:B------:R-:W3:Y:S01]  /*0030*/  LDCU UR7, c[0x0][0x370] ;  /* 0x00006e00ff0777ac */ /* 0x000ee20008000800 */
[----:B------:R-:W4:Y:S06]  /*0040*/  LDCU.64 UR22, c[0x0][0x358] ;  /* 0x00006b00ff1677ac */ /* 0x000f2c0008000a00 */
[----:B------:R-:W5:Y:S01]  /*0050*/  LDC.64 R2, c[0x0][0x380] ;  /* 0x0000e000ff027b82 */ /* 0x000f620000000a00 */
[----:B-1----:R-:W-:-:S04]  /*0060*/  USHF.L.U32 UR19, UR24, 0x7, URZ ;  /* 0x0000000718137899 */ /* 0x002fc800080006ff */
[----:B------:R-:W-:Y:S02]  /*0070*/  USHF.R.S32.HI UR8, URZ, 0x1f, UR19 ;  /* 0x0000001fff087899 */ /* 0x000fe40008011413 */
[----:B--2---:R-:W-:Y:S02]  /*0080*/  UIMAD.WIDE.U32 UR20, UR19, UR5, URZ ;  /* 0x00000005131472a5 */ /* 0x004fe4000f8e00ff */
[----:B------:R-:W-:Y:S02]  /*0090*/  UIMAD UR6, UR8, UR5, URZ ;  /* 0x00000005080672a4 */ /* 0x000fe4000f8e02ff */
[----:B------:R-:W-:Y:S02]  /*00a0*/  UIADD3 UR4, UPT, UPT, UR5, 0x2, URZ ;  /* 0x0000000205047890 */ /* 0x000fe4000fffe0ff */
[----:B------:R-:W-:Y:S02]  /*00b0*/  UIADD3 UR6, UPT, UPT, UR21, UR6, URZ ;  /* 0x0000000615067290 */ /* 0x000fe4000fffe0ff */
[----:B---3--:R-:W-:Y:S01]  /*00c0*/  UISETP.GE.U32.AND UP0, UPT, UR4, UR7, UPT ;  /* 0x000000070400728c */ /* 0x008fe2000bf06070 */
[----:B-----5:R-:W-:-:S03]  /*00d0*/  IADD3 R0, P0, PT, R2, -UR20, RZ ;  /* 0x8000001402007c10 */ /* 0x020fc6000ff1e0ff */
[----:B------:R-:W-:Y:S01]  /*00e0*/  UISETP.EQ.OR UP0, UPT, UR5, URZ, UP0 ;  /* 0x000000ff0500728c */ /* 0x000fe20008702670 */
[----:B------:R-:W-:Y:S02]  /*00f0*/  IADD3.X R2, PT, PT, R3, ~UR6, RZ, P0, !PT ;  /* 0x8000000603027c10 */ /* 0x000fe400087fe4ff */
[----:B------:R-:W-:-:S04]  /*0100*/  ISETP.LT.U32.AND P0, PT, R0, UR19, PT ;  /* 0x0000001300007c0c */ /* 0x000fc8000bf01070 */
[----:B------:R-:W-:-:S04]  /*0110*/  ISETP.LT.AND.EX P0, PT, R2, UR8, PT, P0 ;  /* 0x0000000802007c0c */ /* 0x000fc8000bf01300 */
[----:B------:R-:W-:Y:S01]  /*0120*/  SEL R0, R0, UR19, P0 ;  /* 0x0000001300007c07 */ /* 0x000fe20008000000 */
[----:B----4-:R-:W-:Y:S08]  /*0130*/  BRA.U UP0, `(.L_x_362) ;  /* 0x0000000100e47547 */ /* 0x010ff0000b800000 */
[----:B------:R-:W1:Y:S01]  /*0140*/  S2R R2, SR_TID.X ;  /* 0x0000000000027919 */ /* 0x000e620000002100 */
[----:B------:R-:W-:Y:S01]  /*0150*/  ELECT P0, URZ, PT ;  /* 0x0000000000ff782f */ /* 0x000fe20003800000 */
[----:B------:R-:W-:Y:S03]  /*0160*/  BSSY.RECONVERGENT B0, `(.L_x_363) ;  /* 0x000002e000007945 */ /* 0x000fe60003800200 */
[----:B-1----:R-:W-:-:S13]  /*0170*/  ISETP.GT.U32.OR P0, PT, R2, 0x1f, !P0 ;  /* 0x0000001f0200780c */ /* 0x002fda0004704470 */
[----:B------:R-:W-:Y:S05]  /*0180*/  @P0 BRA `(.L_x_364) ;  /* 0x0000000000ac0947 */ /* 0x000fea0003800000 */
[----:B------:R-:W1:Y:S01]  /*0190*/  S2UR UR18, SR_CgaCtaId ;  /* 0x00000000001279c3 */ /* 0x000e620000008800 */
[----:B------:R-:W2:Y:S01]  /*01a0*/  LDCU UR15, c[0x0][0x3a0] ;  /* 0x00007400ff0f77ac */ /* 0x000ea20008000800 */
[----:B------:R-:W3:Y:S01]  /*01b0*/  LDCU UR17, c[0x0][0x3b0] ;  /* 0x00007600ff1177ac */ /* 0x000ee20008000800 */
[----:B------:R-:W-:Y:S01]  /*01c0*/  ULEA UR14, UR24, 0xf, 0xa ;  /* 0x0000000f180e7891 */ /* 0x000fe2000f8e50ff */
[----:B------:R-:W-:Y:S01]  /*01d0*/  UMOV UR7, 0x400 ;  /* 0x0000040000077882 */ /* 0x000fe20000000000 */
[----:B------:R-:W-:Y:S01]  /*01e0*/  UMOV UR10, 0x1 ;  /* 0x00000001000a7882 */ /* 0x000fe20000000000 */
[----:B------:R-:W4:Y:S01]  /*01f0*/  LDCU.64 UR4, c[0x0][0x398] ;  /* 0x00007300ff0477ac */ /* 0x000f220008000a00 */
[----:B------:R-:W-:-:S04]  /*0200*/  UIADD3 UR10, UPT, UPT, -UR10, 0x100000, URZ ;  /* 0x001000000a0a7890 */ /* 0x000fc8000fffe1ff */
[----:B------:R-:W-:Y:S02]  /*0210*/  USHF.L.U32 UR11, UR10, 0xb, URZ ;  /* 0x0000000b0a0b7899 */ /* 0x000fe400080006ff */
[----:B------:R-:W-:Y:S02]  /*0220*/  USHF.L.U32 UR10, UR10, 0x1, URZ ;  /* 0x000000010a0a7899 */ /* 0x000fe400080006ff */
[----:B--2---:R-:W-:Y:S01]  /*0230*/  UIADD3 UR15, UPT, UPT, UR14, UR15, URZ ;  /* 0x0000000f0e0f7290 */ /* 0x004fe2000fffe0ff */
[----:B------:R-:W2:Y:S01]  /*0240*/  LDCU.64 UR12, c[0x0][0x3a8] ;  /* 0x00007500ff0c77ac */ /* 0x000ea20008000a00 */
[----:B---3--:R-:W-:Y:S02]  /*0250*/  UIADD3 UR14, UPT, UPT, UR14, UR17, URZ ;  /* 0x000000110e0e7290 */ /* 0x008fe4000fffe0ff */
[----:B-1----:R-:W-:Y:S02]  /*0260*/  ULEA UR17, UR18, UR7, 0x18 ;  /* 0x0000000712117291 */ /* 0x002fe4000f8ec0ff */
[----:B------:R-:W-:-:S02]  /*0270*/  UIADD3 UR16, UPT, UPT, UR7, 0x80, URZ ;  /* 0x0000008007107890 */ /* 0x000fc4000fffe0ff */
[----:B------:R-:W-:Y:S02]  /*0280*/  USHF.L.U64.HI UR9, UR20, 0x3, UR6 ;  /* 0x0000000314097899 */ /* 0x000fe40008010206 */
[----:B------:R-:W-:Y:S02]  /*0290*/  USHF.L.U32 UR8, UR20, 0x3, URZ ;  /* 0x0000000314087899 */ /* 0x000fe400080006ff */
[----:B------:R-:W-:Y:S02]  /*02a0*/  ULOP3.LUT UR15, UR15, 0xfffffff0, URZ, 0xc0, !UPT ;  /* 0xfffffff00f0f7892 */ /* 0x000fe4000f8ec0ff */
[----:B------:R-:W-:Y:S01]  /*02b0*/  ULOP3.LUT UR14, UR14, 0xfffffff0, URZ, 0xc0, !UPT ;  /* 0xfffffff00e0e7892 */ /* 0x000fe2000f8ec0ff */
[----:B------:R-:W1:Y:S02]  /*02c0*/  FENCE.VIEW.ASYNC.S ;  /* 0x00000000000073c6 */ /* 0x000e640000000000 */
[----:B-1----:R1:W3:Y:S02]  /*02d0*/  SYNCS.EXCH.64 URZ, [UR17], UR10 ;  /* 0x0000000a11ff75b2 */ /* 0x0022e40008000100 */
[----:B------:R-:W-:Y:S01]  /*02e0*/  @!PT LDS RZ, [RZ] ;  /* 0x00000000fffff984 */ /* 0x000fe20000000800 */
[----:B------:R-:W-:Y:S01]  /*02f0*/  @!PT LDS RZ, [RZ] ;  /* 0x00000000fffff984 */ /* 0x000fe20000000800 */
[----:B------:R-:W-:Y:S01]  /*0300*/  @!PT LDS RZ, [RZ] ;  /* 0x00000000fffff984 */ /* 0x000fe20000000800 */
[----:B------:R-:W-:Y:S01]  /*0310*/  @!PT LDS RZ, [RZ] ;  /* 0x00000000fffff984 */ /* 0x000fe20000000800 */
[----:B---3--:R3:W-:Y:S06]  /*0320*/  MEMBAR.ALL.CTA ;  /* 0x0000000000007992 */ /* 0x0087ec0000008000 */
[----:B---3--:R-:W3:Y:S01]  /*0330*/  FENCE.VIEW.ASYNC.S ;  /* 0x00000000000073c6 */ /* 0x008ee20000000000 */
[----:B------:R-:W-:-:S02]  /*0340*/  ULEA UR16, UR18, UR16, 0x18 ;  /* 0x0000001012107291 */ /* 0x000fc4000f8ec0ff */
[----:B----4-:R-:W-:Y:S02]  /*0350*/  UIADD3.64 UR4, UPT, UPT, UR8, UR4, URZ ;  /* 0x0000000408047297 */ /* 0x010fe4000fffe0ff */
[----:B------:R-:W-:Y:S02]  /*0360*/  USHF.R.U32.HI UR7, URZ, 0x4, UR15 ;  /* 0x00000004ff077899 */ /* 0x000fe4000801160f */
[----:B--2---:R-:W-:Y:S02]  /*0370*/  UIADD3.64 UR8, UPT, UPT, UR8, UR12, URZ ;  /* 0x0000000c08087297 */ /* 0x004fe4000fffe0ff */
[----:B------:R-:W-:Y:S02]  /*0380*/  UIADD3 UR15, UPT, UPT, UR15, UR14, URZ ;  /* 0x0000000e0f0f7290 */ /* 0x000fe4000fffe0ff */
[----:B------:R-:W-:Y:S02]  /*0390*/  ULEA UR12, UR24, UR16, 0xa ;  /* 0x00000010180c7291 */ /* 0x000fe4000f8e50ff */
[----:B------:R-:W-:-:S02]  /*03a0*/  USHF.R.U32.HI UR14, URZ, 0x4, UR14 ;  /* 0x00000004ff0e7899 */ /* 0x000fc4000801160e */
[----:B------:R-:W-:Y:S01]  /*03b0*/  UPRMT UR7, UR7, 0x5410, URZ ;  /* 0x0000541007077896 */ /* 0x000fe200080000ff */
[----:B------:R-:W-:Y:S01]  /*03c0*/  IMAD.U32 R2, RZ, RZ, UR15 ;  /* 0x0000000fff027e24 */ /* 0x000fe2000f8e00ff */
[----:B------:R-:W-:Y:S02]  /*03d0*/  UIADD3 UR12, UPT, UPT, UR12, 0x80, URZ ;  /* 0x000000800c0c7890 */ /* 0x000fe4000fffe0ff */
[----:B------:R-:W-:Y:S01]  /*03e0*/  UPRMT UR14, UR14, 0x5410, URZ ;  /* 0x000054100e0e7896 */ /* 0x000fe200080000ff */
[----:B------:R-:W-:-:S04]  /*03f0*/  UMOV UR13, UR17 ;  /* 0x00000011000d7c82 */ /* 0x000fc80008000000 */
[----:B---3--:R1:W-:Y:S04]  /*0400*/  UBLKCP.S.G [UR16], [UR4], UR7 ;  /* 0x00000010040073ba */ /* 0x0083e80008000207 */
[----:B------:R1:W-:Y:S01]  /*0410*/  UBLKCP.S.G [UR12], [UR8], UR14 ;  /* 0x0000000c080073ba */ /* 0x0003e2000800020e */
[----:B------:R1:W-:Y:S01]  /*0420*/  SYNCS.ARRIVE.TRANS64 RZ, [UR17], R2 ;  /* 0x00000002ffff79a7 */ /* 0x0003e20008000011 */
[----:B------:R-:W-:Y:S01]  /*0430*/  NOP ;  /* 0x0000000000007918 */ /* 0x000fe20000000000 */
.L_x_364:
[----:B-1----:R-:W-:Y:S05]  /*0440*/  BSYNC.RECONVERGENT B0 ;  /* 0x0000000000007941 */ /* 0x002fea0003800200 */
.L_x_363:
[----:B------:R-:W1:Y:S08]  /*0450*/  S2UR UR5, SR_CgaCtaId ;  /* 0x00000000000579c3 */ /* 0x000e700000008800 */
[----:B------:R-:W-:Y:S01]  /*0460*/  BAR.SYNC.DEFER_BLOCKING 0x0 ;  /* 0x0000000000007b1d */ /* 0x000fe20000010000 */
[----:B------:R-:W-:-:S05]  /*0470*/  SHF.L.U32 R2, RZ, 0x1f, RZ ;  /* 0x0000001fff027819 */ /* 0x000fca00000006ff */
[----:B------:R-:W-:Y:S02]  /*0480*/  UMOV UR4, 0x400 ;  /* 0x0000040000047882 */ /* 0x000fe40000000000 */
[----:B-1----:R-:W-:-:S12]  /*0490*/  ULEA UR4, UR5, UR4, 0x18 ;  /* 0x0000000405047291 */ /* 0x002fd8000f8ec0ff */
.L_x_365:
[----:B------:R-:W1:Y:S02]  /*04a0*/  SYNCS.PHASECHK.TRANS64.TRYWAIT P0, [UR4], R2 ;  /* 0x00000002ff0075a7 */ /* 0x000e640008001104 */
[----:B-1----:R-:W-:Y:S05]  /*04b0*/  @!P0 BRA `(.L_x_365) ;  /* 0xfffffffc00f88947 */ /* 0x002fea000383ffff */
[----:B------:R-:W-:Y:S05]  /*04c0*/  BRA `(.L_x_366) ;  /* 0x00000014003c7947 */ /* 0x000fea0003800000 */
.L_x_362:
[----:B------:R-:W1:Y:S01]  /*04d0*/  S2R R3, SR_TID.Y ;  /* 0x0000000000037919 */ /* 0x000e620000002200 */
[----:B------:R-:W2:Y:S01]  /*04e0*/  LDCU UR9, c[0x0][0x360] ;  /* 0x00006c00ff0977ac */ /* 0x000ea20008000800 */
[----:B------:R-:W-:Y:S01]  /*04f0*/  IMAD.SHL.U32 R4, R0, 0x8, RZ ;  /* 0x0000000800047824 */ /* 0x000fe200078e00ff */
[----:B------:R-:W-:Y:S01]  /*0500*/  BSSY.RECONVERGENT B0, `(.L_x_367) ;  /* 0x00000ab000007945 */ /* 0x000fe20003800200 */
[----:B------:R-:W1:Y:S01]  /*0510*/  S2R R6, SR_TID.Z ;  /* 0x0000000000067919 */ /* 0x000e620000002300 */
[----:B------:R-:W2:Y:S01]  /*0520*/  LDCU UR10, c[0x0][0x364] ;  /* 0x00006c80ff0a77ac */ /* 0x000ea20008000800 */
[----:B------:R-:W3:Y:S01]  /*0530*/  LDC R2, c[0x0][0x368] ;  /* 0x0000da00ff027b82 */ /* 0x000ee20000000800 */
[----:B------:R-:W-:Y:S01]  /*0540*/  SHF.R.S32.HI R5, RZ, 0x1f, R4 ;  /* 0x0000001fff057819 */ /* 0x000fe20000011404 */
[----:B------:R-:W4:Y:S03]  /*0550*/  S2R R8, SR_TID.X ;  /* 0x0000000000087919 */ /* 0x000f260000002100 */
[----:B------:R-:W-:-:S02]  /*0560*/  SHF.R.U64 R4, R4, 0x3, R5 ;  /* 0x0000000304047819 */ /* 0x000fc40000001205 */
[----:B------:R-:W-:Y:S01]  /*0570*/  SHF.R.U32.HI R5, RZ, 0x3, R5 ;  /* 0x00000003ff057819 */ /* 0x000fe20000011605 */
[----:B--2---:R-:W-:Y:S02]  /*0580*/  UIMAD UR4, UR9, UR10, URZ ;  /* 0x0000000a090472a4 */ /* 0x004fe4000f8e02ff */
[----:B-1----:R-:W-:Y:S02]  /*0590*/  IMAD R3, R6, UR10, R3 ;  /* 0x0000000a06037c24 */ /* 0x002fe4000f8e0203 */
[----:B------:R-:W-:Y:S02]  /*05a0*/  IMAD.MOV.U32 R6, RZ, RZ, RZ ;  /* 0x000000ffff067224 */ /* 0x000fe400078e00ff */
[----:B----4-:R-:W-:Y:S02]  /*05b0*/  IMAD R3, R3, UR9, R8 ;  /* 0x0000000903037c24 */ /* 0x010fe4000f8e0208 */
[----:B---3--:R-:W-:Y:S01]  /*05c0*/  IMAD R8, R2, UR4, RZ ;  /* 0x0000000402087c24 */ /* 0x008fe2000f8e02ff */
[----:B------:R-:W-:-:S02]  /*05d0*/  UMOV UR4, URZ ;  /* 0x000000ff00047c82 */ /* 0x000fc40008000000 */
[----:B------:R-:W-:-:S04]  /*05e0*/  ISETP.GT.U32.AND P0, PT, R4, R3, PT ;  /* 0x000000030400720c */ /* 0x000fc80003f04070 */
[----:B------:R-:W-:-:S13]  /*05f0*/  ISETP.GT.U32.AND.EX P0, PT, R5, RZ, PT, P0 ;  /* 0x000000ff0500720c */ /* 0x000fda0003f04100 */
[----:B------:R-:W-:Y:S05]  /*0600*/  @!P0 BRA `(.L_x_368) ;  /* 0x0000000800688947 */ /* 0x000fea0003800000 */
[----:B------:R-:W-:Y:S01]  /*0610*/  IMAD.IADD R9, R8, 0x1, R3 ;  /* 0x0000000108097824 */ /* 0x000fe200078e0203 */
[----:B------:R-:W-:Y:S01]  /*0620*/  BSSY.RECONVERGENT B1, `(.L_x_369) ;  /* 0x0000024000017945 */ /* 0x000fe20003800200 */
[----:B------:R-:W-:-:S03]  /*0630*/  IMAD.MOV.U32 R12, RZ, RZ, -0x1 ;  /* 0xffffffffff0c7424 */ /* 0x000fc600078e00ff */
[CC--:B------:R-:W-:Y:S02]  /*0640*/  ISETP.GT.U32.AND P1, PT, R4.reuse, R9.reuse, PT ;  /* 0x000000090400720c */ /* 0x0c0fe40003f24070 */
[CC--:B------:R-:W-:Y:S02]  /*0650*/  ISETP.GT.U32.AND P0, PT, R4.reuse, R9.reuse, PT ;  /* 0x000000090400720c */ /* 0x0c0fe40003f04070 */
[C---:B------:R-:W-:Y:S02]  /*0660*/  ISETP.GT.U32.AND.EX P1, PT, R5.reuse, RZ, PT, P1 ;  /* 0x000000ff0500720c */ /* 0x040fe40003f24110 */
[----:B------:R-:W-:Y:S02]  /*0670*/  ISETP.GT.U32.AND.EX P0, PT, R5, RZ, PT, P0 ;  /* 0x000000ff0500720c */ /* 0x000fe40003f04100 */
[----:B------:R-:W-:Y:S02]  /*0680*/  SEL R10, R4, R9, P1 ;  /* 0x00000009040a7207 */ /* 0x000fe40000800000 */
[----:B------:R-:W-:-:S02]  /*0690*/  SEL R7, RZ, 0x1, !P0 ;  /* 0x00000001ff077807 */ /* 0x000fc40004000000 */
[----:B------:R-:W-:Y:S02]  /*06a0*/  SEL R11, R5, RZ, P1 ;  /* 0x000000ff050b7207 */ /* 0x000fe40000800000 */
[----:B------:R-:W-:-:S04]  /*06b0*/  IADD3 R14, P0, P1, R10, -R7, -R9 ;  /* 0x800000070a0e7210 */ /* 0x000fc8000791e809 */
[----:B------:R-:W-:-:S04]  /*06c0*/  IADD3.X R15, PT, PT, R11, -0x1, R12, P0, P1 ;  /* 0xffffffff0b0f7810 */ /* 0x000fc800007e240c */
[----:B------:R-:W-:-:S13]  /*06d0*/  ISETP.NE.U32.AND P0, PT, R15, RZ, PT ;  /* 0x000000ff0f00720c */ /* 0x000fda0003f05070 */
[----:B------:R-:W-:Y:S05]  /*06e0*/  @P0 BRA `(.L_x_370) ;  /* 0x0000000000500947 */ /* 0x000fea0003800000 */
[----:B------:R-:W1:Y:S01]  /*06f0*/  I2F.U32.RP R9, R8 ;  /* 0x0000000800097306 */ /* 0x000e620000209000 */
[----:B------:R-:W-:Y:S01]  /*0700*/  IMAD.MOV R13, RZ, RZ, -R8 ;  /* 0x000000ffff0d7224 */ /* 0x000fe200078e0a08 */
[----:B------:R-:W-:-:S06]  /*0710*/  ISETP.NE.U32.AND P2, PT, R8, RZ, PT ;  /* 0x000000ff0800720c */ /* 0x000fcc0003f45070 */
[----:B-1----:R-:W1:Y:S02]  /*0720*/  MUFU.RCP R9, R9 ;  /* 0x0000000900097308 */ /* 0x002e640000001000 */
[----:B-1----:R-:W-:-:S06]  /*0730*/  VIADD R10, R9, 0xffffffe ;  /* 0x0ffffffe090a7836 */ /* 0x002fcc0000000000 */
[----:B------:R1:W2:Y:S02]  /*0740*/  F2I.FTZ.U32.TRUNC.NTZ R11, R10 ;  /* 0x0000000a000b7305 */ /* 0x0002a4000021f000 */
[----:B-1----:R-:W-:Y:S02]  /*0750*/  IMAD.MOV.U32 R10, RZ, RZ, RZ ;  /* 0x000000ffff0a7224 */ /* 0x002fe400078e00ff */
[----:B--2---:R-:W-:-:S04]  /*0760*/  IMAD R13, R13, R11, RZ ;  /* 0x0000000b0d0d7224 */ /* 0x004fc800078e02ff */
[----:B------:R-:W-:-:S06]  /*0770*/  IMAD.HI.U32 R11, R11, R13, R10 ;  /* 0x0000000d0b0b7227 */ /* 0x000fcc00078e000a */
[----:B------:R-:W-:-:S04]  /*0780*/  IMAD.HI.U32 R10, R11, R14, RZ ;  /* 0x0000000e0b0a7227 */ /* 0x000fc800078e00ff */
[----:B------:R-:W-:-:S04]  /*0790*/  IMAD.MOV R11, RZ, RZ, -R10 ;  /* 0x000000ffff0b7224 */ /* 0x000fc800078e0a0a */
[----:B------:R-:W-:-:S05]  /*07a0*/  IMAD R11, R8, R11, R14 ;  /* 0x0000000b080b7224 */ /* 0x000fca00078e020e */
[----:B------:R-:W-:-:S13]  /*07b0*/  ISETP.GE.U32.AND P0, PT, R11, R8, PT ;  /* 0x000000080b00720c */ /* 0x000fda0003f06070 */
[----:B------:R-:W-:Y:S02]  /*07c0*/  @P0 IMAD.IADD R11, R11, 0x1, -R8 ;  /* 0x000000010b0b0824 */ /* 0x000fe400078e0a08 */
[----:B------:R-:W-:-:S03]  /*07d0*/  @P0 VIADD R10, R10, 0x1 ;  /* 0x000000010a0a0836 */ /* 0x000fc60000000000 */
[----:B------:R-:W-:Y:S01]  /*07e0*/  ISETP.GE.U32.AND P1, PT, R11, R8, PT ;  /* 0x000000080b00720c */ /* 0x000fe20003f26070 */
[----:B------:R-:W-:-:S12]  /*07f0*/  HFMA2 R11, -RZ, RZ, 0, 0 ;  /* 0x00000000ff0b7431 */ /* 0x000fd800000001ff */
[----:B------:R-:W-:Y:S01]  /*0800*/  @P1 VIADD R10, R10, 0x1 ;  /* 0x000000010a0a1836 */ /* 0x000fe20000000000 */
[----:B------:R-:W-:Y:S01]  /*0810*/  @!P2 LOP3.LUT R10, RZ, R8, RZ, 0x33, !PT ;  /* 0x00000008ff0aa212 */ /* 0x000fe200078e33ff */
[----:B------:R-:W-:Y:S06]  /*0820*/  BRA `(.L_x_371) ;  /* 0x00000000000c7947 */ /* 0x000fec0003800000 */
.L_x_370:
[----:B------:R-:W-:Y:S01]  /*0830*/  IMAD.MOV.U32 R9, RZ, RZ, R14 ;  /* 0x000000ffff097224 */ /* 0x000fe200078e000e */
[----:B------:R-:W-:-:S07]  /*0840*/  MOV R14, 0x860 ;  /* 0x00000860000e7802 */ /* 0x000fce0000000f00 */
[----:B------:R-:W-:Y:S05]  /*0850*/  CALL.REL.NOINC `($__internal_0_$__cuda_sm20_div_u64) ;  /* 0x00000014006c7944 */ /* 0x000fea0003c00000 */
.L_x_371:
[----:B------:R-:W-:Y:S05]  /*0860*/  BSYNC.RECONVERGENT B1 ;  /* 0x0000000000017941 */ /* 0x000fea0003800200 */
.L_x_369:
[----:B------:R-:W-:Y:S01]  /*0870*/  IADD3 R15, P0, PT, R10, R7, RZ ;  /* 0x000000070a0f7210 */ /* 0x000fe20007f1e0ff */
[----:B------:R-:W1:Y:S01]  /*0880*/  LDC R9, c[0x0][0x3a0] ;  /* 0x0000e800ff097b82 */ /* 0x000e620000000800 */
[----:B------:R-:W-:Y:S01]  /*0890*/  BSSY.RECONVERGENT B1, `(.L_x_372) ;  /* 0x0000033000017945 */ /* 0x000fe20003800200 */
[----:B------:R-:W-:Y:S01]  /*08a0*/  IMAD.MOV.U32 R29, RZ, RZ, R3 ;  /* 0x000000ffff1d7224 */ /* 0x000fe200078e0003 */
[C---:B------:R-:W-:Y:S01]  /*08b0*/  LOP3.LUT R7, R15.reuse, 0x3, RZ, 0xc0, !PT ;  /* 0x000000030f077812 */ /* 0x040fe200078ec0ff */
[----:B------:R-:W-:Y:S01]  /*08c0*/  IMAD.X R10, RZ, RZ, R11, P0 ;  /* 0x000000ffff0a7224 */ /* 0x000fe200000e060b */
[----:B------:R-:W-:Y:S02]  /*08d0*/  ISETP.GE.U32.AND P0, PT, R15, 0x3, PT ;  /* 0x000000030f00780c */ /* 0x000fe40003f06070 */
[----:B------:R-:W-:Y:S02]  /*08e0*/  ISETP.NE.U32.AND P1, PT, R7, 0x3, PT ;  /* 0x000000030700780c */ /* 0x000fe40003f25070 */
[----:B------:R-:W-:Y:S01]  /*08f0*/  ISETP.GE.U32.AND.EX P0, PT, R10, RZ, PT, P0 ;  /* 0x000000ff0a00720c */ /* 0x000fe20003f06100 */
[----:B------:R-:W-:Y:S01]  /*0900*/  IMAD.MOV.U32 R10, RZ, RZ, R6 ;  /* 0x000000ffff0a7224 */ /* 0x000fe200078e0006 */
[----:B------:R-:W-:-:S02]  /*0910*/  ISETP.NE.AND.EX P1, PT, RZ, RZ, PT, P1 ;  /* 0x000000ffff00720c */ /* 0x000fc40003f25310 */
[----:B-1----:R-:W-:-:S11]  /*0920*/  SHF.R.S32.HI R7, RZ, 0x1f, R9 ;  /* 0x0000001fff077819 */ /* 0x002fd60000011409 */
[----:B------:R-:W-:Y:S05]  /*0930*/  @!P1 BRA `(.L_x_373) ;  /* 0x0000000000a09947 */ /* 0x000fea0003800000 */
[----:B------:R-:W1:Y:S01]  /*0940*/  S2UR UR7, SR_CgaCtaId ;  /* 0x00000000000779c3 */ /* 0x000e620000008800 */
[----:B------:R-:W2:Y:S01]  /*0950*/  LDCU.64 UR12, c[0x0][0x398] ;  /* 0x00007300ff0c77ac */ /* 0x000ea20008000a00 */
[C---:B------:R-:W-:Y:S02]  /*0960*/  IMAD.SHL.U32 R13, R3.reuse, 0x8, RZ ;  /* 0x00000008030d7824 */ /* 0x040fe400078e00ff */
[----:B------:R-:W-:Y:S01]  /*0970*/  IMAD.U32 R10, RZ, RZ, UR20 ;  /* 0x00000014ff0a7e24 */ /* 0x000fe2000f8e00ff */
[----:B------:R-:W-:Y:S01]  /*0980*/  UMOV UR5, 0x400 ;  /* 0x0000040000057882 */ /* 0x000fe20000000000 */
[----:B------:R-:W-:Y:S01]  /*0990*/  IMAD.U32 R11, RZ, RZ, UR21 ;  /* 0x00000015ff0b7e24 */ /* 0x000fe2000f8e00ff */
[----:B------:R-:W-:Y:S01]  /*09a0*/  SHF.L.U64.HI R11, R3, 0x3, R6 ;  /* 0x00000003030b7819 */ /* 0x000fe20000010206 */
[----:B------:R-:W-:Y:S01]  /*09b0*/  IMAD.U32 R14, RZ, RZ, UR6 ;  /* 0x00000006ff0e7e24 */ /* 0x000fe2000f8e00ff */
[C---:B------:R-:W-:Y:S01]  /*09c0*/  LEA R12, P1, R10.reuse, R13, 0x3 ;  /* 0x0000000d0a0c7211 */ /* 0x040fe200078218ff */
[----:B------:R-:W-:Y:S01]  /*09d0*/  VIADD R15, R15, 0x1 ;  /* 0x000000010f0f7836 */ /* 0x000fe20000000000 */
[----:B------:R-:W-:Y:S01]  /*09e0*/  UIADD3 UR5, UPT, UPT, UR5, 0x80, URZ ;  /* 0x0000008005057890 */ /* 0x000fe2000fffe0ff */
[----:B------:R-:W-:Y:S01]  /*09f0*/  IMAD.MOV.U32 R29, RZ, RZ, R3 ;  /* 0x000000ffff1d7224 */ /* 0x000fe200078e0003 */
[----:B------:R-:W-:Y:S01]  /*0a00*/  LEA.HI.X R10, R10, R11, R14, 0x3, P1 ;  /* 0x0000000b0a0a7211 */ /* 0x000fe200008f1c0e */
[----:B------:R-:W-:Y:S01]  /*0a10*/  IMAD R11, R2, UR10, RZ ;  /* 0x0000000a020b7c24 */ /* 0x000fe2000f8e02ff */
[----:B------:R-:W-:-:S03]  /*0a20*/  LOP3.LUT R15, R15, 0x3, RZ, 0xc0, !PT ;  /* 0x000000030f0f7812 */ /* 0x000fc600078ec0ff */
[----:B------:R-:W-:Y:S01]  /*0a30*/  IMAD R11, R11, UR9, RZ ;  /* 0x000000090b0b7c24 */ /* 0x000fe2000f8e02ff */
[----:B--2---:R-:W-:-:S04]  /*0a40*/  IADD3 R17, P1, P2, R12, UR12, R9 ;  /* 0x0000000c0c117c10 */ /* 0x004fc8000fa3e009 */
[----:B------:R-:W-:Y:S01]  /*0a50*/  IADD3.X R18, PT, PT, R10, UR13, R7, P1, P2 ;  /* 0x0000000d0a127c10 */ /* 0x000fe20008fe4407 */
[----:B-1----:R-:W-:Y:S01]  /*0a60*/  ULEA UR5, UR7, UR5, 0x18 ;  /* 0x0000000507057291 */ /* 0x002fe2000f8ec0ff */
[----:B------:R-:W-:Y:S02]  /*0a70*/  IADD3 R15, P1, PT, RZ, -R15, RZ ;  /* 0x8000000fff0f7210 */ /* 0x000fe40007f3e0ff */
[----:B------:R-:W-:-:S03]  /*0a80*/  MOV R10, R6 ;  /* 0x00000006000a7202 */ /* 0x000fc60000000f00 */
[----:B------:R-:W-:Y:S02]  /*0a90*/  VIADD R12, R9, UR5 ;  /* 0x00000005090c7c36 */ /* 0x000fe40008000000 */
[----:B------:R-:W-:Y:S02]  /*0aa0*/  IMAD.X R16, RZ, RZ, -0x1, P1 ;  /* 0xffffffffff107424 */ /* 0x000fe400008e06ff */
[----:B------:R-:W-:-:S07]  /*0ab0*/  IMAD R14, R3, 0x8, R12 ;  /* 0x00000008030e7824 */ /* 0x000fce00078e020c */
.L_x_374:
[----:B------:R-:W-:Y:S01]  /*0ac0*/  IADD3 R15, P1, PT, R15, 0x1, RZ ;  /* 0x000000010f0f7810 */ /* 0x000fe20007f3e0ff */
[----:B------:R-:W-:Y:S01]  /*0ad0*/  IMAD.MOV.U32 R12, RZ, RZ, R17 ;  /* 0x000000ffff0c7224 */ /* 0x000fe200078e0011 */
[C---:B------:R-:W-:Y:S01]  /*0ae0*/  IADD3 R29, P2, PT, R8.reuse, R29, RZ ;  /* 0x0000001d081d7210 */ /* 0x040fe20007f5e0ff */
[----:B------:R-:W-:Y:S01]  /*0af0*/  IMAD.MOV.U32 R13, RZ, RZ, R18 ;  /* 0x000000ffff0d7224 */ /* 0x000fe200078e0012 */
[C---:B------:R-:W-:Y:S01]  /*0b00*/  LEA R17, P3, R8.reuse, R17, 0x3 ;  /* 0x0000001108117211 */ /* 0x040fe200078618ff */
[----:B------:R-:W-:Y:S01]  /*0b10*/  IMAD.X R16, RZ, RZ, R16, P1 ;  /* 0x000000ffff107224 */ /* 0x000fe200008e0610 */
[----:B------:R-:W-:Y:S01]  /*0b20*/  ISETP.NE.U32.AND P1, PT, R15, RZ, PT ;  /* 0x000000ff0f00720c */ /* 0x000fe20003f25070 */
[----:B------:R-:W-:Y:S01]  /*0b30*/  IMAD.X R10, RZ, RZ, R10, P2 ;  /* 0x000000ffff0a7224 */ /* 0x000fe200010e060a */
[----:B------:R-:W-:Y:S01]  /*0b40*/  @!PT LDS RZ, [RZ] ;  /* 0x00000000fffff984 */ /* 0x000fe20000000800 */
[----:B------:R-:W-:Y:S01]  /*0b50*/  @!PT LDS RZ, [RZ] ;  /* 0x00000000fffff984 */ /* 0x000fe20000000800 */
[----:B------:R-:W-:Y:S01]  /*0b60*/  @!PT LDS RZ, [RZ] ;  /* 0x00000000fffff984 */ /* 0x000fe20000000800 */
[----:B------:R1:W-:Y:S01]  /*0b70*/  LDGSTS.E.64 [R14], desc[UR22][R12.64] ;  /* 0x000000000c0e7fae */ /* 0x0003e2000b9a1416 */
[----:B------:R-:W-:Y:S02]  /*0b80*/  LEA.HI.X R18, R8, R18, RZ, 0x3, P3 ;  /* 0x0000001208127211 */ /* 0x000fe400018f1cff */
[----:B------:R-:W-:Y:S01]  /*0b90*/  ISETP.NE.AND.EX P1, PT, R16, RZ, PT, P1 ;  /* 0x000000ff1000720c */ /* 0x000fe20003f25310 */
[----:B-1----:R-:W-:-:S12]  /*0ba0*/  IMAD R14, R11, 0x8, R14 ;  /* 0x000000080b0e7824 */ /* 0x002fd800078e020e */
[----:B------:R-:W-:Y:S05]  /*0bb0*/  @P1 BRA `(.L_x_374) ;  /* 0xfffffffc00c01947 */ /* 0x000fea000383ffff */
.L_x_373:
[----:B------:R-:W-:Y:S05]  /*0bc0*/  BSYNC.RECONVERGENT B1 ;  /* 0x0000000000017941 */ /* 0x000fea0003800200 */
.L_x_372:
        /* <DEDUP_REMOVED lines=9> */
[----:B------:R-:W-:Y:S01]  /*0c60*/  LEA R11, P0, R12, R11, 0x3 ;  /* 0x0000000b0c0b7211 */ /* 0x000fe200078018ff */
[----:B------:R-:W-:Y:S01]  /*0c70*/  UIADD3 UR7, UPT, UPT, UR5, 0x80, URZ ;  /* 0x0000008005077890 */ /* 0x000fe2000fffe0ff */
[----:B------:R-:W-:-:S02]  /*0c80*/  IMAD R23, R2, UR10, RZ ;  /* 0x0000000a02177c24 */ /* 0x000fc4000f8e02ff */
[----:B------:R-:W-:Y:S01]  /*0c90*/  LEA.HI.X R13, R12, R13, R14, 0x3, P0 ;  /* 0x0000000d0c0d7211 */ /* 0x000fe200000f1c0e */
[----:B------:R-:W-:Y:S01]  /*0ca0*/  UMOV UR5, URZ ;  /* 0x000000ff00057c82 */ /* 0x000fe20008000000 */
[----:B------:R-:W-:Y:S01]  /*0cb0*/  IADD3 R12, P0, PT, R29, UR20, RZ ;  /* 0x000000141d0c7c10 */ /* 0x000fe2000ff1e0ff */
[----:B------:R-:W-:-:S03]  /*0cc0*/  IMAD R23, R23, UR9, RZ ;  /* 0x0000000917177c24 */ /* 0x000fc6000f8e02ff */
[----:B------:R-:W-:Y:S02]  /*0cd0*/  IADD3.X R15, PT, PT, R10, UR6, RZ, P0, !PT ;  /* 0x000000060a0f7c10 */ /* 0x000fe400087fe4ff */
[----:B--2---:R-:W-:Y:S02]  /*0ce0*/  IADD3 R27, P1, PT, R9, UR12, RZ ;  /* 0x0000000c091b7c10 */ /* 0x004fe4000ff3e0ff */
[C---:B------:R-:W-:Y:S01]  /*0cf0*/  SHF.L.U64.HI R15, R12.reuse, 0x3, R15 ;  /* 0x000000030c0f7819 */ /* 0x040fe2000001020f */
[----:B-1----:R-:W-:Y:S01]  /*0d00*/  ULEA UR7, UR8, UR7, 0x18 ;  /* 0x0000000708077291 */ /* 0x002fe2000f8ec0ff */
[----:B------:R-:W-:Y:S02]  /*0d10*/  SHF.L.U32 R14, R12, 0x3, RZ ;  /* 0x000000030c0e7819 */ /* 0x000fe400000006ff */
[----:B------:R-:W-:Y:S02]  /*0d20*/  IADD3.X R7, PT, PT, R7, UR13, RZ, P1, !PT ;  /* 0x0000000d07077c10 */ /* 0x000fe40008ffe4ff */
[CC--:B------:R-:W-:Y:S01]  /*0d30*/  LEA R20, P0, R8.reuse, R11.reuse, 0x3 ;  /* 0x0000000b08147211 */ /* 0x0c0fe200078018ff */
[----:B------:R-:W-:Y:S01]  /*0d40*/  VIADD R12, R9, UR7 ;  /* 0x00000007090c7c36 */ /* 0x000fe20008000000 */
[C---:B------:R-:W-:Y:S01]  /*0d50*/  LEA R21, P1, R8.reuse, R11, 0x4 ;  /* 0x0000000b08157211 */ /* 0x040fe200078220ff */
[C---:B------:R-:W-:Y:S01]  /*0d60*/  IMAD.WIDE.U32 R14, R8.reuse, 0x18, R14 ;  /* 0x00000018080e7825 */ /* 0x040fe200078e000e */
[----:B------:R-:W-:-:S02]  /*0d70*/  LEA.HI.X R24, R8, R13, RZ, 0x3, P0 ;  /* 0x0000000d08187211 */ /* 0x000fc400000f1cff */
[----:B------:R-:W-:Y:S01]  /*0d80*/  LEA.HI.X R26, R8, R13, RZ, 0x4, P1 ;  /* 0x0000000d081a7211 */ /* 0x000fe200008f24ff */
[----:B------:R-:W-:Y:S02]  /*0d90*/  IMAD R12, R29, 0x8, R12 ;  /* 0x000000081d0c7824 */ /* 0x000fe400078e020c */
[----:B------:R-:W-:Y:S02]  /*0da0*/  VIADD R28, R15, UR5 ;  /* 0x000000050f1c7c36 */ /* 0x000fe40008000000 */
[C-C-:B------:R-:W-:Y:S02]  /*0db0*/  IMAD R22, R23.reuse, 0x8, R12.reuse ;  /* 0x0000000817167824 */ /* 0x140fe400078e020c */
[C-C-:B------:R-:W-:Y:S02]  /*0dc0*/  IMAD R25, R23.reuse, 0x10, R12.reuse ;  /* 0x0000001017197824 */ /* 0x140fe400078e020c */
[----:B------:R-:W-:-:S07]  /*0dd0*/  IMAD R9, R23, 0x18, R12 ;  /* 0x0000001817097824 */ /* 0x000fce00078e020c */
.L_x_375:
[----:B------:R-:W-:-:S05]  /*0de0*/  IADD3 R18, P0, PT, R27, R11, RZ ;  /* 0x0000000b1b127210 */ /* 0x000fca0007f1e0ff */
[----:B------:R-:W-:Y:S01]  /*0df0*/  IMAD.X R19, R7, 0x1, R13, P0 ;  /* 0x0000000107137824 */ /* 0x000fe200000e060d */
[----:B------:R-:W-:-:S04]  /*0e00*/  IADD3 R16, P0, PT, R27, R20, RZ ;  /* 0x000000141b107210 */ /* 0x000fc80007f1e0ff */
[----:B------:R-:W-:Y:S01]  /*0e10*/  @!PT LDS RZ, [RZ] ;  /* 0x00000000fffff984 */ /* 0x000fe20000000800 */
[----:B------:R-:W-:Y:S01]  /*0e20*/  @!PT LDS RZ, [RZ] ;  /* 0x00000000fffff984 */ /* 0x000fe20000000800 */
[----:B------:R-:W-:Y:S01]  /*0e30*/  @!PT LDS RZ, [RZ] ;  /* 0x00000000fffff984 */ /* 0x000fe20000000800 */
[----:B------:R1:W-:Y:S01]  /*0e40*/  LDGSTS.E.64 [R12], desc[UR22][R18.64] ;  /* 0x00000000120c7fae */ /* 0x0003e2000b9a1416 */
[----:B------:R-:W-:-:S05]  /*0e50*/  IMAD.X R17, R7, 0x1, R24, P0 ;  /* 0x0000000107117824 */ /* 0x000fca00000e0618 */
[----:B------:R2:W-:Y:S01]  /*0e60*/  LDGSTS.E.64 [R22], desc[UR22][R16.64] ;  /* 0x0000000010167fae */ /* 0x0005e2000b9a1416 */
[----:B-1----:R-:W-:Y:S01]  /*0e70*/  IMAD R12, R23, 0x20, R12 ;  /* 0x00000020170c7824 */ /* 0x002fe200078e020c */
[----:B--2---:R-:W-:Y:S01]  /*0e80*/  IADD3 R16, P0, PT, R27, R21, RZ ;  /* 0x000000151b107210 */ /* 0x004fe20007f1e0ff */
[----:B------:R-:W-:-:S04]  /*0e90*/  IMAD R22, R23, 0x20, R22 ;  /* 0x0000002017167824 */ /* 0x000fc800078e0216 */
[----:B------:R-:W-:Y:S01]  /*0ea0*/  IMAD.X R17, R7, 0x1, R26, P0 ;  /* 0x0000000107117824 */ /* 0x000fe200000e061a */
[----:B------:R-:W-:-:S04]  /*0eb0*/  IADD3 R18, P0, PT, R27, R14, RZ ;  /* 0x0000000e1b127210 */ /* 0x000fc80007f1e0ff */
[----:B------:R1:W-:Y:S01]  /*0ec0*/  LDGSTS.E.64 [R25], desc[UR22][R16.64] ;  /* 0x0000000010197fae */ /* 0x0003e2000b9a1416 */
[----:B------:R-:W-:Y:S01]  /*0ed0*/  IMAD.X R19, R7, 0x1, R28, P0 ;  /* 0x0000000107137824 */ /* 0x000fe200000e061c */
[----:B------:R-:W-:-:S04]  /*0ee0*/  LEA R29, P0, R8, R29, 0x2 ;  /* 0x0000001d081d7211 */ /* 0x000fc800078010ff */
[----:B------:R-:W-:Y:S01]  /*0ef0*/  LEA.HI.X R10, R8, R10, RZ, 0x2, P0 ;  /* 0x0000000a080a7211 */ /* 0x000fe200000f14ff */
[----:B------:R2:W-:Y:S01]  /*0f00*/  LDGSTS.E.64 [R9], desc[UR22][R18.64] ;  /* 0x0000000012097fae */ /* 0x0005e2000b9a1416 */
[----:B------:R-:W-:-:S04]  /*0f10*/  ISETP.GE.U32.AND P0, PT, R29, R4, PT ;  /* 0x000000041d00720c */ /* 0x000fc80003f06070 */
[----:B------:R-:W-:Y:S01]  /*0f20*/  ISETP.GE.U32.AND.EX P0, PT, R10, R5, PT, P0 ;  /* 0x000000050a00720c */ /* 0x000fe20003f06100 */
[C---:B-1----:R-:W-:Y:S02]  /*0f30*/  IMAD R25, R23.reuse, 0x20, R25 ;  /* 0x0000002017197824 */ /* 0x042fe400078e0219 */
[----:B--2---:R-:W-:Y:S02]  /*0f40*/  IMAD.MOV.U32 R18, RZ, RZ, R27 ;  /* 0x000000ffff127224 */ /* 0x004fe400078e001b */
[----:B------:R-:W-:Y:S02]  /*0f50*/  IMAD.MOV.U32 R19, RZ, RZ, R7 ;  /* 0x000000ffff137224 */ /* 0x000fe400078e0007 */
[----:B------:R-:W-:Y:S02]  /*0f60*/  IMAD R9, R23, 0x20, R9 ;  /* 0x0000002017097824 */ /* 0x000fe400078e0209 */
[----:B------:R-:W-:-:S04]  /*0f70*/  IMAD.WIDE.U32 R18, R8, 0x20, R18 ;  /* 0x0000002008127825 */ /* 0x000fc800078e0012 */
[----:B------:R-:W-:Y:S01]  /*0f80*/  IMAD.MOV.U32 R7, RZ, RZ, R19 ;  /* 0x000000ffff077224 */ /* 0x000fe200078e0013 */
[----:B------:R-:W-:Y:S01]  /*0f90*/  MOV R27, R18 ;  /* 0x00000012001b7202 */ /* 0x000fe20000000f00 */
[----:B------:R-:W-:Y:S06]  /*0fa0*/  @!P0 BRA `(.L_x_375) ;  /* 0xfffffffc008c8947 */ /* 0x000fec000383ffff */
.L_x_368:
[----:B------:R-:W-:Y:S05]  /*0fb0*/  BSYNC.RECONVERGENT B0 ;  /* 0x0000000000007941 */ /* 0x000fea0003800200 */
.L_x_367:
[----:B------:R-:W-:Y:S01]  /*0fc0*/  ISETP.GT.U32.AND P0, PT, R4, R3, PT ;  /* 0x000000030400720c */ /* 0x000fe20003f04070 */
[----:B------:R-:W0:Y:S01]  /*0fd0*/  LDGDEPBAR ;  /* 0x00000000000079af */ /* 0x000e220000000000 */
[----:B------:R-:W-:Y:S02]  /*0fe0*/  BSSY.RECONVERGENT B0, `(.L_x_376) ;  /* 0x000009a000007945 */ /* 0x000fe40003800200 */
[----:B------:R-:W-:-:S13]  /*0ff0*/  ISETP.GT.U32.AND.EX P0, PT, R5, R6, PT, P0 ;  /* 0x000000060500720c */ /* 0x000fda0003f04100 */
        /* <DEDUP_REMOVED lines=17> */
[----:B------:R-:W-:Y:S01]  /*1110*/  ISETP.NE.U32.AND P2, PT, R8, RZ, PT ;  /* 0x000000ff0800720c */ /* 0x000fe20003f45070 */
[----:B------:R-:W-:-:S05]  /*1120*/  IMAD.MOV.U32 R10, RZ, RZ, RZ ;  /* 0x000000ffff0a7224 */ /* 0x000fca00078e00ff */
[----:B-1----:R-:W1:Y:S02]  /*1130*/  MUFU.RCP R13, R13 ;  /* 0x0000000d000d7308 */ /* 0x002e640000001000 */
[----:B-1----:R-:W-:-:S06]  /*1140*/  VIADD R11, R13, 0xffffffe ;  /* 0x0ffffffe0d0b7836 */ /* 0x002fcc0000000000 */
[----:B------:R-:W1:Y:S02]  /*1150*/  F2I.FTZ.U32.TRUNC.NTZ R11, R11 ;  /* 0x0000000b000b7305 */ /* 0x000e64000021f000 */
[----:B-1----:R-:W-:-:S04]  /*1160*/  IMAD R9, R9, R11, RZ ;  /* 0x0000000b09097224 */ /* 0x002fc800078e02ff */
[----:B------:R-:W-:-:S04]  /*1170*/  IMAD.HI.U32 R9, R11, R9, R10 ;  /* 0x000000090b097227 */ /* 0x000fc800078e000a */
[----:B------:R-:W-:Y:S02]  /*1180*/  IMAD.MOV.U32 R11, RZ, RZ, RZ ;  /* 0x000000ffff0b7224 */ /* 0x000fe400078e00ff */
[----:B------:R-:W-:-:S04]  /*1190*/  IMAD.HI.U32 R10, R9, R12, RZ ;  /* 0x0000000c090a7227 */ /* 0x000fc800078e00ff */
[----:B------:R-:W-:-:S04]  /*11a0*/  IMAD.MOV R9, RZ, RZ, -R10 ;  /* 0x000000ffff097224 */ /* 0x000fc800078e0a0a */
[----:B------:R-:W-:-:S05]  /*11b0*/  IMAD R9, R8, R9, R12 ;  /* 0x0000000908097224 */ /* 0x000fca00078e020c */
[----:B------:R-:W-:-:S13]  /*11c0*/  ISETP.GE.U32.AND P0, PT, R9, R8, PT ;  /* 0x000000080900720c */ /* 0x000fda0003f06070 */
[----:B------:R-:W-:Y:S01]  /*11d0*/  @P0 IADD3 R9, PT, PT, -R8, R9, RZ ;  /* 0x0000000908090210 */ /* 0x000fe20007ffe1ff */
[----:B------:R-:W-:-:S03]  /*11e0*/  @P0 VIADD R10, R10, 0x1 ;  /* 0x000000010a0a0836 */ /* 0x000fc60000000000 */
[----:B------:R-:W-:-:S13]  /*11f0*/  ISETP.GE.U32.AND P1, PT, R9, R8, PT ;  /* 0x000000080900720c */ /* 0x000fda0003f26070 */
[----:B------:R-:W-:Y:S01]  /*1200*/  @P1 VIADD R10, R10, 0x1 ;  /* 0x000000010a0a1836 */ /* 0x000fe20000000000 */
[----:B------:R-:W-:Y:S01]  /*1210*/  @!P2 LOP3.LUT R10, RZ, R8, RZ, 0x33, !PT ;  /* 0x00000008ff0aa212 */ /* 0x000fe200078e33ff */
[----:B------:R-:W-:Y:S06]  /*1220*/  BRA `(.L_x_380) ;  /* 0x00000000000c7947 */ /* 0x000fec0003800000 */
.L_x_379:
[----:B------:R-:W-:Y:S01]  /*1230*/  IMAD.MOV.U32 R9, RZ, RZ, R12 ;  /* 0x000000ffff097224 */ /* 0x000fe200078e000c */
[----:B------:R-:W-:-:S07]  /*1240*/  MOV R14, 0x1260 ;  /* 0x00001260000e7802 */ /* 0x000fce0000000f00 */
[----:B------:R-:W-:Y:S05]  /*1250*/  CALL.REL.NOINC `($__internal_0_$__cuda_sm20_div_u64) ;  /* 0x0000000800ec7944 */ /* 0x000fea0003c00000 */
.L_x_380:
[----:B------:R-:W-:Y:S05]  /*1260*/  BSYNC.RECONVERGENT B1 ;  /* 0x0000000000017941 */ /* 0x000fea0003800200 */
.L_x_378:
[----:B------:R-:W-:Y:S01]  /*1270*/  IADD3 R7, P0, PT, R10, R7, RZ ;  /* 0x000000070a077210 */ /* 0x000fe20007f1e0ff */
[----:B------:R-:W1:Y:S01]  /*1280*/  LDC R12, c[0x0][0x3b0] ;  /* 0x0000ec00ff0c7b82 */ /* 0x000e620000000800 */
[----:B------:R-:W-:Y:S02]  /*1290*/  BSSY.RECONVERGENT B1, `(.L_x_381) ;  /* 0x0000031000017945 */ /* 0x000fe40003800200 */
[C---:B------:R-:W-:Y:S01]  /*12a0*/  LOP3.LUT R9, R7.reuse, 0x3, RZ, 0xc0, !PT ;  /* 0x0000000307097812 */ /* 0x040fe200078ec0ff */
[----:B------:R-:W-:Y:S01]  /*12b0*/  IMAD.X R10, RZ, RZ, R11, P0 ;  /* 0x000000ffff0a7224 */ /* 0x000fe200000e060b */
[----:B------:R-:W-:Y:S02]  /*12c0*/  ISETP.GE.U32.AND P0, PT, R7, 0x3, PT ;  /* 0x000000030700780c */ /* 0x000fe40003f06070 */
[----:B------:R-:W-:Y:S02]  /*12d0*/  ISETP.NE.U32.AND P1, PT, R9, 0x3, PT ;  /* 0x000000030900780c */ /* 0x000fe40003f25070 */
[----:B------:R-:W-:-:S02]  /*12e0*/  ISETP.GE.U32.AND.EX P0, PT, R10, RZ, PT, P0 ;  /* 0x000000ff0a00720c */ /* 0x000fc40003f06100 */
[----:B------:R-:W-:Y:S02]  /*12f0*/  ISETP.NE.AND.EX P1, PT, RZ, RZ, PT, P1 ;  /* 0x000000ffff00720c */ /* 0x000fe40003f25310 */
[----:B-1----:R-:W-:-:S11]  /*1300*/  SHF.R.S32.HI R14, RZ, 0x1f, R12 ;  /* 0x0000001fff0e7819 */ /* 0x002fd6000001140c */
[----:B------:R-:W-:Y:S05]  /*1310*/  @!P1 BRA `(.L_x_382) ;  /* 0x0000000000a09947 */ /* 0x000fea0003800000 */
[----:B------:R-:W1:Y:S01]  /*1320*/  S2UR UR7, SR_CgaCtaId ;  /* 0x00000000000779c3 */ /* 0x000e620000008800 */
[----:B------:R-:W2:Y:S01]  /*1330*/  LDCU.64 UR12, c[0x0][0x3a8] ;  /* 0x00007500ff0c77ac */ /* 0x000ea20008000a00 */
[----:B------:R-:W-:Y:S02]  /*1340*/  IMAD.SHL.U32 R13, R3, 0x8, RZ ;  /* 0x00000008030d7824 */ /* 0x000fe400078e00ff */
[----:B------:R-:W-:Y:S01]  /*1350*/  IMAD.U32 R10, RZ, RZ, UR20 ;  /* 0x00000014ff0a7e24 */ /* 0x000fe2000f8e00ff */
[----:B------:R-:W-:Y:S01]  /*1360*/  UMOV UR5, 0x400 ;  /* 0x0000040000057882 */ /* 0x000fe20000000000 */
[----:B------:R-:W-:Y:S01]  /*1370*/  IMAD.U32 R11, RZ, RZ, UR21 ;  /* 0x00000015ff0b7e24 */ /* 0x000fe2000f8e00ff */
[----:B------:R-:W-:Y:S01]  /*1380*/  UIADD3 UR5, UPT, UPT, UR5, 0x80, URZ ;  /* 0x0000008005057890 */ /* 0x000fe2000fffe0ff */
[----:B------:R-:W3:Y:S01]  /*1390*/  LDC R16, c[0x0][0x388] ;  /* 0x0000e200ff107b82 */ /* 0x000ee20000000800 */
[----:B------:R-:W-:Y:S01]  /*13a0*/  VIADD R9, R7, 0x1 ;  /* 0x0000000107097836 */ /* 0x000fe20000000000 */
[----:B------:R-:W-:Y:S01]  /*13b0*/  SHF.L.U64.HI R7, R3, 0x3, R6 ;  /* 0x0000000303077819 */ /* 0x000fe20000010206 */
[----:B------:R-:W-:Y:S01]  /*13c0*/  IMAD.U32 R11, RZ, RZ, UR6 ;  /* 0x00000006ff0b7e24 */ /* 0x000fe2000f8e00ff */
[----:B------:R-:W-:Y:S01]  /*13d0*/  LEA R13, P1, R10, R13, 0x3 ;  /* 0x0000000d0a0d7211 */ /* 0x000fe200078218ff */
[----:B------:R-:W-:Y:S01]  /*13e0*/  IMAD R17, R2, UR10, RZ ;  /* 0x0000000a02117c24 */ /* 0x000fe2000f8e02ff */
[----:B------:R-:W-:-:S02]  /*13f0*/  LOP3.LUT R9, R9, 0x3, RZ, 0xc0, !PT ;  /* 0x0000000309097812 */ /* 0x000fc400078ec0ff */
[----:B------:R-:W-:Y:S01]  /*1400*/  LEA.HI.X R11, R10, R7, R11, 0x3, P1 ;  /* 0x000000070a0b7211 */ /* 0x000fe200008f1c0b */
[----:B------:R-:W-:Y:S01]  /*1410*/  IMAD R18, R17, UR9, RZ ;  /* 0x0000000911127c24 */ /* 0x000fe2000f8e02ff */
[----:B------:R-:W-:Y:S02]  /*1420*/  IADD3 R9, P3, PT, RZ, -R9, RZ ;  /* 0x80000009ff097210 */ /* 0x000fe40007f7e0ff */
[----:B--2---:R-:W-:-:S03]  /*1430*/  IADD3 R15, P1, P2, R13, UR12, R12 ;  /* 0x0000000c0d0f7c10 */ /* 0x004fc6000fa3e00c */
[----:B------:R-:W-:Y:S01]  /*1440*/  IMAD.X R13, RZ, RZ, -0x1, P3 ;  /* 0xffffffffff0d7424 */ /* 0x000fe200018e06ff */
[----:B-1----:R-:W-:-:S06]  /*1450*/  ULEA UR5, UR7, UR5, 0x18 ;  /* 0x0000000507057291 */ /* 0x002fcc000f8ec0ff */
[----:B------:R-:W-:-:S05]  /*1460*/  IADD3 R7, PT, PT, R12, UR5, RZ ;  /* 0x000000050c077c10 */ /* 0x000fca000fffe0ff */
[----:B---3--:R-:W-:Y:S01]  /*1470*/  IMAD R10, R16, 0x400, R7 ;  /* 0x00000400100a7824 */ /* 0x008fe200078e0207 */
[----:B------:R-:W-:-:S03]  /*1480*/  IADD3.X R16, PT, PT, R11, UR13, R14, P1, P2 ;  /* 0x0000000d0b107c10 */ /* 0x000fc60008fe440e */
[----:B------:R-:W-:-:S07]  /*1490*/  IMAD R7, R3, 0x8, R10 ;  /* 0x0000000803077824 */ /* 0x000fce00078e020a */
.L_x_383:
        /* <DEDUP_REMOVED lines=11> */
[----:B------:R1:W-:Y:S01]  /*1550*/  LDGSTS.E.64 [R7+0x80], desc[UR22][R10.64] ;  /* 0x000800000a077fae */ /* 0x0003e2000b9a1416 */
[----:B------:R-:W-:Y:S02]  /*1560*/  LEA.HI.X R16, R8, R16, RZ, 0x3, P3 ;  /* 0x0000001008107211 */ /* 0x000fe400018f1cff */
[----:B------:R-:W-:Y:S01]  /*1570*/  ISETP.NE.AND.EX P1, PT, R13, RZ, PT, P1 ;  /* 0x000000ff0d00720c */ /* 0x000fe20003f25310 */
[----:B-1----:R-:W-:-:S12]  /*1580*/  IMAD R7, R18, 0x8, R7 ;  /* 0x0000000812077824 */ /* 0x002fd800078e0207 */
[----:B------:R-:W-:Y:S05]  /*1590*/  @P1 BRA `(.L_x_383) ;  /* 0xfffffffc00c01947 */ /* 0x000fea000383ffff */
.L_x_382:
[----:B------:R-:W-:Y:S05]  /*15a0*/  BSYNC.RECONVERGENT B1 ;  /* 0x0000000000017941 */ /* 0x000fea0003800200 */
.L_x_381:
[----:B------:R-:W-:Y:S05]  /*15b0*/  @!P0 BRA `(.L_x_377) ;  /* 0x0000000000f08947 */ /* 0x000fea0003800000 */
[----:B------:R-:W1:Y:S01]  /*15c0*/  S2UR UR7, SR_CgaCtaId ;  /* 0x00000000000779c3 */ /* 0x000e620000008800 */
[----:B------:R-:W2:Y:S01]  /*15d0*/  LDCU.64 UR12, c[0x0][0x3a8] ;  /* 0x00007500ff0c77ac */ /* 0x000ea20008000a00 */
[C---:B------:R-:W-:Y:S01]  /*15e0*/  IADD3 R16, P0, PT, R3.reuse, UR20, RZ ;  /* 0x0000001403107c10 */ /* 0x040fe2000ff1e0ff */
[C---:B------:R-:W-:Y:S01]  /*15f0*/  IMAD.SHL.U32 R9, R3.reuse, 0x8, RZ ;  /* 0x0000000803097824 */ /* 0x040fe200078e00ff */
[----:B------:R-:W-:Y:S01]  /*1600*/  MOV R11, UR21 ;  /* 0x00000015000b7c02 */ /* 0x000fe20008000f00 */
[----:B------:R-:W-:Y:S01]  /*1610*/  UMOV UR5, 0x400 ;  /* 0x0000040000057882 */ /* 0x000fe20000000000 */
[----:B------:R-:W-:Y:S01]  /*1620*/  IMAD.U32 R10, RZ, RZ, UR20 ;  /* 0x00000014ff0a7e24 */ /* 0x000fe2000f8e00ff */
[----:B------:R-:W-:Y:S01]  /*1630*/  UIADD3 UR5, UPT, UPT, UR5, 0x80, URZ ;  /* 0x0000008005057890 */ /* 0x000fe2000fffe0ff */
[----:B------:R-:W3:Y:S01]  /*1640*/  LDC R18, c[0x0][0x388] ;  /* 0x0000e200ff127b82 */ /* 0x000ee20000000800 */
[----:B------:R-:W-:Y:S01]  /*1650*/  IADD3.X R15, PT, PT, R6, UR6, RZ, P0, !PT ;  /* 0x00000006060f7c10 */ /* 0x000fe200087fe4ff */
[----:B------:R-:W-:Y:S01]  /*1660*/  IMAD.U32 R17, RZ, RZ, UR6 ;  /* 0x00000006ff117e24 */ /* 0x000fe2000f8e00ff */
[----:B------:R-:W-:Y:S01]  /*1670*/  SHF.L.U64.HI R13, R3, 0x3, R6 ;  /* 0x00000003030d7819 */ /* 0x000fe20000010206 */
[----:B------:R-:W-:Y:S01]  /*1680*/  IMAD R23, R2, UR10, RZ ;  /* 0x0000000a02177c24 */ /* 0x000fe2000f8e02ff */
[----:B------:R-:W-:-:S02]  /*1690*/  LEA R9, P2, R10, R9, 0x3 ;  /* 0x000000090a097211 */ /* 0x000fc400078418ff */
[----:B------:R-:W-:Y:S01]  /*16a0*/  SHF.L.U64.HI R15, R16, 0x3, R15 ;  /* 0x00000003100f7819 */ /* 0x000fe2000001020f */
[----:B------:R-:W-:Y:S01]  /*16b0*/  IMAD R23, R23, UR9, RZ ;  /* 0x0000000917177c24 */ /* 0x000fe2000f8e02ff */
[----:B------:R-:W-:Y:S02]  /*16c0*/  LEA.HI.X R13, R10, R13, R17, 0x3, P2 ;  /* 0x0000000d0a0d7211 */ /* 0x000fe400010f1c11 */
[----:B--2---:R-:W-:Y:S02]  /*16d0*/  IADD3 R7, P1, PT, R12, UR12, RZ ;  /* 0x0000000c0c077c10 */ /* 0x004fe4000ff3e0ff */
[----:B------:R-:W-:Y:S01]  /*16e0*/  LEA R10, P0, R8, R9, 0x3 ;  /* 0x00000009080a7211 */ /* 0x000fe200078018ff */
[----:B-1----:R-:W-:-:S03]  /*16f0*/  ULEA UR5, UR7, UR5, 0x18 ;  /* 0x0000000507057291 */ /* 0x002fc6000f8ec0ff */
[----:B------:R-:W-:-:S03]  /*1700*/  LEA.HI.X R24, R8, R13, RZ, 0x3, P0 ;  /* 0x0000000d08187211 */ /* 0x000fc600000f1cff */
[----:B------:R-:W-:Y:S01]  /*1710*/  VIADD R11, R12, UR5 ;  /* 0x000000050c0b7c36 */ /* 0x000fe20008000000 */
[----:B------:R-:W-:-:S03]  /*1720*/  UMOV UR5, URZ ;  /* 0x000000ff00057c82 */ /* 0x000fc60008000000 */
[----:B---3--:R-:W-:Y:S01]  /*1730*/  IMAD R18, R18, 0x400, R11 ;  /* 0x0000040012127824 */ /* 0x008fe200078e020b */
[----:B------:R-:W-:Y:S01]  /*1740*/  IADD3.X R11, PT, PT, R14, UR13, RZ, P1, !PT ;  /* 0x0000000d0e0b7c10 */ /* 0x000fe20008ffe4ff */
[----:B------:R-:W-:Y:S01]  /*1750*/  IMAD.SHL.U32 R14, R16, 0x8, RZ ;  /* 0x00000008100e7824 */ /* 0x000fe200078e00ff */
[C---:B------:R-:W-:Y:S01]  /*1760*/  LEA R12, P1, R8.reuse, R9, 0x4 ;  /* 0x00000009080c7211 */ /* 0x040fe200078220ff */
[----:B------:R-:W-:Y:S02]  /*1770*/  IMAD R2, R3, 0x8, R18 ;  /* 0x0000000803027824 */ /* 0x000fe400078e0212 */
[C---:B------:R-:W-:Y:S01]  /*1780*/  IMAD.WIDE.U32 R14, R8.reuse, 0x18, R14 ;  /* 0x00000018080e7825 */ /* 0x040fe200078e000e */
[----:B------:R-:W-:-:S03]  /*1790*/  LEA.HI.X R26, R8, R13, RZ, 0x4, P1 ;  /* 0x0000000d081a7211 */ /* 0x000fc600008f24ff */
[----:B------:R-:W-:Y:S02]  /*17a0*/  VIADD R28, R15, UR5 ;  /* 0x000000050f1c7c36 */ /* 0x000fe40008000000 */
[C-C-:B------:R-:W-:Y:S02]  /*17b0*/  IMAD R22, R23.reuse, 0x8, R2.reuse ;  /* 0x0000000817167824 */ /* 0x140fe400078e0202 */
[C-C-:B------:R-:W-:Y:S02]  /*17c0*/  IMAD R25, R23.reuse, 0x10, R2.reuse ;  /* 0x0000001017197824 */ /* 0x140fe400078e0202 */
[----:B------:R-:W-:-:S07]  /*17d0*/  IMAD R27, R23, 0x18, R2 ;  /* 0x00000018171b7824 */ /* 0x000fce00078e0202 */
.L_x_384:
[C---:B------:R-:W-:Y:S02]  /*17e0*/  IADD3 R16, P0, PT, R7.reuse, R9, RZ ;  /* 0x0000000907107210 */ /* 0x040fe40007f1e0ff */
[----:B------:R-:W-:-:S03]  /*17f0*/  IADD3 R20, P1, PT, R7, R10, RZ ;  /* 0x0000000a07147210 */ /* 0x000fc60007f3e0ff */
[C---:B------:R-:W-:Y:S02]  /*1800*/  IMAD.X R17, R11.reuse, 0x1, R13, P0 ;  /* 0x000000010b117824 */ /* 0x040fe400000e060d */
[----:B------:R-:W-:Y:S01]  /*1810*/  IMAD.X R21, R11, 0x1, R24, P1 ;  /* 0x000000010b157824 */ /* 0x000fe200008e0618 */
[----:B------:R-:W-:Y:S02]  /*1820*/  IADD3 R18, P1, PT, R7, R14, RZ ;  /* 0x0000000e07127210 */ /* 0x000fe40007f3e0ff */
[----:B------:R-:W-:Y:S01]  /*1830*/  @!PT LDS RZ, [RZ] ;  /* 0x00000000fffff984 */ /* 0x000fe20000000800 */
[----:B------:R-:W-:Y:S01]  /*1840*/  @!PT LDS RZ, [RZ] ;  /* 0x00000000fffff984 */ /* 0x000fe20000000800 */
[----:B------:R-:W-:Y:S01]  /*1850*/  @!PT LDS RZ, [RZ] ;  /* 0x00000000fffff984 */ /* 0x000fe20000000800 */
[----:B------:R1:W-:Y:S03]  /*1860*/  LDGSTS.E.64 [R2+0x80], desc[UR22][R16.64] ;  /* 0x0008000010027fae */ /* 0x0003e6000b9a1416 */
[----:B------:R-:W-:Y:S01]  /*1870*/  IMAD.X R19, R11, 0x1, R28, P1 ;  /* 0x000000010b137824 */ /* 0x000fe200008e061c */
[----:B------:R2:W-:Y:S01]  /*1880*/  LDGSTS.E.64 [R22+0x80], desc[UR22][R20.64] ;  /* 0x0008000014167fae */ /* 0x0005e2000b9a1416 */
[----:B-1----:R-:W-:Y:S01]  /*1890*/  IADD3 R16, P0, PT, R7, R12, RZ ;  /* 0x0000000c07107210 */ /* 0x002fe20007f1e0ff */
[----:B------:R-:W-:Y:S01]  /*18a0*/  IMAD R2, R23, 0x20, R2 ;  /* 0x0000002017027824 */ /* 0x000fe200078e0202 */
[----:B------:R-:W-:-:S02]  /*18b0*/  LEA R7, P1, R8, R7, 0x5 ;  /* 0x0000000708077211 */ /* 0x000fc400078228ff */
[----:B------:R-:W-:Y:S01]  /*18c0*/  IADD3.X R17, PT, PT, R11, R26, RZ, P0, !PT ;  /* 0x0000001a0b117210 */ /* 0x000fe200007fe4ff */
[----:B--2---:R-:W-:Y:S01]  /*18d0*/  IMAD R22, R23, 0x20, R22 ;  /* 0x0000002017167824 */ /* 0x004fe200078e0216 */
[C---:B------:R-:W-:Y:S02]  /*18e0*/  LEA R3, P0, R8.reuse, R3, 0x2 ;  /* 0x0000000308037211 */ /* 0x040fe400078010ff */
[C---:B------:R-:W-:Y:S01]  /*18f0*/  LEA.HI.X R11, R8.reuse, R11, RZ, 0x5, P1 ;  /* 0x0000000b080b7211 */ /* 0x040fe200008f2cff */
[----:B------:R1:W-:Y:S01]  /*1900*/  LDGSTS.E.64 [R25+0x80], desc[UR22][R16.64] ;  /* 0x0008000010197fae */ /* 0x0003e2000b9a1416 */
[----:B------:R-:W-:Y:S02]  /*1910*/  LEA.HI.X R6, R8, R6, RZ, 0x2, P0 ;  /* 0x0000000608067211 */ /* 0x000fe400000f14ff */
[----:B------:R-:W-:Y:S01]  /*1920*/  ISETP.GE.U32.AND P0, PT, R3, R4, PT ;  /* 0x000000040300720c */ /* 0x000fe20003f06070 */
[----:B------:R2:W-:Y:S03]  /*1930*/  LDGSTS.E.64 [R27+0x80], desc[UR22][R18.64] ;  /* 0x00080000121b7fae */ /* 0x0005e6000b9a1416 */
[----:B------:R-:W-:Y:S01]  /*1940*/  ISETP.GE.U32.AND.EX P0, PT, R6, R5, PT, P0 ;  /* 0x000000050600720c */ /* 0x000fe20003f06100 */
[----:B-1----:R-:W-:-:S02]  /*1950*/  IMAD R25, R23, 0x20, R25 ;  /* 0x0000002017197824 */ /* 0x002fc400078e0219 */
[----:B--2---:R-:W-:-:S10]  /*1960*/  IMAD R27, R23, 0x20, R27 ;  /* 0x00000020171b7824 */ /* 0x004fd400078e021b */
[----:B------:R-:W-:Y:S05]  /*1970*/  @!P0 BRA `(.L_x_384) ;  /* 0xfffffffc00988947 */ /* 0x000fea000383ffff */
.L_x_377:
[----:B------:R-:W-:Y:S05]  /*1980*/  BSYNC.RECONVERGENT B0 ;  /* 0x0000000000007941 */ /* 0x000fea0003800200 */
.L_x_376:
[----:B------:R-:W0:Y:S01]  /*1990*/  LDGDEPBAR ;  /* 0x00000000000079af */ /* 0x000e220000000000 */
[----:B------:R-:W-:-:S04]  /*19a0*/  DEPBAR.LE SB0, 0x0 ;  /* 0x000080000000791a */ /* 0x000fc80000000000 */
[----:B------:R-:W-:Y:S06]  /*19b0*/  BAR.SYNC.DEFER_BLOCKING 0x0 ;  /* 0x0000000000007b1d */ /* 0x000fec0000010000 */
.L_x_366:
[----:B------:R-:W-:-:S13]  /*19c0*/  ISETP.NE.AND P0, PT, R0, UR19, PT ;  /* 0x0000001300007c0c */ /* 0x000fda000bf05270 */
[----:B------:R-:W-:Y:S05]  /*19d0*/  @!P0 BRA `(.L_x_385) ;  /* 0x0000000000888947 */ /* 0x000fea0003800000 */
[----:B------:R-:W1:Y:S02]  /*19e0*/  LDC R8, c[0x0][0x388] ;  /* 0x0000e200ff087b82 */ /* 0x000e640000000800 */
[----:B-1----:R-:W-:-:S13]  /*19f0*/  ISETP.GE.AND P0, PT, R8, 0x1, PT ;  /* 0x000000010800780c */ /* 0x002fda0003f06270 */
[----:B------:R-:W-:Y:S05]  /*1a00*/  @!P0 EXIT ;  /* 0x000000000000894d */ /* 0x000fea0003800000 */
[----:B------:R-:W1:Y:S01]  /*1a10*/  S2R R5, SR_CgaCtaId ;  /* 0x0000000000057919 */ /* 0x000e620000008800 */
[----:B------:R-:W2:Y:S01]  /*1a20*/  LDC R3, c[0x0][0x3b0] ;  /* 0x0000ec00ff037b82 */ /* 0x000ea20000000800 */
[----:B------:R-:W3:Y:S01]  /*1a30*/  LDCU UR7, c[0x0][0x3a0] ;  /* 0x00007400ff0777ac */ /* 0x000ee20008000800 */
[----:B------:R-:W-:Y:S01]  /*1a40*/  MOV R2, 0x400 ;  /* 0x0000040000027802 */ /* 0x000fe20000000f00 */
[----:B------:R-:W3:Y:S01]  /*1a50*/  S2R R9, SR_TID.X ;  /* 0x0000000000097919 */ /* 0x000ee20000002100 */
[----:B------:R-:W4:Y:S03]  /*1a60*/  LDCU.64 UR4, c[0x0][0x390] ;  /* 0x00007200ff0477ac */ /* 0x000f260008000a00 */
[----:B------:R-:W-:Y:S01]  /*1a70*/  VIADD R4, R2, 0x80 ;  /* 0x0000008002047836 */ /* 0x000fe20000000000 */
[----:B----4-:R-:W-:Y:S01]  /*1a80*/  ULEA UR4, UP0, UR20, UR4, 0x3 ;  /* 0x0000000414047291 */ /* 0x010fe2000f8018ff */
[----:B--2---:R-:W-:-:S02]  /*1a90*/  IMAD R2, R8, 0x400, R3 ;  /* 0x0000040008027824 */ /* 0x004fc400078e0203 */
[----:B------:R-:W-:Y:S01]  /*1aa0*/  IMAD.MOV R8, RZ, RZ, -R8 ;  /* 0x000000ffff087224 */ /* 0x000fe200078e0a08 */
[----:B------:R-:W-:Y:S01]  /*1ab0*/  ULEA.HI.X UR5, UR20, UR5, UR6, 0x3, UP0 ;  /* 0x0000000514057291 */ /* 0x000fe200080f1c06 */
[----:B-1----:R-:W-:Y:S02]  /*1ac0*/  LEA R4, R5, R4, 0x18 ;  /* 0x0000000405047211 */ /* 0x002fe400078ec0ff */
[C---:B---3--:R-:W-:Y:S01]  /*1ad0*/  LEA R3, R9.reuse, UR7, 0x3 ;  /* 0x0000000709037c11 */ /* 0x048fe2000f8e18ff */
[----:B------:R-:W-:-:S04]  /*1ae0*/  IMAD R2, R9, 0x8, R2 ;  /* 0x0000000809027824 */ /* 0x000fc800078e0202 */
[----:B------:R-:W-:Y:S01]  /*1af0*/  IMAD.IADD R11, R4, 0x1, R3 ;  /* 0x00000001040b7824 */ /* 0x000fe200078e0203 */
[----:B------:R-:W-:-:S07]  /*1b00*/  IADD3 R10, PT, PT, R2, 0x80, R4 ;  /* 0x00000080020a7810 */ /* 0x000fce0007ffe004 */
.L_x_386:
[----:B------:R-:W-:Y:S01]  /*1b10*/  ISETP.GE.AND P0, PT, R9, R0, PT ;  /* 0x000000000900720c */ /* 0x000fe20003f06270 */
[----:B------:R-:W-:Y:S01]  /*1b20*/  IMAD.U32 R7, RZ, RZ, UR5 ;  /* 0x00000005ff077e24 */ /* 0x000fe2000f8e00ff */
[----:B------:R-:W-:Y:S01]  /*1b30*/  MOV R6, UR4 ;  /* 0x0000000400067c02 */ /* 0x000fe20008000f00 */
[----:B------:R-:W-:-:S10]  /*1b40*/  VIADD R8, R8, 0x1 ;  /* 0x0000000108087836 */ /* 0x000fd40000000000 */
[----:B------:R1:W-:Y:S04]  /*1b50*/  @!P0 LDS.64 R2, [R11] ;  /* 0x000000000b028984 */ /* 0x0003e80000000a00 */
[----:B------:R2:W3:Y:S01]  /*1b60*/  @!P0 LDS.64 R4, [R10] ;  /* 0x000000000a048984 */ /* 0x0004e20000000a00 */
[----:B-1----:R-:W-:Y:S02]  /*1b70*/  VIADD R11, R11, 0x400 ;  /* 0x000004000b0b7836 */ /* 0x002fe40000000000 */
[----:B--2---:R-:W-:Y:S01]  /*1b80*/  VIADD R10, R10, 0x400 ;  /* 0x000004000a0a7836 */ /* 0x004fe20000000000 */
[----:B---3--:R-:W-:Y:S01]  /*1b90*/  @!P0 DADD R2, R2, -R4 ;  /* 0x0000000002028229 */ /* 0x008fe20000000804 */
[----:B------:R-:W-:-:S04]  /*1ba0*/  @!P0 IMAD.WIDE R4, R9, 0x8, R6 ;  /* 0x0000000809048825 */ /* 0x000fc800078e0206 */
[----:B------:R-:W-:Y:S02]  /*1bb0*/  VIADD R9, R9, 0x80 ;  /* 0x0000008009097836 */ /* 0x000fe40000000000 */
[----:B------:R1:W-:Y:S01]  /*1bc0*/  @!P0 STG.E.64 desc[UR22][R4.64], R2 ;  /* 0x0000000204008986 */ /* 0x0003e2000c101b16 */
[----:B------:R-:W-:-:S13]  /*1bd0*/  ISETP.NE.AND P0, PT, R8, RZ, PT ;  /* 0x000000ff0800720c */ /* 0x000fda0003f05270 */
[----:B-1----:R-:W-:Y:S05]  /*1be0*/  @P0 BRA `(.L_x_386) ;  /* 0xfffffffc00c80947 */ /* 0x002fea000383ffff */
[----:B------:R-:W-:Y:S05]  /*1bf0*/  EXIT ;  /* 0x000000000000794d */ /* 0x000fea0003800000 */
.L_x_385:
        /* <DEDUP_REMOVED lines=19> */
.L_x_387:
[----:B-1----:R-:W-:Y:S01]  /*1d30*/  LDS.64 R2, [R10] ;  /* 0x000000000a027984 */ /* 0x002fe20000000a00 */
[----:B------:R-:W-:Y:S01]  /*1d40*/  VIADD R0, R0, 0x1 ;  /* 0x0000000100007836 */ /* 0x000fe20000000000 */
[----:B------:R-:W-:Y:S01]  /*1d50*/  MOV R6, UR4 ;  /* 0x0000000400067c02 */ /* 0x000fe20008000f00 */
[----:B------:R-:W-:Y:S01]  /*1d60*/  IMAD.U32 R7, RZ, RZ, UR5 ;  /* 0x00000005ff077e24 */ /* 0x000fe2000f8e00ff */
[----:B------:R-:W1:Y:S02]  /*1d70*/  LDS.64 R4, [R8] ;  /* 0x0000000008047984 */ /* 0x000e640000000a00 */
[----:B------:R-:W-:Y:S01]  /*1d80*/  ISETP.NE.AND P0, PT, R0, RZ, PT ;  /* 0x000000ff0000720c */ /* 0x000fe20003f05270 */
[----:B-1----:R-:W-:Y:S01]  /*1d90*/  DADD R4, R2, -R4 ;  /* 0x0000000002047229 */ /* 0x002fe20000000804 */
[----:B------:R-:W-:-:S06]  /*1da0*/  IMAD.WIDE R2, R9, 0x8, R6 ;  /* 0x0000000809027825 */ /* 0x000fcc00078e0206 */
[----:B------:R1:W-:Y:S05]  /*1db0*/  STG.E.64 desc[UR22][R2.64], R4 ;  /* 0x0000000402007986 */ /* 0x0003ea000c101b16 */
[----:B------:R-:W-:Y:S05]  /*1dc0*/  @!P0 EXIT ;  /* 0x000000000000894d */ /* 0x000fea0003800000 */
[----:B------:R-:W-:Y:S02]  /*1dd0*/  VIADD R8, R8, 0x400 ;  /* 0x0000040008087836 */ /* 0x000fe40000000000 */
[----:B------:R-:W-:Y:S02]  /*1de0*/  VIADD R10, R10, 0x400 ;  /* 0x000004000a0a7836 */ /* 0x000fe40000000000 */
[----:B------:R-:W-:Y:S01]  /*1df0*/  VIADD R9, R9, 0x80 ;  /* 0x0000008009097836 */ /* 0x000fe20000000000 */
[----:B------:R-:W-:Y:S06]  /*1e00*/  BRA `(.L_x_387) ;  /* 0xfffffffc00c87947 */ /* 0x000fec000383ffff */
        .weak           $__internal_0_$__cuda_sm20_div_u64
        .type           $__internal_0_$__cuda_sm20_div_u64,@function
        .size           $__internal_0_$__cuda_sm20_div_u64,(.L_x_423 - $__internal_0_$__cuda_sm20_div_u64)
$__internal_0_$__cuda_sm20_div_u64:
[----:B------:R-:W-:Y:S02]  /*1e10*/  IMAD.MOV.U32 R16, RZ, RZ, R8 ;  /* 0x000000ffff107224 */ /* 0x000fe400078e0008 */
[----:B------:R-:W-:-:S04]  /*1e20*/  IMAD.U32 R17, RZ, RZ, UR4 ;  /* 0x00000004ff117e24 */ /* 0x000fc8000f8e00ff */
[----:B------:R-:W1:Y:S08]  /*1e30*/  I2F.U64.RP R16, R16 ;  /* 0x0000001000107312 */ /* 0x000e700000309000 */
[----:B-1----:R-:W1:Y:S02]  /*1e40*/  MUFU.RCP R10, R16 ;  /* 0x00000010000a7308 */ /* 0x002e640000001000 */
[----:B-1----:R-:W-:-:S06]  /*1e50*/  VIADD R10, R10, 0x1ffffffe ;  /* 0x1ffffffe0a0a7836 */ /* 0x002fcc0000000000 */
[----:B------:R-:W1:Y:S02]  /*1e60*/  F2I.U64.TRUNC R10, R10 ;  /* 0x0000000a000a7311 */ /* 0x000e64000020d800 */
[----:B-1----:R-:W-:-:S04]  /*1e70*/  IMAD.WIDE.U32 R12, R10, R8, RZ ;  /* 0x000000080a0c7225 */ /* 0x002fc800078e00ff */
[----:B------:R-:W-:Y:S01]  /*1e80*/  IMAD R13, R10, UR4, R13 ;  /* 0x000000040a0d7c24 */ /* 0x000fe2000f8e020d */
[----:B------:R-:W-:-:S03]  /*1e90*/  IADD3 R19, P0, PT, RZ, -R12, RZ ;  /* 0x8000000cff137210 */ /* 0x000fc60007f1e0ff */
[----:B------:R-:W-:Y:S02]  /*1ea0*/  IMAD R13, R11, R8, R13 ;  /* 0x000000080b0d7224 */ /* 0x000fe400078e020d */
[----:B------:R-:W-:-:S04]  /*1eb0*/  IMAD.HI.U32 R12, R10, R19, RZ ;  /* 0x000000130a0c7227 */ /* 0x000fc800078e00ff */
[----:B------:R-:W-:Y:S02]  /*1ec0*/  IMAD.X R21, RZ, RZ, ~R13, P0 ;  /* 0x000000ffff157224 */ /* 0x000fe400000e0e0d */
[----:B------:R-:W-:Y:S02]  /*1ed0*/  IMAD.MOV.U32 R13, RZ, RZ, R10 ;  /* 0x000000ffff0d7224 */ /* 0x000fe400078e000a */
[-C--:B------:R-:W-:Y:S02]  /*1ee0*/  IMAD R17, R11, R21.reuse, RZ ;  /* 0x000000150b117224 */ /* 0x080fe400078e02ff */
[----:B------:R-:W-:-:S04]  /*1ef0*/  IMAD.WIDE.U32 R12, P0, R10, R21, R12 ;  /* 0x000000150a0c7225 */ /* 0x000fc8000780000c */
[----:B------:R-:W-:-:S04]  /*1f00*/  IMAD.HI.U32 R21, R11, R21, RZ ;  /* 0x000000150b157227 */ /* 0x000fc800078e00ff */
[----:B------:R-:W-:-:S05]  /*1f10*/  IMAD.HI.U32 R12, P1, R11, R19, R12 ;  /* 0x000000130b0c7227 */ /* 0x000fca000782000c */
[----:B------:R-:W-:Y:S02]  /*1f20*/  IADD3 R13, P2, PT, R17, R12, RZ ;  /* 0x0000000c110d7210 */ /* 0x000fe40007f5e0ff */
[----:B------:R-:W-:-:S03]  /*1f30*/  IADD3.X R12, PT, PT, R21, R11, RZ, P0, !PT ;  /* 0x0000000b150c7210 */ /* 0x000fc600007fe4ff */
[----:B------:R-:W-:Y:S01]  /*1f40*/  IMAD.WIDE.U32 R10, R13, R8, RZ ;  /* 0x000000080d0a7225 */ /* 0x000fe200078e00ff */
[----:B------:R-:W-:-:S03]  /*1f50*/  IADD3.X R17, PT, PT, RZ, RZ, R12, P2, P1 ;  /* 0x000000ffff117210 */ /* 0x000fc600017e240c */
[----:B------:R-:W-:Y:S01]  /*1f60*/  IMAD R11, R13, UR4, R11 ;  /* 0x000000040d0b7c24 */ /* 0x000fe2000f8e020b */
[----:B------:R-:W-:-:S03]  /*1f70*/  IADD3 R19, P0, PT, RZ, -R10, RZ ;  /* 0x8000000aff137210 */ /* 0x000fc60007f1e0ff */
[----:B------:R-:W-:Y:S02]  /*1f80*/  IMAD R11, R17, R8, R11 ;  /* 0x00000008110b7224 */ /* 0x000fe400078e020b */
[----:B------:R-:W-:-:S04]  /*1f90*/  IMAD.HI.U32 R12, R13, R19, RZ ;  /* 0x000000130d0c7227 */ /* 0x000fc800078e00ff */
[----:B------:R-:W-:-:S04]  /*1fa0*/  IMAD.X R10, RZ, RZ, ~R11, P0 ;  /* 0x000000ffff0a7224 */ /* 0x000fc800000e0e0b */
[----:B------:R-:W-:-:S04]  /*1fb0*/  IMAD.WIDE.U32 R12, P0, R13, R10, R12 ;  /* 0x0000000a0d0c7225 */ /* 0x000fc8000780000c */
[C---:B------:R-:W-:Y:S02]  /*1fc0*/  IMAD R11, R17.reuse, R10, RZ ;  /* 0x0000000a110b7224 */ /* 0x040fe400078e02ff */
[----:B------:R-:W-:-:S04]  /*1fd0*/  IMAD.HI.U32 R12, P1, R17, R19, R12 ;  /* 0x00000013110c7227 */ /* 0x000fc8000782000c */
[----:B------:R-:W-:Y:S01]  /*1fe0*/  IMAD.HI.U32 R10, R17, R10, RZ ;  /* 0x0000000a110a7227 */ /* 0x000fe200078e00ff */
[----:B------:R-:W-:-:S03]  /*1ff0*/  IADD3 R12, P2, PT, R11, R12, RZ ;  /* 0x0000000c0b0c7210 */ /* 0x000fc60007f5e0ff */
[----:B------:R-:W-:Y:S02]  /*2000*/  IMAD.X R17, R10, 0x1, R17, P0 ;  /* 0x000000010a117824 */ /* 0x000fe400000e0611 */
[----:B------:R-:W-:-:S03]  /*2010*/  IMAD.HI.U32 R10, R12, R9, RZ ;  /* 0x000000090c0a7227 */ /* 0x000fc600078e00ff */
[----:B------:R-:W-:Y:S01]  /*2020*/  IADD3.X R16, PT, PT, RZ, RZ, R17, P2, P1 ;  /* 0x000000ffff107210 */ /* 0x000fe200017e2411 */
[----:B------:R-:W-:Y:S02]  /*2030*/  IMAD.MOV.U32 R11, RZ, RZ, RZ ;  /* 0x000000ffff0b7224 */ /* 0x000fe400078e00ff */
[----:B------:R-:W-:-:S04]  /*2040*/  IMAD.WIDE.U32 R10, R12, R15, R10 ;  /* 0x0000000f0c0a7225 */ /* 0x000fc800078e000a */
[C---:B------:R-:W-:Y:S02]  /*2050*/  IMAD R13, R16.reuse, R15, RZ ;  /* 0x0000000f100d7224 */ /* 0x040fe400078e02ff */
[----:B------:R-:W-:-:S04]  /*2060*/  IMAD.HI.U32 R10, P0, R16, R9, R10 ;  /* 0x00000009100a7227 */ /* 0x000fc8000780000a */
[----:B------:R-:W-:Y:S01]  /*2070*/  IMAD.HI.U32 R12, R16, R15, RZ ;  /* 0x0000000f100c7227 */ /* 0x000fe200078e00ff */
[----:B------:R-:W-:-:S03]  /*2080*/  IADD3 R13, P1, PT, R13, R10, RZ ;  /* 0x0000000a0d0d7210 */ /* 0x000fc60007f3e0ff */
[----:B------:R-:W-:Y:S02]  /*2090*/  IMAD.X R12, RZ, RZ, R12, P0 ;  /* 0x000000ffff0c7224 */ /* 0x000fe400000e060c */
[----:B------:R-:W-:-:S04]  /*20a0*/  IMAD.WIDE.U32 R10, R13, R8, RZ ;  /* 0x000000080d0a7225 */ /* 0x000fc800078e00ff */
[----:B------:R-:W-:Y:S01]  /*20b0*/  IMAD.X R17, RZ, RZ, R12, P1 ;  /* 0x000000ffff117224 */ /* 0x000fe200008e060c */
[----:B------:R-:W-:Y:S01]  /*20c0*/  IADD3 R19, P1, PT, -R10, R9, RZ ;  /* 0x000000090a137210 */ /* 0x000fe20007f3e1ff */
[----:B------:R-:W-:-:S03]  /*20d0*/  IMAD R11, R13, UR4, R11 ;  /* 0x000000040d0b7c24 */ /* 0x000fc6000f8e020b */
[-C--:B------:R-:W-:Y:S01]  /*20e0*/  ISETP.GE.U32.AND P0, PT, R19, R8.reuse, PT ;  /* 0x000000081300720c */ /* 0x080fe20003f06070 */
[----:B------:R-:W-:-:S04]  /*20f0*/  IMAD R10, R17, R8, R11 ;  /* 0x00000008110a7224 */ /* 0x000fc800078e020b */
[----:B------:R-:W-:Y:S01]  /*2100*/  IMAD.X R16, R15, 0x1, ~R10, P1 ;  /* 0x000000010f107824 */ /* 0x000fe200008e0e0a */
[----:B------:R-:W-:Y:S01]  /*2110*/  IADD3 R10, P2, PT, R13, 0x1, RZ ;  /* 0x000000010d0a7810 */ /* 0x000fe20007f5e0ff */
[----:B------:R-:W-:Y:S01]  /*2120*/  IMAD.MOV.U32 R15, RZ, RZ, 0x0 ;  /* 0x00000000ff0f7424 */ /* 0x000fe200078e00ff */
[-C--:B------:R-:W-:Y:S02]  /*2130*/  IADD3 R9, P1, PT, -R8, R19.reuse, RZ ;  /* 0x0000001308097210 */ /* 0x080fe40007f3e1ff */
[C---:B------:R-:W-:Y:S01]  /*2140*/  ISETP.GE.U32.AND.EX P0, PT, R16.reuse, UR4, PT, P0 ;  /* 0x0000000410007c0c */ /* 0x040fe2000bf06100 */
[----:B------:R-:W-:Y:S01]  /*2150*/  IMAD.X R12, RZ, RZ, R17, P2 ;  /* 0x000000ffff0c7224 */ /* 0x000fe200010e0611 */
[----:B------:R-:W-:Y:S02]  /*2160*/  IADD3.X R11, PT, PT, R16, ~UR4, RZ, P1, !PT ;  /* 0x80000004100b7c10 */ /* 0x000fe40008ffe4ff */
[----:B------:R-:W-:Y:S02]  /*2170*/  SEL R9, R9, R19, P0 ;  /* 0x0000001309097207 */ /* 0x000fe40000000000 */
[----:B------:R-:W-:-:S02]  /*2180*/  SEL R13, R10, R13, P0 ;  /* 0x0000000d0a0d7207 */ /* 0x000fc40000000000 */
[----:B------:R-:W-:Y:S02]  /*2190*/  SEL R11, R11, R16, P0 ;  /* 0x000000100b0b7207 */ /* 0x000fe40000000000 */
[----:B------:R-:W-:Y:S02]  /*21a0*/  SEL R12, R12, R17, P0 ;  /* 0x000000110c0c7207 */ /* 0x000fe40000000000 */
[----:B------:R-:W-:Y:S02]  /*21b0*/  ISETP.GE.U32.AND P0, PT, R9, R8, PT ;  /* 0x000000080900720c */ /* 0x000fe40003f06070 */
[----:B------:R-:W-:Y:S02]  /*21c0*/  IADD3 R10, P2, PT, R13, 0x1, RZ ;  /* 0x000000010d0a7810 */ /* 0x000fe40007f5e0ff */
[----:B------:R-:W-:Y:S02]  /*21d0*/  ISETP.GE.U32.AND.EX P0, PT, R11, UR4, PT, P0 ;  /* 0x000000040b007c0c */ /* 0x000fe4000bf06100 */
[----:B------:R-:W-:Y:S01]  /*21e0*/  ISETP.NE.U32.AND P1, PT, R8, RZ, PT ;  /* 0x000000ff0800720c */ /* 0x000fe20003f25070 */
[----:B------:R-:W-:Y:S01]  /*21f0*/  IMAD.X R11, RZ, RZ, R12, P2 ;  /* 0x000000ffff0b7224 */ /* 0x000fe200010e060c */
[----:B------:R-:W-:-:S02]  /*2200*/  SEL R10, R10, R13, P0 ;  /* 0x0000000d0a0a7207 */ /* 0x000fc40000000000 */
[----:B------:R-:W-:Y:S02]  /*2210*/  ISETP.NE.AND.EX P1, PT, RZ, UR4, PT, P1 ;  /* 0x00000004ff007c0c */ /* 0x000fe4000bf25310 */
[----:B------:R-:W-:Y:S02]  /*2220*/  SEL R11, R11, R12, P0 ;  /* 0x0000000c0b0b7207 */ /* 0x000fe40000000000 */
[----:B------:R-:W-:Y:S02]  /*2230*/  SEL R10, R10, 0xffffffff, P1 ;  /* 0xffffffff0a0a7807 */ /* 0x000fe40000800000 */
[----:B------:R-:W-:Y:S01]  /*2240*/  SEL R11, R11, 0xffffffff, P1 ;  /* 0xffffffff0b0b7807 */ /* 0x000fe20000800000 */
[----:B------:R-:W-:Y:S06]  /*2250*/  RET.REL.NODEC R14 `(_ZN3cub18CUB_300001_SM_10006detail9transform16transform_kernelINS2_10policy_hubILb0EN4cuda3std3__45tupleIJN6thrust24THRUST_300001_SM_1000_NS6detail15normal_iteratorINSA_10device_ptrIdEEEESF_EEEE10policy1000ElNS7_5minusIdEESF_JPdSL_EEEvT0_iT1_T2_DpNS2_10kernel_argIT3_EE) ;  /* 0xffffffdc0e687950 */ /* 0x000fec0003c3ffff */
.L_x_388:
        /* <DEDUP_REMOVED lines=10> */
.L_x_423:


//--------------------- .text._ZN3cub18CUB_300001_SM_10006detail9transform16transform_kernelINS2_10policy_hubILb0EN4cuda3std3__45tupleIJN6thrust24THRUST_300001_SM_1000_NS6detail15normal_iteratorINSA_10device_ptrIdEEEESF_EEEE10policy1000EiNS7_5minusIdEESF_JPdSL_EEEvT0_iT1_T2_DpNS2_10kernel_argIT3_EE --------------------------
	.section	.text._ZN3cub18CUB_300001_SM_10006detail9transform16transform_kernelINS2_10policy_hubILb0EN4cuda3std3__45tupleIJN6thrust24THRUST_300001_SM_1000_NS6detail15normal_iteratorINSA_10device_ptrIdEEEESF_EEEE10policy1000EiNS7_5minusIdEESF_JPdSL_EEEvT0_iT1_T2_DpNS2_10kernel_argIT3_EE,"ax",@progbits
	.align	128
        .global         _ZN3cub18CUB_300001_SM_10006detail9transform16transform_kernelINS2_10policy_hubILb0EN4cuda3std3__45tupleIJN6thrust24THRUST_300001_SM_1000_NS6detail15normal_iteratorINSA_10device_ptrIdEEEESF_EEEE10policy1000EiNS7_5minusIdEESF_JPdSL_EEEvT0_iT1_T2_DpNS2_10kernel_argIT3_EE
        .type           _ZN3cub18CUB_300001_SM_10006detail9transform16transform_kernelINS2_10policy_hubILb0EN4cuda3std3__45tupleIJN6thrust24THRUST_300001_SM_1000_NS6detail15normal_iteratorINSA_10device_ptrIdEEEESF_EEEE10policy1000EiNS7_5minusIdEESF_JPdSL_EEEvT0_iT1_T2_DpNS2_10kernel_argIT3_EE,@function
        .size           _ZN3cub18CUB_300001_SM_10006detail9transform16transform_kernelINS2_10policy_hubILb0EN4cuda3std3__45tupleIJN6thrust24THRUST_300001_SM_1000_NS6detail15normal_iteratorINSA_10device_ptrIdEEEESF_EEEE10policy1000EiNS7_5minusIdEESF_JPdSL_EEEvT0_iT1_T2_DpNS2_10kernel_argIT3_EE,(.L_x_424 - _ZN3cub18CUB_300001_SM_10006detail9transform16transform_kernelINS2_10policy_hubILb0EN4cuda3std3__45tupleIJN6thrust24THRUST_300001_SM_1000_NS6detail15normal_iteratorINSA_10device_ptrIdEEEESF_EEEE10policy1000EiNS7_5minusIdEESF_JPdSL_EEEvT0_iT1_T2_DpNS2_10kernel_argIT3_EE)
        .other          _ZN3cub18CUB_300001_SM_10006detail9transform16transform_kernelINS2_10policy_hubILb0EN4cuda3std3__45tupleIJN6thrust24THRUST_300001_SM_1000_NS6detail15normal_iteratorINSA_10device_ptrIdEEEESF_EEEE10policy1000EiNS7_5minusIdEESF_JPdSL_EEEvT0_iT1_T2_DpNS2_10kernel_argIT3_EE,@"STO_CUDA_ENTRY STV_DEFAULT"
_ZN3cub18CUB_300001_SM_10006detail9transform16transform_kernelINS2_10policy_hubILb0EN4cuda3std3__45tupleIJN6thrust24THRUST_300001_SM_1000_NS6detail15normal_iteratorINSA_10device_ptrIdEEEESF_EEEE10policy1000EiNS7_5minusIdEESF_JPdSL_EEEvT0_iT1_T2_DpNS2_10kernel_argIT3_EE:
.text._ZN3cub18CUB_300001_SM_10006detail9transform16transform_kernelINS2_10policy_hubILb0EN4cuda3std3__45tupleIJN6thrust24THRUST_300001_SM_1000_NS6detail15normal_iteratorINSA_10device_ptrIdEEEESF_EEEE10policy1000EiNS7_5minusIdEESF_JPdSL_EEEvT0_iT1_T2_DpNS2_10kernel_argIT3_EE:
[----:B------:R-:W-:Y:S08]  /*0000*/  LDC R1, c[0x0][0x37c] ;  /* 0x0000df00ff017b82 */ /* 0x000ff00000000800 */
[----:B------:R-:W1:Y:S01]  /*0010*/  S2UR UR5, SR_CTAID.X ;  /* 0x00000000000579c3 */ /* 0x000e620000002500 */
[----:B------:R-:W2:Y:S01]  /*0020*/  LDCU UR7, c[0x0][0x370] ;  /* 0x00006e00ff0777ac */ /* 0x000ea20008000800 */
[----:B------:R-:W3:Y:S01]  /*0030*/  LDCU.64 UR16, c[0x0][0x380] ;  /* 0x00007000ff1077ac */ /* 0x000ee20008000a00 */
[----:B------:R-:W4:Y:S01]  /*0040*/  LDCU.64 UR20, c[0x0][0x358] ;  /* 0x00006b00ff1477ac */ /* 0x000f220008000a00 */
[----:B---3--:R-:W-:-:S02]  /*0050*/  USHF.L.U32 UR24, UR17, 0x7, URZ ;  /* 0x0000000711187899 */ /* 0x008fc400080006ff */
[----:B-1----:R-:W-:Y:S02]  /*0060*/  UIADD3 UR4, UPT, UPT, UR5, 0x2, URZ ;  /* 0x0000000205047890 */ /* 0x002fe4000fffe0ff */
[----:B------:R-:W-:Y:S02]  /*0070*/  UIMAD UR22, UR24, UR5, URZ ;  /* 0x00000005181672a4 */ /* 0x000fe4000f8e02ff */
[----:B--2---:R-:W-:Y:S02]  /*0080*/  UISETP.GE.U32.AND UP0, UPT, UR4, UR7, UPT ;  /* 0x000000070400728c */ /* 0x004fe4000bf06070 */
[----:B------:R-:W-:Y:S02]  /*0090*/  UIADD3 UR6, UPT, UPT, -UR22, UR16, URZ ;  /* 0x0000001016067290 */ /* 0x000fe4000fffe1ff */
[----:B------:R-:W-:Y:S02]  /*00a0*/  UISETP.EQ.OR UP0, UPT, UR5, URZ, UP0 ;  /* 0x000000ff0500728c */ /* 0x000fe40008702670 */
[----:B------:R-:W-:-:S04]  /*00b0*/  UISETP.LT.AND UP1, UPT, UR24, UR6, UPT ;  /* 0x000000061800728c */ /* 0x000fc8000bf21270 */
[----:B------:R-:W-:-:S03]  /*00c0*/  USEL UR23, UR24, UR6, UP1 ;  /* 0x0000000618177287 */ /* 0x000fc60008800000 */
[----:B----4-:R-:W-:Y:S09]  /*00d0*/  BRA.U UP0, `(.L_x_389) ;  /* 0x0000000100dc7547 */ /* 0x010ff2000b800000 */
        /* <DEDUP_REMOVED lines=20> */
[----:B------:R-:W-:Y:S02]  /*0220*/  ULOP3.LUT UR13, UR13, 0xfffffff0, URZ, 0xc0, !UPT ;  /* 0xfffffff00d0d7892 */ /* 0x000fe4000f8ec0ff */
[----:B------:R-:W-:Y:S02]  /*0230*/  ULOP3.LUT UR12, UR12, 0xfffffff0, URZ, 0xc0, !UPT ;  /* 0xfffffff00c0c7892 */ /* 0x000fe4000f8ec0ff */
[----:B------:R-:W-:Y:S02]  /*0240*/  ULEA UR14, UR16, UR14, 0x18 ;  /* 0x0000000e100e7291 */ /* 0x000fe4000f8ec0ff */
[----:B------:R-:W-:Y:S01]  /*0250*/  USHF.R.U32.HI UR7, URZ, 0x4, UR13 ;  /* 0x00000004ff077899 */ /* 0x000fe2000801160d */
        /* <DEDUP_REMOVED lines=8> */
[----:B------:R-:W-:-:S02]  /*02e0*/  UIADD3 UR13, UPT, UPT, UR13, UR12, URZ ;  /* 0x0000000c0d0d7290 */ /* 0x000fc4000fffe0ff */
[----:B------:R-:W-:Y:S02]  /*02f0*/  ULEA UR16, UR17, UR14, 0xa ;  /* 0x0000000e11107291 */ /* 0x000fe4000f8e50ff */
[----:B------:R-:W-:Y:S02]  /*0300*/  USHF.R.U32.HI UR12, URZ, 0x4, UR12 ;  /* 0x00000004ff0c7899 */ /* 0x000fe4000801160c */
[----:B----4-:R-:W-:Y:S01]  /*0310*/  UIMAD.WIDE UR4, UR22, 0x8, UR4 ;  /* 0x00000008160478a5 */ /* 0x010fe2000f8e0204 */
[----:B------:R-:W-:Y:S01]  /*0320*/  IMAD.U32 R0, RZ, RZ, UR13 ;  /* 0x0000000dff007e24 */ /* 0x000fe2000f8e00ff */
[----:B------:R-:W-:Y:S02]  /*0330*/  UPRMT UR7, UR7, 0x5410, URZ ;  /* 0x0000541007077896 */ /* 0x000fe400080000ff */
[----:B--2---:R-:W-:Y:S02]  /*0340*/  UIMAD.WIDE UR8, UR22, 0x8, UR8 ;  /* 0x00000008160878a5 */ /* 0x004fe4000f8e0208 */
[----:B------:R-:W-:-:S02]  /*0350*/  UIADD3 UR18, UPT, UPT, UR16, 0x80, URZ ;  /* 0x0000008010127890 */ /* 0x000fc4000fffe0ff */
[----:B------:R-:W-:Y:S01]  /*0360*/  UPRMT UR12, UR12, 0x5410, URZ ;  /* 0x000054100c0c7896 */ /* 0x000fe200080000ff */
[----:B------:R-:W-:Y:S02]  /*0370*/  UMOV UR19, UR15 ;  /* 0x0000000f00137c82 */ /* 0x000fe40008000000 */
[----:B---3--:R1:W-:Y:S06]  /*0380*/  UBLKCP.S.G [UR14], [UR4], UR7 ;  /* 0x0000000e040073ba */ /* 0x0083ec0008000207 */
[----:B------:R1:W-:Y:S01]  /*0390*/  UBLKCP.S.G [UR18], [UR8], UR12 ;  /* 0x00000012080073ba */ /* 0x0003e2000800020c */
[----:B------:R1:W-:Y:S01]  /*03a0*/  SYNCS.ARRIVE.TRANS64 RZ, [UR15], R0 ;  /* 0x00000000ffff79a7 */ /* 0x0003e2000800000f */
[----:B------:R-:W-:Y:S01]  /*03b0*/  NOP ;  /* 0x0000000000007918 */ /* 0x000fe20000000000 */
.L_x_391:
[----:B-1----:R-:W-:Y:S05]  /*03c0*/  BSYNC.RECONVERGENT B0 ;  /* 0x0000000000007941 */ /* 0x002fea0003800200 */
.L_x_390:
[----:B------:R-:W1:Y:S08]  /*03d0*/  S2UR UR5, SR_CgaCtaId ;  /* 0x00000000000579c3 */ /* 0x000e700000008800 */
[----:B------:R-:W-:Y:S01]  /*03e0*/  BAR.SYNC.DEFER_BLOCKING 0x0 ;  /* 0x0000000000007b1d */ /* 0x000fe20000010000 */
[----:B------:R-:W-:-:S05]  /*03f0*/  SHF.L.U32 R0, RZ, 0x1f, RZ ;  /* 0x0000001fff007819 */ /* 0x000fca00000006ff */
[----:B------:R-:W-:Y:S02]  /*0400*/  UMOV UR4, 0x400 ;  /* 0x0000040000047882 */ /* 0x000fe40000000000 */
[----:B-1----:R-:W-:-:S12]  /*0410*/  ULEA UR4, UR5, UR4, 0x18 ;  /* 0x0000000405047291 */ /* 0x002fd8000f8ec0ff */
.L_x_392:
[----:B------:R-:W1:Y:S02]  /*0420*/  SYNCS.PHASECHK.TRANS64.TRYWAIT P0, [UR4], R0 ;  /* 0x00000000ff0075a7 */ /* 0x000e640008001104 */
[----:B-1----:R-:W-:Y:S05]  /*0430*/  @!P0 BRA `(.L_x_392) ;  /* 0xfffffffc00f88947 */ /* 0x002fea000383ffff */
[----:B------:R-:W-:Y:S05]  /*0440*/  BRA `(.L_x_393) ;  /* 0x00000014004c7947 */ /* 0x000fea0003800000 */
.L_x_389:
[----:B------:R-:W1:Y:S01]  /*0450*/  S2R R2, SR_TID.Y ;  /* 0x0000000000027919 */ /* 0x000e620000002200 */
[----:B------:R-:W2:Y:S01]  /*0460*/  LDCU UR10, c[0x0][0x360] ;  /* 0x00006c00ff0a77ac */ /* 0x000ea20008000800 */
[----:B------:R-:W-:Y:S01]  /*0470*/  BSSY.RECONVERGENT B0, `(.L_x_394) ;  /* 0x00000af000007945 */ /* 0x000fe20003800200 */
[----:B------:R-:W1:Y:S01]  /*0480*/  S2R R3, SR_TID.Z ;  /* 0x0000000000037919 */ /* 0x000e620000002300 */
[----:B------:R-:W2:Y:S01]  /*0490*/  LDCU UR11, c[0x0][0x364] ;  /* 0x00006c80ff0b77ac */ /* 0x000ea20008000800 */
[----:B------:R-:W3:Y:S01]  /*04a0*/  LDC R0, c[0x0][0x368] ;  /* 0x0000da00ff007b82 */ /* 0x000ee20000000800 */
[----:B------:R-:W4:Y:S01]  /*04b0*/  S2R R5, SR_TID.X ;  /* 0x0000000000057919 */ /* 0x000f220000002100 */
[----:B------:R-:W-:Y:S02]  /*04c0*/  USHF.L.U32 UR4, UR23, 0x3, URZ ;  /* 0x0000000317047899 */ /* 0x000fe400080006ff */
[----:B------:R-:W-:Y:S02]  /*04d0*/  USHF.R.S32.HI UR12, URZ, 0x1f, UR22 ;  /* 0x0000001fff0c7899 */ /* 0x000fe40008011416 */
[----:B------:R-:W-:-:S04]  /*04e0*/  USHF.R.S32.HI UR5, URZ, 0x1f, UR4 ;  /* 0x0000001fff057899 */ /* 0x000fc80008011404 */
[----:B------:R-:W-:Y:S02]  /*04f0*/  USHF.R.U32.HI UR13, URZ, 0x3, UR5 ;  /* 0x00000003ff0d7899 */ /* 0x000fe40008011605 */
[----:B------:R-:W-:Y:S02]  /*0500*/  USHF.R.U64 UR7, UR4, 0x3, UR5 ;  /* 0x0000000304077899 */ /* 0x000fe40008001205 */
[----:B--2---:R-:W-:Y:S02]  /*0510*/  UIMAD UR4, UR10, UR11, URZ ;  /* 0x0000000b0a0472a4 */ /* 0x004fe4000f8e02ff */
[----:B-1----:R-:W-:Y:S02]  /*0520*/  IMAD R2, R3, UR11, R2 ;  /* 0x0000000b03027c24 */ /* 0x002fe4000f8e0202 */
[----:B------:R-:W-:Y:S02]  /*0530*/  IMAD.U32 R3, RZ, RZ, UR13 ;  /* 0x0000000dff037e24 */ /* 0x000fe4000f8e00ff */
[----:B----4-:R-:W-:-:S02]  /*0540*/  IMAD R2, R2, UR10, R5 ;  /* 0x0000000a02027c24 */ /* 0x010fc4000f8e0205 */
[----:B---3--:R-:W-:Y:S01]  /*0550*/  IMAD R5, R0, UR4, RZ ;  /* 0x0000000400057c24 */ /* 0x008fe2000f8e02ff */
[----:B------:R-:W-:Y:S02]  /*0560*/  UMOV UR4, URZ ;  /* 0x000000ff00047c82 */ /* 0x000fe40008000000 */
[----:B------:R-:W-:-:S04]  /*0570*/  ISETP.LT.U32.AND P0, PT, R2, UR7, PT ;  /* 0x0000000702007c0c */ /* 0x000fc8000bf01070 */
[----:B------:R-:W-:Y:S01]  /*0580*/  ISETP.GT.U32.AND.EX P0, PT, R3, RZ, PT, P0 ;  /* 0x000000ff0300720c */ /* 0x000fe20003f04100 */
[----:B------:R-:W-:-:S12]  /*0590*/  IMAD.MOV.U32 R3, RZ, RZ, RZ ;  /* 0x000000ffff037224 */ /* 0x000fd800078e00ff */
[----:B------:R-:W-:Y:S05]  /*05a0*/  @!P0 BRA `(.L_x_395) ;  /* 0x00000008006c8947 */ /* 0x000fea0003800000 */
[----:B------:R-:W-:Y:S01]  /*05b0*/  IMAD.IADD R7, R5, 0x1, R2 ;  /* 0x0000000105077824 */ /* 0x000fe200078e0202 */
[----:B------:R-:W-:Y:S01]  /*05c0*/  MOV R6, UR7 ;  /* 0x0000000700067c02 */ /* 0x000fe20008000f00 */
[----:B------:R-:W-:Y:S01]  /*05d0*/  IMAD.U32 R4, RZ, RZ, UR13 ;  /* 0x0000000dff047e24 */ /* 0x000fe2000f8e00ff */
[----:B------:R-:W-:Y:S01]  /*05e0*/  BSSY.RECONVERGENT B1, `(.L_x_396) ;  /* 0x0000029000017945 */ /* 0x000fe20003800200 */
[----:B------:R-:W-:Y:S01]  /*05f0*/  IMAD.U32 R8, RZ, RZ, UR13 ;  /* 0x0000000dff087e24 */ /* 0x000fe2000f8e00ff */
[C---:B------:R-:W-:Y:S01]  /*0600*/  ISETP.LT.U32.AND P2, PT, R7.reuse, UR7, PT ;  /* 0x0000000707007c0c */ /* 0x040fe2000bf41070 */
[----:B------:R-:W-:Y:S01]  /*0610*/  IMAD.MOV.U32 R9, RZ, RZ, -0x1 ;  /* 0xffffffffff097424 */ /* 0x000fe200078e00ff */
[----:B------:R-:W-:Y:S02]  /*0620*/  ISETP.LT.U32.AND P1, PT, R7, UR7, PT ;  /* 0x0000000707007c0c */ /* 0x000fe4000bf21070 */
[----:B------:R-:W-:Y:S02]  /*0630*/  ISETP.GT.U32.AND.EX P2, PT, R4, RZ, PT, P2 ;  /* 0x000000ff0400720c */ /* 0x000fe40003f44120 */
[----:B------:R-:W-:Y:S01]  /*0640*/  ISETP.GT.U32.AND.EX P1, PT, R8, RZ, PT, P1 ;  /* 0x000000ff0800720c */ /* 0x000fe20003f24110 */
[----:B------:R-:W-:Y:S01]  /*0650*/  IMAD.U32 R8, RZ, RZ, UR13 ;  /* 0x0000000dff087e24 */ /* 0x000fe2000f8e00ff */
[----:B------:R-:W-:-:S02]  /*0660*/  SEL R6, R6, R7, P2 ;  /* 0x0000000706067207 */ /* 0x000fc40001000000 */
[----:B------:R-:W-:Y:S02]  /*0670*/  SEL R4, RZ, 0x1, !P1 ;  /* 0x00000001ff047807 */ /* 0x000fe40004800000 */
        /* <DEDUP_REMOVED lines=23> */
[----:B------:R-:W-:-:S05]  /*07f0*/  @!P3 LOP3.LUT R7, RZ, R5, RZ, 0x33, !PT ;  /* 0x00000005ff07b212 */ /* 0x000fca00078e33ff */
[----:B------:R-:W-:Y:S01]  /*0800*/  IMAD.MOV.U32 R8, RZ, RZ, R7 ;  /* 0x000000ffff087224 */ /* 0x000fe200078e0007 */
[----:B------:R-:W-:Y:S06]  /*0810*/  BRA `(.L_x_398) ;  /* 0x0000000000147947 */ /* 0x000fec0003800000 */
.L_x_397:
[----:B------:R-:W-:Y:S01]  /*0820*/  IMAD.MOV.U32 R9, RZ, RZ, R12 ;  /* 0x000000ffff097224 */ /* 0x000fe200078e000c */
[----:B------:R-:W-:-:S07]  /*0830*/  MOV R8, 0x850 ;  /* 0x0000085000087802 */ /* 0x000fce0000000f00 */
[----:B------:R-:W-:Y:S05]  /*0840*/  CALL.REL.NOINC `($__internal_1_$__cuda_sm20_div_u64) ;  /* 0x0000001400587944 */ /* 0x000fea0003c00000 */
[----:B------:R-:W-:Y:S01]  /*0850*/  IMAD.MOV.U32 R8, RZ, RZ, R6 ;  /* 0x000000ffff087224 */ /* 0x000fe200078e0006 */
[----:B------:R-:W-:-:S07]  /*0860*/  MOV R9, R7 ;  /* 0x0000000700097202 */ /* 0x000fce0000000f00 */
.L_x_398:
[----:B------:R-:W-:Y:S05]  /*0870*/  BSYNC.RECONVERGENT B1 ;  /* 0x0000000000017941 */ /* 0x000fea0003800200 */
.L_x_396:
[----:B------:R-:W-:Y:S01]  /*0880*/  IADD3 R4, P1, PT, R8, R4, RZ ;  /* 0x0000000408047210 */ /* 0x000fe20007f3e0ff */
[----:B------:R-:W1:Y:S01]  /*0890*/  LDC R6, c[0x0][0x3a0] ;  /* 0x0000e800ff067b82 */ /* 0x000e620000000800 */
[----:B------:R-:W-:Y:S01]  /*08a0*/  BSSY.RECONVERGENT B1, `(.L_x_399) ;  /* 0x0000030000017945 */ /* 0x000fe20003800200 */
[----:B------:R-:W-:Y:S01]  /*08b0*/  IMAD.MOV.U32 R28, RZ, RZ, R2 ;  /* 0x000000ffff1c7224 */ /* 0x000fe200078e0002 */
[C---:B------:R-:W-:Y:S01]  /*08c0*/  LOP3.LUT R7, R4.reuse, 0x3, RZ, 0xc0, !PT ;  /* 0x0000000304077812 */ /* 0x040fe200078ec0ff */
[----:B------:R-:W-:Y:S01]  /*08d0*/  IMAD.X R8, RZ, RZ, R9, P1 ;  /* 0x000000ffff087224 */ /* 0x000fe200008e0609 */
[----:B------:R-:W-:Y:S01]  /*08e0*/  ISETP.GE.U32.AND P1, PT, R4, 0x3, PT ;  /* 0x000000030400780c */ /* 0x000fe20003f26070 */
[----:B------:R-:W-:Y:S01]  /*08f0*/  IMAD.MOV.U32 R29, RZ, RZ, R3 ;  /* 0x000000ffff1d7224 */ /* 0x000fe200078e0003 */
[----:B------:R-:W-:Y:S02]  /*0900*/  ISETP.NE.U32.AND P2, PT, R7, 0x3, PT ;  /* 0x000000030700780c */ /* 0x000fe40003f45070 */
[----:B------:R-:W-:-:S02]  /*0910*/  ISETP.GE.U32.AND.EX P1, PT, R8, RZ, PT, P1 ;  /* 0x000000ff0800720c */ /* 0x000fc40003f26110 */
[----:B------:R-:W-:Y:S02]  /*0920*/  ISETP.NE.AND.EX P2, PT, RZ, RZ, PT, P2 ;  /* 0x000000ffff00720c */ /* 0x000fe40003f45320 */
[----:B-1----:R-:W-:-:S11]  /*0930*/  SHF.R.S32.HI R10, RZ, 0x1f, R6 ;  /* 0x0000001fff0a7819 */ /* 0x002fd60000011406 */
[----:B------:R-:W-:Y:S05]  /*0940*/  @!P2 BRA `(.L_x_400) ;  /* 0x000000000094a947 */ /* 0x000fea0003800000 */
[----:B------:R-:W1:Y:S01]  /*0950*/  S2UR UR8, SR_CgaCtaId ;  /* 0x00000000000879c3 */ /* 0x000e620000008800 */
[----:B------:R-:W2:Y:S01]  /*0960*/  LDCU.64 UR14, c[0x0][0x398] ;  /* 0x00007300ff0e77ac */ /* 0x000ea20008000a00 */
[----:B------:R-:W-:Y:S01]  /*0970*/  VIADD R11, R4, 0x1 ;  /* 0x00000001040b7836 */ /* 0x000fe20000000000 */
[----:B------:R-:W-:Y:S01]  /*0980*/  MOV R29, R3 ;  /* 0x00000003001d7202 */ /* 0x000fe20000000f00 */
[----:B------:R-:W-:Y:S01]  /*0990*/  IMAD R4, R0, UR11, RZ ;  /* 0x0000000b00047c24 */ /* 0x000fe2000f8e02ff */
[----:B------:R-:W-:Y:S01]  /*09a0*/  USHF.L.U32 UR5, UR22, 0x3, URZ ;  /* 0x0000000316057899 */ /* 0x000fe200080006ff */
[----:B------:R-:W-:Y:S01]  /*09b0*/  IMAD.MOV.U32 R28, RZ, RZ, R2 ;  /* 0x000000ffff1c7224 */ /* 0x000fe200078e0002 */
[----:B------:R-:W-:Y:S01]  /*09c0*/  USHF.L.U64.HI UR9, UR22, 0x3, UR12 ;  /* 0x0000000316097899 */ /* 0x000fe2000801020c */
[----:B------:R-:W-:Y:S01]  /*09d0*/  LOP3.LUT R11, R11, 0x3, RZ, 0xc0, !PT ;  /* 0x000000030b0b7812 */ /* 0x000fe200078ec0ff */
[----:B------:R-:W-:Y:S02]  /*09e0*/  IMAD R4, R4, UR10, RZ ;  /* 0x0000000a04047c24 */ /* 0x000fe4000f8e02ff */
[----:B------:R-:W-:Y:S01]  /*09f0*/  LEA R7, P2, R2, UR5, 0x3 ;  /* 0x0000000502077c11 */ /* 0x000fe2000f8418ff */
[----:B------:R-:W-:-:S02]  /*0a00*/  UMOV UR5, 0x400 ;  /* 0x0000040000057882 */ /* 0x000fc40000000000 */
[----:B------:R-:W-:Y:S01]  /*0a10*/  UIADD3 UR5, UPT, UPT, UR5, 0x80, URZ ;  /* 0x0000008005057890 */ /* 0x000fe2000fffe0ff */
[----:B------:R-:W-:Y:S02]  /*0a20*/  LEA.HI.X R15, R2, UR9, R3, 0x3, P2 ;  /* 0x00000009020f7c11 */ /* 0x000fe400090f1c03 */
[----:B------:R-:W-:Y:S02]  /*0a30*/  IADD3 R11, P2, PT, RZ, -R11, RZ ;  /* 0x8000000bff0b7210 */ /* 0x000fe40007f5e0ff */
[----:B--2---:R-:W-:-:S03]  /*0a40*/  IADD3 R14, P3, P4, R7, UR14, R6 ;  /* 0x0000000e070e7c10 */ /* 0x004fc6000fc7e006 */
[----:B------:R-:W-:Y:S01]  /*0a50*/  IMAD.X R12, RZ, RZ, -0x1, P2 ;  /* 0xffffffffff0c7424 */ /* 0x000fe200010e06ff */
[----:B------:R-:W-:Y:S01]  /*0a60*/  IADD3.X R15, PT, PT, R15, UR15, R10, P3, P4 ;  /* 0x0000000f0f0f7c10 */ /* 0x000fe20009fe840a */
[----:B-1----:R-:W-:-:S06]  /*0a70*/  ULEA UR5, UR8, UR5, 0x18 ;  /* 0x0000000508057291 */ /* 0x002fcc000f8ec0ff */
[----:B------:R-:W-:-:S04]  /*0a80*/  VIADD R7, R6, UR5 ;  /* 0x0000000506077c36 */ /* 0x000fc80008000000 */
[----:B------:R-:W-:-:S07]  /*0a90*/  IMAD R7, R2, 0x8, R7 ;  /* 0x0000000802077824 */ /* 0x000fce00078e0207 */
.L_x_401:
[----:B------:R-:W-:Y:S01]  /*0aa0*/  IADD3 R11, P2, PT, R11, 0x1, RZ ;  /* 0x000000010b0b7810 */ /* 0x000fe20007f5e0ff */
[----:B------:R-:W-:Y:S01]  /*0ab0*/  IMAD.MOV.U32 R8, RZ, RZ, R14 ;  /* 0x000000ffff087224 */ /* 0x000fe200078e000e */
[C---:B------:R-:W-:Y:S01]  /*0ac0*/  IADD3 R28, P3, PT, R5.reuse, R28, RZ ;  /* 0x0000001c051c7210 */ /* 0x040fe20007f7e0ff */
[----:B------:R-:W-:Y:S01]  /*0ad0*/  IMAD.MOV.U32 R9, RZ, RZ, R15 ;  /* 0x000000ffff097224 */ /* 0x000fe200078e000f */
[----:B------:R-:W-:Y:S01]  /*0ae0*/  LEA R14, P4, R5, R14, 0x3 ;  /* 0x0000000e050e7211 */ /* 0x000fe200078818ff */
        /* <DEDUP_REMOVED lines=8> */
[----:B------:R-:W-:-:S02]  /*0b70*/  ISETP.NE.AND.EX P2, PT, R12, RZ, PT, P2 ;  /* 0x000000ff0c00720c */ /* 0x000fc40003f45320 */
[----:B-1----:R-:W-:-:S11]  /*0b80*/  LEA R7, R4, R7, 0x3 ;  /* 0x0000000704077211 */ /* 0x002fd600078e18ff */
[----:B------:R-:W-:Y:S05]  /*0b90*/  @P2 BRA `(.L_x_401) ;  /* 0xfffffffc00c02947 */ /* 0x000fea000383ffff */
.L_x_400:
[----:B------:R-:W-:Y:S05]  /*0ba0*/  BSYNC.RECONVERGENT B1 ;  /* 0x0000000000017941 */ /* 0x000fea0003800200 */
.L_x_399:
[----:B------:R-:W-:Y:S05]  /*0bb0*/  @!P1 BRA `(.L_x_395) ;  /* 0x0000000000e89947 */ /* 0x000fea0003800000 */
[----:B------:R-:W1:Y:S01]  /*0bc0*/  S2UR UR9, SR_CgaCtaId ;  /* 0x00000000000979c3 */ /* 0x000e620000008800 */
[----:B------:R-:W2:Y:S01]  /*0bd0*/  LDCU.64 UR16, c[0x0][0x398] ;  /* 0x00007300ff1077ac */ /* 0x000ea20008000a00 */
[----:B------:R-:W-:Y:S01]  /*0be0*/  IADD3 R4, P1, PT, R28, UR22, RZ ;  /* 0x000000161c047c10 */ /* 0x000fe2000ff3e0ff */
[----:B------:R-:W-:Y:S01]  /*0bf0*/  IMAD R9, R0, UR11, RZ ;  /* 0x0000000b00097c24 */ /* 0x000fe2000f8e02ff */
[----:B------:R-:W-:Y:S01]  /*0c00*/  UMOV UR8, 0x400 ;  /* 0x0000040000087882 */ /* 0x000fe20000000000 */
[----:B------:R-:W-:Y:S01]  /*0c10*/  USHF.L.U32 UR15, UR22, 0x3, URZ ;  /* 0x00000003160f7899 */ /* 0x000fe200080006ff */
[----:B------:R-:W-:Y:S01]  /*0c20*/  IADD3.X R13, PT, PT, R29, UR12, RZ, P1, !PT ;  /* 0x0000000c1d0d7c10 */ /* 0x000fe20008ffe4ff */
[----:B------:R-:W-:Y:S01]  /*0c30*/  UIADD3 UR8, UPT, UPT, UR8, 0x80, URZ ;  /* 0x0000008008087890 */ /* 0x000fe2000fffe0ff */
[C---:B------:R-:W-:Y:S01]  /*0c40*/  IMAD.SHL.U32 R12, R4.reuse, 0x8, RZ ;  /* 0x00000008040c7824 */ /* 0x040fe200078e00ff */
[----:B------:R-:W-:Y:S01]  /*0c50*/  USHF.L.U64.HI UR14, UR22, 0x3, UR12 ;  /* 0x00000003160e7899 */ /* 0x000fe2000801020c */
[----:B------:R-:W-:Y:S01]  /*0c60*/  SHF.L.U64.HI R13, R4, 0x3, R13 ;  /* 0x00000003040d7819 */ /* 0x000fe2000001020d */
[----:B------:R-:W-:Y:S01]  /*0c70*/  IMAD R9, R9, UR10, RZ ;  /* 0x0000000a09097c24 */ /* 0x000fe2000f8e02ff */
[----:B------:R-:W-:Y:S01]  /*0c80*/  UMOV UR5, URZ ;  /* 0x000000ff00057c82 */ /* 0x000fe20008000000 */
[----:B------:R-:W-:Y:S01]  /*0c90*/  IMAD.WIDE.U32 R12, R5, 0x18, R12 ;  /* 0x00000018050c7825 */ /* 0x000fe200078e000c */
[----:B--2---:R-:W-:-:S03]  /*0ca0*/  IADD3 R25, P2, PT, R6, UR16, RZ ;  /* 0x0000001006197c10 */ /* 0x004fc6000ff5e0ff */
[----:B------:R-:W-:Y:S01]  /*0cb0*/  VIADD R26, R13, UR5 ;  /* 0x000000050d1a7c36 */ /* 0x000fe20008000000 */
[----:B------:R-:W-:Y:S01]  /*0cc0*/  IADD3.X R7, PT, PT, R10, UR17, RZ, P2, !PT ;  /* 0x000000110a077c10 */ /* 0x000fe200097fe4ff */
[----:B-1----:R-:W-:Y:S01]  /*0cd0*/  ULEA UR8, UR9, UR8, 0x18 ;  /* 0x0000000809087291 */ /* 0x002fe2000f8ec0ff */
[----:B------:R-:W-:-:S04]  /*0ce0*/  LEA R10, P1, R28, UR15, 0x3 ;  /* 0x0000000f1c0a7c11 */ /* 0x000fc8000f8218ff */
[----:B------:R-:W-:Y:S01]  /*0cf0*/  LEA.HI.X R11, R28, UR14, R29, 0x3, P1 ;  /* 0x0000000e1c0b7c11 */ /* 0x000fe200088f1c1d */
[----:B------:R-:W-:Y:S01]  /*0d00*/  VIADD R15, R6, UR8 ;  /* 0x00000008060f7c36 */ /* 0x000fe20008000000 */
[----:B------:R-:W-:-:S03]  /*0d10*/  LEA R20, P1, R5, R10, 0x4 ;  /* 0x0000000a05147211 */ /* 0x000fc600078220ff */
[----:B------:R-:W-:Y:S01]  /*0d20*/  IMAD R8, R28, 0x8, R15 ;  /* 0x000000081c087824 */ /* 0x000fe200078e020f */
[C---:B------:R-:W-:Y:S01]  /*0d30*/  LEA.HI.X R24, R5.reuse, R11, RZ, 0x4, P1 ;  /* 0x0000000b05187211 */ /* 0x040fe200008f24ff */
[----:B------:R-:W-:-:S04]  /*0d40*/  IMAD.WIDE.U32 R14, R5, 0x8, R10 ;  /* 0x00000008050e7825 */ /* 0x000fc800078e000a */
[C-C-:B------:R-:W-:Y:S02]  /*0d50*/  IMAD R21, R9.reuse, 0x8, R8.reuse ;  /* 0x0000000809157824 */ /* 0x140fe400078e0208 */
[C-C-:B------:R-:W-:Y:S02]  /*0d60*/  IMAD R6, R9.reuse, 0x10, R8.reuse ;  /* 0x0000001009067824 */ /* 0x140fe400078e0208 */
[----:B------:R-:W-:-:S07]  /*0d70*/  IMAD R4, R9, 0x18, R8 ;  /* 0x0000001809047824 */ /* 0x000fce00078e0208 */
.L_x_402:
[----:B------:R-:W-:Y:S02]  /*0d80*/  IADD3 R16, P1, PT, R25, R10, RZ ;  /* 0x0000000a19107210 */ /* 0x000fe40007f3e0ff */
[----:B------:R-:W-:Y:S02]  /*0d90*/  IADD3 R22, P2, PT, R14, R25, RZ ;  /* 0x000000190e167210 */ /* 0x000fe40007f5e0ff */
[----:B------:R-:W-:-:S03]  /*0da0*/  IADD3.X R17, PT, PT, R7, R11, RZ, P1, !PT ;  /* 0x0000000b07117210 */ /* 0x000fc60000ffe4ff */
[----:B------:R-:W-:Y:S01]  /*0db0*/  IMAD.X R23, R15, 0x1, R7, P2 ;  /* 0x000000010f177824 */ /* 0x000fe200010e0607 */
[----:B------:R-:W-:Y:S01]  /*0dc0*/  IADD3 R18, P2, PT, R25, R12, RZ ;  /* 0x0000000c19127210 */ /* 0x000fe20007f5e0ff */
[----:B------:R-:W-:Y:S01]  /*0dd0*/  @!PT LDS RZ, [RZ] ;  /* 0x00000000fffff984 */ /* 0x000fe20000000800 */
[----:B------:R-:W-:Y:S01]  /*0de0*/  @!PT LDS RZ, [RZ] ;  /* 0x00000000fffff984 */ /* 0x000fe20000000800 */
[----:B------:R-:W-:Y:S01]  /*0df0*/  @!PT LDS RZ, [RZ] ;  /* 0x00000000fffff984 */ /* 0x000fe20000000800 */
[----:B------:R1:W-:Y:S04]  /*0e00*/  LDGSTS.E.64 [R8], desc[UR20][R16.64] ;  /* 0x0000000010087fae */ /* 0x0003e8000b9a1414 */
[----:B------:R-:W-:Y:S01]  /*0e10*/  IMAD.X R19, R7, 0x1, R26, P2 ;  /* 0x0000000107137824 */ /* 0x000fe200010e061a */
[----:B------:R2:W-:Y:S01]  /*0e20*/  LDGSTS.E.64 [R21], desc[UR20][R22.64] ;  /* 0x0000000016157fae */ /* 0x0005e2000b9a1414 */
[----:B-1----:R-:W-:Y:S01]  /*0e30*/  IADD3 R16, P1, PT, R25, R20, RZ ;  /* 0x0000001419107210 */ /* 0x002fe20007f3e0ff */
[----:B------:R-:W-:-:S04]  /*0e40*/  IMAD R8, R9, 0x20, R8 ;  /* 0x0000002009087824 */ /* 0x000fc800078e0208 */
[----:B------:R-:W-:Y:S02]  /*0e50*/  IMAD.X R17, R7, 0x1, R24, P1 ;  /* 0x0000000107117824 */ /* 0x000fe400008e0618 */
[----:B--2---:R-:W-:-:S03]  /*0e60*/  IMAD R21, R9, 0x20, R21 ;  /* 0x0000002009157824 */ /* 0x004fc600078e0215 */
[----:B------:R1:W-:Y:S04]  /*0e70*/  LDGSTS.E.64 [R6], desc[UR20][R16.64] ;  /* 0x0000000010067fae */ /* 0x0003e8000b9a1414 */
[----:B------:R2:W-:Y:S01]  /*0e80*/  LDGSTS.E.64 [R4], desc[UR20][R18.64] ;  /* 0x0000000012047fae */ /* 0x0005e2000b9a1414 */
[----:B-1----:R-:W-:Y:S02]  /*0e90*/  IMAD.MOV.U32 R16, RZ, RZ, R25 ;  /* 0x000000ffff107224 */ /* 0x002fe400078e0019 */
[----:B------:R-:W-:Y:S02]  /*0ea0*/  IMAD.MOV.U32 R17, RZ, RZ, R7 ;  /* 0x000000ffff117224 */ /* 0x000fe400078e0007 */
[----:B--2---:R-:W-:-:S04]  /*0eb0*/  IMAD.WIDE.U32 R18, R5, 0x4, R28 ;  /* 0x0000000405127825 */ /* 0x004fc800078e001c */
[----:B------:R-:W-:Y:S01]  /*0ec0*/  IMAD.WIDE.U32 R16, R5, 0x20, R16 ;  /* 0x0000002005107825 */ /* 0x000fe200078e0010 */
[----:B------:R-:W-:Y:S02]  /*0ed0*/  ISETP.GE.U32.AND P1, PT, R18, UR7, PT ;  /* 0x0000000712007c0c */ /* 0x000fe4000bf26070 */
[----:B------:R-:W-:Y:S01]  /*0ee0*/  MOV R29, R19 ;  /* 0x00000013001d7202 */ /* 0x000fe20000000f00 */
[----:B------:R-:W-:Y:S01]  /*0ef0*/  IMAD.MOV.U32 R28, RZ, RZ, R18 ;  /* 0x000000ffff1c7224 */ /* 0x000fe200078e0012 */
[----:B------:R-:W-:Y:S01]  /*0f00*/  ISETP.GE.U32.AND.EX P1, PT, R19, UR13, PT, P1 ;  /* 0x0000000d13007c0c */ /* 0x000fe2000bf26110 */
[----:B------:R-:W-:Y:S02]  /*0f10*/  IMAD.MOV.U32 R25, RZ, RZ, R16 ;  /* 0x000000ffff197224 */ /* 0x000fe400078e0010 */
[----:B------:R-:W-:Y:S02]  /*0f20*/  IMAD.MOV.U32 R7, RZ, RZ, R17 ;  /* 0x000000ffff077224 */ /* 0x000fe400078e0011 */
[----:B------:R-:W-:-:S02]  /*0f30*/  IMAD R6, R9, 0x20, R6 ;  /* 0x0000002009067824 */ /* 0x000fc400078e0206 */
[----:B------:R-:W-:-:S06]  /*0f40*/  IMAD R4, R9, 0x20, R4 ;  /* 0x0000002009047824 */ /* 0x000fcc00078e0204 */
[----:B------:R-:W-:Y:S05]  /*0f50*/  @!P1 BRA `(.L_x_402) ;  /* 0xfffffffc00889947 */ /* 0x000fea000383ffff */
.L_x_395:
[----:B------:R-:W-:Y:S05]  /*0f60*/  BSYNC.RECONVERGENT B0 ;  /* 0x0000000000007941 */ /* 0x000fea0003800200 */
.L_x_394:
[----:B------:R-:W0:Y:S01]  /*0f70*/  LDGDEPBAR ;  /* 0x00000000000079af */ /* 0x000e220000000000 */
[----:B------:R-:W-:Y:S04]  /*0f80*/  BSSY.RECONVERGENT B0, `(.L_x_403) ;  /* 0x000009c000007945 */ /* 0x000fe80003800200 */
[----:B------:R-:W-:Y:S05]  /*0f90*/  @!P0 BRA `(.L_x_404) ;  /* 0x0000000800688947 */ /* 0x000fea0003800000 */
[----:B------:R-:W-:Y:S01]  /*0fa0*/  IADD3 R9, PT, PT, R5, R2, RZ ;  /* 0x0000000205097210 */ /* 0x000fe20007ffe0ff */
[----:B------:R-:W-:Y:S01]  /*0fb0*/  IMAD.U32 R4, RZ, RZ, UR13 ;  /* 0x0000000dff047e24 */ /* 0x000fe2000f8e00ff */
[----:B------:R-:W-:Y:S01]  /*0fc0*/  BSSY.RECONVERGENT B1, `(.L_x_405) ;  /* 0x0000028000017945 */ /* 0x000fe20003800200 */
[----:B------:R-:W-:Y:S01]  /*0fd0*/  IMAD.U32 R7, RZ, RZ, UR13 ;  /* 0x0000000dff077e24 */ /* 0x000fe2000f8e00ff */
[C---:B------:R-:W-:Y:S01]  /*0fe0*/  ISETP.LT.U32.AND P0, PT, R9.reuse, UR7, PT ;  /* 0x0000000709007c0c */ /* 0x040fe2000bf01070 */
[----:B------:R-:W-:Y:S01]  /*0ff0*/  IMAD.U32 R6, RZ, RZ, UR7 ;  /* 0x00000007ff067e24 */ /* 0x000fe2000f8e00ff */
[----:B------:R-:W-:Y:S01]  /*1000*/  ISETP.LT.U32.AND P1, PT, R9, UR7, PT ;  /* 0x0000000709007c0c */ /* 0x000fe2000bf21070 */
[----:B------:R-:W-:Y:S01]  /*1010*/  IMAD.U32 R10, RZ, RZ, UR13 ;  /* 0x0000000dff0a7e24 */ /* 0x000fe2000f8e00ff */
[----:B------:R-:W-:Y:S02]  /*1020*/  ISETP.GT.U32.AND.EX P0, PT, R4, RZ, PT, P0 ;  /* 0x000000ff0400720c */ /* 0x000fe40003f04100 */
[----:B------:R-:W-:Y:S01]  /*1030*/  ISETP.GT.U32.AND.EX P1, PT, R7, RZ, PT, P1 ;  /* 0x000000ff0700720c */ /* 0x000fe20003f24110 */
[----:B------:R-:W-:Y:S01]  /*1040*/  IMAD.MOV.U32 R7, RZ, RZ, -0x1 ;  /* 0xffffffffff077424 */ /* 0x000fe200078e00ff */
        /* <DEDUP_REMOVED lines=12> */
[----:B-1----:R-:W-:-:S06]  /*1110*/  IADD3 R7, PT, PT, R10, 0xffffffe, RZ ;  /* 0x0ffffffe0a077810 */ /* 0x002fcc0007ffe0ff */
[----:B------:R-:W1:Y:S02]  /*1120*/  F2I.FTZ.U32.TRUNC.NTZ R7, R7 ;  /* 0x0000000700077305 */ /* 0x000e64000021f000 */
[----:B-1----:R-:W-:-:S04]  /*1130*/  IMAD R11, R11, R7, RZ ;  /* 0x000000070b0b7224 */ /* 0x002fc800078e02ff */
[----:B------:R-:W-:-:S06]  /*1140*/  IMAD.HI.U32 R6, R7, R11, R6 ;  /* 0x0000000b07067227 */ /* 0x000fcc00078e0006 */
[----:B------:R-:W-:-:S04]  /*1150*/  IMAD.HI.U32 R8, R6, R9, RZ ;  /* 0x0000000906087227 */ /* 0x000fc800078e00ff */
[----:B------:R-:W-:-:S04]  /*1160*/  IMAD.MOV R6, RZ, RZ, -R8 ;  /* 0x000000ffff067224 */ /* 0x000fc800078e0a08 */
[----:B------:R-:W-:Y:S02]  /*1170*/  IMAD R6, R5, R6, R9 ;  /* 0x0000000605067224 */ /* 0x000fe400078e0209 */
[----:B------:R-:W-:-:S03]  /*1180*/  IMAD.MOV.U32 R9, RZ, RZ, RZ ;  /* 0x000000ffff097224 */ /* 0x000fc600078e00ff */
[----:B------:R-:W-:-:S13]  /*1190*/  ISETP.GE.U32.AND P0, PT, R6, R5, PT ;  /* 0x000000050600720c */ /* 0x000fda0003f06070 */
[----:B------:R-:W-:Y:S02]  /*11a0*/  @P0 IMAD.IADD R6, R6, 0x1, -R5 ;  /* 0x0000000106060824 */ /* 0x000fe400078e0a05 */
[----:B------:R-:W-:-:S03]  /*11b0*/  @P0 VIADD R8, R8, 0x1 ;  /* 0x0000000108080836 */ /* 0x000fc60000000000 */
[----:B------:R-:W-:-:S13]  /*11c0*/  ISETP.GE.U32.AND P1, PT, R6, R5, PT ;  /* 0x000000050600720c */ /* 0x000fda0003f26070 */
[----:B------:R-:W-:Y:S02]  /*11d0*/  @P1 IADD3 R8, PT, PT, R8, 0x1, RZ ;  /* 0x0000000108081810 */ /* 0x000fe40007ffe0ff */
[----:B------:R-:W-:Y:S01]  /*11e0*/  @!P2 LOP3.LUT R8, RZ, R5, RZ, 0x33, !PT ;  /* 0x00000005ff08a212 */ /* 0x000fe200078e33ff */
[----:B------:R-:W-:Y:S06]  /*11f0*/  BRA `(.L_x_407) ;  /* 0x0000000000107947 */ /* 0x000fec0003800000 */
.L_x_406:
[----:B------:R-:W-:-:S07]  /*1200*/  MOV R8, 0x1220 ;  /* 0x0000122000087802 */ /* 0x000fce0000000f00 */
[----:B------:R-:W-:Y:S05]  /*1210*/  CALL.REL.NOINC `($__internal_1_$__cuda_sm20_div_u64) ;  /* 0x0000000800e47944 */ /* 0x000fea0003c00000 */
[----:B------:R-:W-:Y:S02]  /*1220*/  IMAD.MOV.U32 R8, RZ, RZ, R6 ;  /* 0x000000ffff087224 */ /* 0x000fe400078e0006 */
[----:B------:R-:W-:-:S07]  /*1230*/  IMAD.MOV.U32 R9, RZ, RZ, R7 ;  /* 0x000000ffff097224 */ /* 0x000fce00078e0007 */
.L_x_407:
[----:B------:R-:W-:Y:S05]  /*1240*/  BSYNC.RECONVERGENT B1 ;  /* 0x0000000000017941 */ /* 0x000fea0003800200 */
.L_x_405:
[----:B------:R-:W-:Y:S01]  /*1250*/  IADD3 R4, P0, PT, R8, R4, RZ ;  /* 0x0000000408047210 */ /* 0x000fe20007f1e0ff */
[----:B------:R-:W1:Y:S01]  /*1260*/  LDC R6, c[0x0][0x3b0] ;  /* 0x0000ec00ff067b82 */ /* 0x000e620000000800 */
[----:B------:R-:W-:Y:S02]  /*1270*/  BSSY.RECONVERGENT B1, `(.L_x_408) ;  /* 0x0000031000017945 */ /* 0x000fe40003800200 */
[C---:B------:R-:W-:Y:S01]  /*1280*/  LOP3.LUT R7, R4.reuse, 0x3, RZ, 0xc0, !PT ;  /* 0x0000000304077812 */ /* 0x040fe200078ec0ff */
[----:B------:R-:W-:Y:S01]  /*1290*/  IMAD.X R8, RZ, RZ, R9, P0 ;  /* 0x000000ffff087224 */ /* 0x000fe200000e0609 */
[----:B------:R-:W-:Y:S02]  /*12a0*/  ISETP.GE.U32.AND P0, PT, R4, 0x3, PT ;  /* 0x000000030400780c */ /* 0x000fe40003f06070 */
[----:B------:R-:W-:Y:S02]  /*12b0*/  ISETP.NE.U32.AND P1, PT, R7, 0x3, PT ;  /* 0x000000030700780c */ /* 0x000fe40003f25070 */
[----:B------:R-:W-:Y:S01]  /*12c0*/  ISETP.GE.U32.AND.EX P0, PT, R8, RZ, PT, P0 ;  /* 0x000000ff0800720c */ /* 0x000fe20003f06100 */
[----:B------:R-:W-:Y:S01]  /*12d0*/  IMAD.U32 R8, RZ, RZ, UR22 ;  /* 0x00000016ff087e24 */ /* 0x000fe2000f8e00ff */
[----:B------:R-:W-:-:S04]  /*12e0*/  ISETP.NE.AND.EX P1, PT, RZ, RZ, PT, P1 ;  /* 0x000000ffff00720c */ /* 0x000fc80003f25310 */
[----:B------:R-:W-:Y:S02]  /*12f0*/  SHF.R.S32.HI R8, RZ, 0x1f, R8 ;  /* 0x0000001fff087819 */ /* 0x000fe40000011408 */
[----:B-1----:R-:W-:-:S07]  /*1300*/  SHF.R.S32.HI R18, RZ, 0x1f, R6 ;  /* 0x0000001fff127819 */ /* 0x002fce0000011406 */
[----:B------:R-:W-:Y:S05]  /*1310*/  @!P1 BRA `(.L_x_409) ;  /* 0x0000000000989947 */ /* 0x000fea0003800000 */
[----:B------:R-:W1:Y:S01]  /*1320*/  S2UR UR8, SR_CgaCtaId ;  /* 0x00000000000879c3 */ /* 0x000e620000008800 */
[----:B------:R-:W2:Y:S01]  /*1330*/  LDCU.64 UR14, c[0x0][0x3a8] ;  /* 0x00007500ff0e77ac */ /* 0x000ea20008000a00 */
[----:B------:R-:W-:Y:S01]  /*1340*/  MOV R7, UR22 ;  /* 0x0000001600077c02 */ /* 0x000fe20008000f00 */
[----:B------:R-:W-:Y:S01]  /*1350*/  VIADD R9, R4, 0x1 ;  /* 0x0000000104097836 */ /* 0x000fe20000000000 */
[----:B------:R-:W-:Y:S01]  /*1360*/  UMOV UR5, 0x400 ;  /* 0x0000040000057882 */ /* 0x000fe20000000000 */
[----:B------:R-:W-:Y:S01]  /*1370*/  USHF.L.U32 UR9, UR22, 0x3, URZ ;  /* 0x0000000316097899 */ /* 0x000fe200080006ff */
[----:B------:R-:W-:Y:S02]  /*1380*/  SHF.L.U64.HI R4, R7, 0x3, R8 ;  /* 0x0000000307047819 */ /* 0x000fe40000010208 */
[----:B------:R-:W3:Y:S01]  /*1390*/  LDC R11, c[0x0][0x384] ;  /* 0x0000e100ff0b7b82 */ /* 0x000ee20000000800 */
[----:B------:R-:W-:Y:S01]  /*13a0*/  UIADD3 UR5, UPT, UPT, UR5, 0x80, URZ ;  /* 0x0000008005057890 */ /* 0x000fe2000fffe0ff */
[----:B------:R-:W-:Y:S01]  /*13b0*/  LOP3.LUT R9, R9, 0x3, RZ, 0xc0, !PT ;  /* 0x0000000309097812 */ /* 0x000fe200078ec0ff */
[----:B------:R-:W-:Y:S01]  /*13c0*/  IMAD R10, R0, UR11, RZ ;  /* 0x0000000b000a7c24 */ /* 0x000fe2000f8e02ff */
[----:B------:R-:W-:-:S02]  /*13d0*/  LEA R7, P1, R2, UR9, 0x3 ;  /* 0x0000000902077c11 */ /* 0x000fc4000f8218ff */
[----:B------:R-:W-:Y:S01]  /*13e0*/  IADD3 R9, P3, PT, RZ, -R9, RZ ;  /* 0x80000009ff097210 */ /* 0x000fe20007f7e0ff */
[----:B------:R-:W-:Y:S01]  /*13f0*/  IMAD R14, R10, UR10, RZ ;  /* 0x0000000a0a0e7c24 */ /* 0x000fe2000f8e02ff */
[----:B------:R-:W-:Y:S02]  /*1400*/  LEA.HI.X R13, R2, R4, R3, 0x3, P1 ;  /* 0x00000004020d7211 */ /* 0x000fe400008f1c03 */
[----:B--2---:R-:W-:-:S04]  /*1410*/  IADD3 R12, P1, P2, R7, UR14, R6 ;  /* 0x0000000e070c7c10 */ /* 0x004fc8000fa3e006 */
[----:B------:R-:W-:Y:S01]  /*1420*/  IADD3.X R13, PT, PT, R13, UR15, R18, P1, P2 ;  /* 0x0000000f0d0d7c10 */ /* 0x000fe20008fe4412 */
[----:B-1----:R-:W-:-:S06]  /*1430*/  ULEA UR5, UR8, UR5, 0x18 ;  /* 0x0000000508057291 */ /* 0x002fcc000f8ec0ff */
[----:B------:R-:W-:-:S04]  /*1440*/  VIADD R4, R6, UR5 ;  /* 0x0000000506047c36 */ /* 0x000fc80008000000 */
[----:B---3--:R-:W-:Y:S02]  /*1450*/  IMAD R7, R11, 0x400, R4 ;  /* 0x000004000b077824 */ /* 0x008fe400078e0204 */
[----:B------:R-:W-:Y:S02]  /*1460*/  IMAD.X R4, RZ, RZ, -0x1, P3 ;  /* 0xffffffffff047424 */ /* 0x000fe400018e06ff */
[----:B------:R-:W-:-:S07]  /*1470*/  IMAD R7, R2, 0x8, R7 ;  /* 0x0000000802077824 */ /* 0x000fce00078e0207 */
.L_x_410:
[----:B------:R-:W-:Y:S01]  /*1480*/  IADD3 R9, P1, PT, R9, 0x1, RZ ;  /* 0x0000000109097810 */ /* 0x000fe20007f3e0ff */
[----:B------:R-:W-:Y:S01]  /*1490*/  IMAD.MOV.U32 R11, RZ, RZ, R13 ;  /* 0x000000ffff0b7224 */ /* 0x000fe200078e000d */
[----:B------:R-:W-:Y:S02]  /*14a0*/  MOV R10, R12 ;  /* 0x0000000c000a7202 */ /* 0x000fe40000000f00 */
[----:B------:R-:W-:Y:S01]  /*14b0*/  IADD3 R2, P2, PT, R5, R2, RZ ;  /* 0x0000000205027210 */ /* 0x000fe20007f5e0ff */
[----:B------:R-:W-:Y:S01]  /*14c0*/  IMAD.X R4, RZ, RZ, R4, P1 ;  /* 0x000000ffff047224 */ /* 0x000fe200008e0604 */
[----:B------:R-:W-:Y:S01]  /*14d0*/  ISETP.NE.U32.AND P1, PT, R9, RZ, PT ;  /* 0x000000ff0900720c */ /* 0x000fe20003f25070 */
[----:B------:R-:W-:Y:S01]  /*14e0*/  @!PT LDS RZ, [RZ] ;  /* 0x00000000fffff984 */ /* 0x000fe20000000800 */
[----:B------:R-:W-:Y:S01]  /*14f0*/  @!PT LDS RZ, [RZ] ;  /* 0x00000000fffff984 */ /* 0x000fe20000000800 */
[----:B------:R-:W-:Y:S01]  /*1500*/  @!PT LDS RZ, [RZ] ;  /* 0x00000000fffff984 */ /* 0x000fe20000000800 */
[----:B------:R1:W-:Y:S01]  /*1510*/  LDGSTS.E.64 [R7+0x80], desc[UR20][R10.64] ;  /* 0x000800000a077fae */ /* 0x0003e2000b9a1414 */
[----:B------:R-:W-:Y:S01]  /*1520*/  LEA R12, P3, R5, R12, 0x3 ;  /* 0x0000000c050c7211 */ /* 0x000fe200078618ff */
[----:B------:R-:W-:Y:S01]  /*1530*/  IMAD.X R3, RZ, RZ, R3, P2 ;  /* 0x000000ffff037224 */ /* 0x000fe200010e0603 */
[----:B------:R-:W-:-:S02]  /*1540*/  ISETP.NE.AND.EX P1, PT, R4, RZ, PT, P1 ;  /* 0x000000ff0400720c */ /* 0x000fc40003f25310 */
[----:B------:R-:W-:Y:S01]  /*1550*/  LEA.HI.X R13, R5, R13, RZ, 0x3, P3 ;  /* 0x0000000d050d7211 */ /* 0x000fe200018f1cff */
[----:B-1----:R-:W-:-:S10]  /*1560*/  IMAD R7, R14, 0x8, R7 ;  /* 0x000000080e077824 */ /* 0x002fd400078e0207 */
[----:B------:R-:W-:Y:S05]  /*1570*/  @P1 BRA `(.L_x_410) ;  /* 0xfffffffc00c01947 */ /* 0x000fea000383ffff */
.L_x_409:
[----:B------:R-:W-:Y:S05]  /*1580*/  BSYNC.RECONVERGENT B1 ;  /* 0x0000000000017941 */ /* 0x000fea0003800200 */
.L_x_408:
[----:B------:R-:W-:Y:S05]  /*1590*/  @!P0 BRA `(.L_x_404) ;  /* 0x0000000000e88947 */ /* 0x000fea0003800000 */
[----:B------:R-:W1:Y:S01]  /*15a0*/  S2UR UR8, SR_CgaCtaId ;  /* 0x00000000000879c3 */ /* 0x000e620000008800 */
[----:B------:R-:W2:Y:S01]  /*15b0*/  LDCU.64 UR14, c[0x0][0x3a8] ;  /* 0x00007500ff0e77ac */ /* 0x000ea20008000a00 */
[----:B------:R-:W-:Y:S02]  /*15c0*/  IADD3 R9, P0, PT, R2, UR22, RZ ;  /* 0x0000001602097c10 */ /* 0x000fe4000ff1e0ff */
[----:B------:R-:W-:Y:S01]  /*15d0*/  MOV R11, UR22 ;  /* 0x00000016000b7c02 */ /* 0x000fe20008000f00 */
[----:B------:R-:W-:Y:S02]  /*15e0*/  UMOV UR5, 0x400 ;  /* 0x0000040000057882 */ /* 0x000fe40000000000 */
[----:B------:R-:W-:Y:S01]  /*15f0*/  UIADD3 UR5, UPT, UPT, UR5, 0x80, URZ ;  /* 0x0000008005057890 */ /* 0x000fe2000fffe0ff */
[----:B------:R-:W3:Y:S01]  /*1600*/  LDC R10, c[0x0][0x384] ;  /* 0x0000e100ff0a7b82 */ /* 0x000ee20000000800 */
[----:B--2---:R-:W-:-:S04]  /*1610*/  IADD3 R4, P1, PT, R6, UR14, RZ ;  /* 0x0000000e06047c10 */ /* 0x004fc8000ff3e0ff */
[----:B------:R-:W-:Y:S01]  /*1620*/  IADD3.X R18, PT, PT, R18, UR15, RZ, P1, !PT ;  /* 0x0000000f12127c10 */ /* 0x000fe20008ffe4ff */
[----:B-1----:R-:W-:Y:S02]  /*1630*/  ULEA UR5, UR8, UR5, 0x18 ;  /* 0x0000000508057291 */ /* 0x002fe4000f8ec0ff */
[----:B------:R-:W-:-:S04]  /*1640*/  USHF.L.U32 UR8, UR22, 0x3, URZ ;  /* 0x0000000316087899 */ /* 0x000fc800080006ff */
[----:B------:R-:W-:Y:S01]  /*1650*/  VIADD R7, R6, UR5 ;  /* 0x0000000506077c36 */ /* 0x000fe20008000000 */
[----:B------:R-:W-:Y:S01]  /*1660*/  UMOV UR5, URZ ;  /* 0x000000ff00057c82 */ /* 0x000fe20008000000 */
[----:B------:R-:W-:Y:S01]  /*1670*/  IMAD.X R6, R8, 0x1, R3, P0 ;  /* 0x0000000108067824 */ /* 0x000fe200000e0603 */
[----:B------:R-:W-:Y:S01]  /*1680*/  LEA R16, P0, R2, UR8, 0x3 ;  /* 0x0000000802107c11 */ /* 0x000fe2000f8018ff */
[----:B---3--:R-:W-:Y:S01]  /*1690*/  IMAD R21, R10, 0x400, R7 ;  /* 0x000004000a157824 */ /* 0x008fe200078e0207 */
[----:B------:R-:W-:Y:S01]  /*16a0*/  SHF.L.U64.HI R10, R11, 0x3, R8 ;  /* 0x000000030b0a7819 */ /* 0x000fe20000010208 */
[----:B------:R-:W-:Y:S01]  /*16b0*/  IMAD R8, R0, UR11, RZ ;  /* 0x0000000b00087c24 */ /* 0x000fe2000f8e02ff */
[C---:B------:R-:W-:Y:S01]  /*16c0*/  SHF.L.U64.HI R7, R9.reuse, 0x3, R6 ;  /* 0x0000000309077819 */ /* 0x040fe20000010206 */
[----:B------:R-:W-:Y:S01]  /*16d0*/  IMAD.SHL.U32 R6, R9, 0x8, RZ ;  /* 0x0000000809067824 */ /* 0x000fe200078e00ff */
[----:B------:R-:W-:Y:S01]  /*16e0*/  LEA.HI.X R0, R2, R10, R3, 0x3, P0 ;  /* 0x0000000a02007211 */ /* 0x000fe200000f1c03 */
[----:B------:R-:W-:Y:S01]  /*16f0*/  IMAD R24, R8, UR10, RZ ;  /* 0x0000000a08187c24 */ /* 0x000fe2000f8e02ff */
[CC--:B------:R-:W-:Y:S01]  /*1700*/  LEA R19, P0, R5.reuse, R16.reuse, 0x3 ;  /* 0x0000001005137211 */ /* 0x0c0fe200078018ff */
[----:B------:R-:W-:Y:S01]  /*1710*/  IMAD R21, R2, 0x8, R21 ;  /* 0x0000000802157824 */ /* 0x000fe200078e0215 */
[C---:B------:R-:W-:Y:S01]  /*1720*/  LEA R17, P1, R5.reuse, R16, 0x4 ;  /* 0x0000001005117211 */ /* 0x040fe200078220ff */
[C---:B------:R-:W-:Y:S01]  /*1730*/  IMAD.WIDE.U32 R6, R5.reuse, 0x18, R6 ;  /* 0x0000001805067825 */ /* 0x040fe200078e0006 */
[----:B------:R-:W-:-:S02]  /*1740*/  LEA.HI.X R29, R5, R0, RZ, 0x3, P0 ;  /* 0x00000000051d7211 */ /* 0x000fc400000f1cff */
[----:B------:R-:W-:Y:S01]  /*1750*/  LEA.HI.X R20, R5, R0, RZ, 0x4, P1 ;  /* 0x0000000005147211 */ /* 0x000fe200008f24ff */
[----:B------:R-:W-:Y:S01]  /*1760*/  VIADD R22, R7, UR5 ;  /* 0x0000000507167c36 */ /* 0x000fe20008000000 */
[C---:B------:R-:W-:Y:S01]  /*1770*/  LEA R23, R24.reuse, R21, 0x3 ;  /* 0x0000001518177211 */ /* 0x040fe200078e18ff */
[C-C-:B------:R-:W-:Y:S02]  /*1780*/  IMAD R25, R24.reuse, 0x10, R21.reuse ;  /* 0x0000001018197824 */ /* 0x140fe400078e0215 */
[----:B------:R-:W-:-:S07]  /*1790*/  IMAD R27, R24, 0x18, R21 ;  /* 0x00000018181b7824 */ /* 0x000fce00078e0215 */
.L_x_411:
[C---:B------:R-:W-:Y:S02]  /*17a0*/  IADD3 R8, P0, PT, R4.reuse, R16, RZ ;  /* 0x0000001004087210 */ /* 0x040fe40007f1e0ff */
[C---:B------:R-:W-:Y:S02]  /*17b0*/  IADD3 R10, P1, PT, R4.reuse, R19, RZ ;  /* 0x00000013040a7210 */ /* 0x040fe40007f3e0ff */
[----:B------:R-:W-:Y:S01]  /*17c0*/  IADD3 R14, P2, PT, R4, R6, RZ ;  /* 0x00000006040e7210 */ /* 0x000fe20007f5e0ff */
[----:B------:R-:W-:Y:S01]  /*17d0*/  IMAD.X R9, R18, 0x1, R0, P0 ;  /* 0x0000000112097824 */ /* 0x000fe200000e0600 */
[----:B------:R-:W-:Y:S01]  /*17e0*/  IADD3 R12, P0, PT, R4, R17, RZ ;  /* 0x00000011040c7210 */ /* 0x000fe20007f1e0ff */
[C---:B------:R-:W-:Y:S01]  /*17f0*/  IMAD.X R11, R18.reuse, 0x1, R29, P1 ;  /* 0x00000001120b7824 */ /* 0x040fe200008e061d */
[C---:B------:R-:W-:Y:S01]  /*1800*/  LEA R4, P1, R5.reuse, R4, 0x5 ;  /* 0x0000000405047211 */ /* 0x040fe200078228ff */
[C---:B------:R-:W-:Y:S01]  /*1810*/  IMAD.X R15, R18.reuse, 0x1, R22, P2 ;  /* 0x00000001120f7824 */ /* 0x040fe200010e0616 */
[----:B------:R-:W-:Y:S01]  /*1820*/  @!PT LDS RZ, [RZ] ;  /* 0x00000000fffff984 */ /* 0x000fe20000000800 */
[----:B------:R-:W-:Y:S01]  /*1830*/  @!PT LDS RZ, [RZ] ;  /* 0x00000000fffff984 */ /* 0x000fe20000000800 */
[----:B------:R-:W-:Y:S01]  /*1840*/  @!PT LDS RZ, [RZ] ;  /* 0x00000000fffff984 */ /* 0x000fe20000000800 */
[----:B------:R1:W-:Y:S01]  /*1850*/  LDGSTS.E.64 [R21+0x80], desc[UR20][R8.64] ;  /* 0x0008000008157fae */ /* 0x0003e2000b9a1414 */
[----:B------:R-:W-:Y:S01]  /*1860*/  IMAD.X R13, R18, 0x1, R20, P0 ;  /* 0x00000001120d7824 */ /* 0x000fe200000e0614 */
[----:B------:R-:W-:-:S02]  /*1870*/  LEA R2, P0, R5, R2, 0x2 ;  /* 0x0000000205027211 */ /* 0x000fc400078010ff */
[----:B------:R2:W-:Y:S01]  /*1880*/  LDGSTS.E.64 [R23+0x80], desc[UR20][R10.64] ;  /* 0x000800000a177fae */ /* 0x0005e2000b9a1414 */
[C---:B------:R-:W-:Y:S02]  /*1890*/  LEA.HI.X R18, R5.reuse, R18, RZ, 0x5, P1 ;  /* 0x0000001205127211 */ /* 0x040fe400008f2cff */
[----:B------:R-:W-:Y:S01]  /*18a0*/  LEA.HI.X R3, R5, R3, RZ, 0x2, P0 ;  /* 0x0000000305037211 */ /* 0x000fe200000f14ff */
[----:B------:R3:W-:Y:S01]  /*18b0*/  LDGSTS.E.64 [R25+0x80], desc[UR20][R12.64] ;  /* 0x000800000c197fae */ /* 0x0007e2000b9a1414 */
[----:B------:R-:W-:-:S03]  /*18c0*/  ISETP.GE.U32.AND P0, PT, R2, UR7, PT ;  /* 0x0000000702007c0c */ /* 0x000fc6000bf06070 */
[----:B------:R4:W-:Y:S01]  /*18d0*/  LDGSTS.E.64 [R27+0x80], desc[UR20][R14.64] ;  /* 0x000800000e1b7fae */ /* 0x0009e2000b9a1414 */
[----:B------:R-:W-:Y:S02]  /*18e0*/  ISETP.GE.U32.AND.EX P0, PT, R3, UR13, PT, P0 ;  /* 0x0000000d03007c0c */ /* 0x000fe4000bf06100 */
[C---:B-1----:R-:W-:Y:S01]  /*18f0*/  LEA R21, R24.reuse, R21, 0x5 ;  /* 0x0000001518157211 */ /* 0x042fe200078e28ff */
[C---:B--2---:R-:W-:Y:S02]  /*1900*/  IMAD R23, R24.reuse, 0x20, R23 ;  /* 0x0000002018177824 */ /* 0x044fe400078e0217 */
[C---:B---3--:R-:W-:Y:S02]  /*1910*/  IMAD R25, R24.reuse, 0x20, R25 ;  /* 0x0000002018197824 */ /* 0x048fe400078e0219 */
[----:B----4-:R-:W-:-:S06]  /*1920*/  IMAD R27, R24, 0x20, R27 ;  /* 0x00000020181b7824 */ /* 0x010fcc00078e021b */
[----:B------:R-:W-:Y:S05]  /*1930*/  @!P0 BRA `(.L_x_411) ;  /* 0xfffffffc00988947 */ /* 0x000fea000383ffff */
.L_x_404:
[----:B------:R-:W-:Y:S05]  /*1940*/  BSYNC.RECONVERGENT B0 ;  /* 0x0000000000007941 */ /* 0x000fea0003800200 */
.L_x_403:
[----:B------:R-:W0:Y:S01]  /*1950*/  LDGDEPBAR ;  /* 0x00000000000079af */ /* 0x000e220000000000 */
[----:B------:R-:W-:-:S04]  /*1960*/  DEPBAR.LE SB0, 0x0 ;  /* 0x000080000000791a */ /* 0x000fc80000000000 */
[----:B------:R-:W-:Y:S06]  /*1970*/  BAR.SYNC.DEFER_BLOCKING 0x0 ;  /* 0x0000000000007b1d */ /* 0x000fec0000010000 */
.L_x_393:
[----:B------:R-:W-:-:S09]  /*1980*/  UISETP.GT.AND UP0, UPT, UR24, UR6, UPT ;  /* 0x000000061800728c */ /* 0x000fd2000bf04270 */
[----:B------:R-:W-:Y:S05]  /*1990*/  BRA.U UP0, `(.L_x_412) ;  /* 0x0000000100807547 */ /* 0x000fea000b800000 */
        /* <DEDUP_REMOVED lines=10> */
[----:B----4-:R-:W-:Y:S01]  /*1a40*/  UIMAD.WIDE UR4, UR22, 0x8, UR4 ;  /* 0x00000008160478a5 */ /* 0x010fe2000f8e0204 */
[----:B--2---:R-:W-:-:S03]  /*1a50*/  IMAD R0, R3, 0x400, R0 ;  /* 0x0000040003007824 */ /* 0x004fc600078e0200 */
[----:B-1----:R-:W-:Y:S02]  /*1a60*/  LEA R5, R5, R2, 0x18 ;  /* 0x0000000205057211 */ /* 0x002fe400078ec0ff */
[C---:B---3--:R-:W-:Y:S02]  /*1a70*/  LEA R2, R9.reuse, UR6, 0x3 ;  /* 0x0000000609027c11 */ /* 0x048fe4000f8e18ff */
[----:B------:R-:W-:-:S03]  /*1a80*/  LEA R0, R9, R0, 0x3 ;  /* 0x0000000009007211 */ /* 0x000fc600078e18ff */
[----:B------:R-:W-:Y:S01]  /*1a90*/  IMAD.IADD R10, R5, 0x1, R2 ;  /* 0x00000001050a7824 */ /* 0x000fe200078e0202 */
[----:B------:R-:W-:Y:S01]  /*1aa0*/  IADD3 R8, PT, PT, R0, 0x80, R5 ;  /* 0x0000008000087810 */ /* 0x000fe20007ffe005 */
[----:B------:R-:W-:-:S07]  /*1ab0*/  IMAD.MOV R0, RZ, RZ, -R3 ;  /* 0x000000ffff007224 */ /* 0x000fce00078e0a03 */
.L_x_413:
[----:B-1----:R-:W-:Y:S01]  /*1ac0*/  LDS.64 R2, [R10] ;  /* 0x000000000a027984 */ /* 0x002fe20000000a00 */
[----:B------:R-:W-:Y:S02]  /*1ad0*/  VIADD R0, R0, 0x1 ;  /* 0x0000000100007836 */ /* 0x000fe40000000000 */
[----:B------:R-:W-:Y:S01]  /*1ae0*/  IMAD.U32 R6, RZ, RZ, UR4 ;  /* 0x00000004ff067e24 */ /* 0x000fe2000f8e00ff */
[----:B------:R-:W1:Y:S01]  /*1af0*/  LDS.64 R4, [R8] ;  /* 0x0000000008047984 */ /* 0x000e620000000a00 */
[----:B------:R-:W-:Y:S01]  /*1b00*/  IMAD.U32 R7, RZ, RZ, UR5 ;  /* 0x00000005ff077e24 */ /* 0x000fe2000f8e00ff */
[----:B------:R-:W-:Y:S01]  /*1b10*/  ISETP.NE.AND P0, PT, R0, RZ, PT ;  /* 0x000000ff0000720c */ /* 0x000fe20003f05270 */
[----:B-1----:R-:W-:Y:S01]  /*1b20*/  DADD R4, R2, -R4 ;  /* 0x0000000002047229 */ /* 0x002fe20000000804 */
[----:B------:R-:W-:-:S06]  /*1b30*/  IMAD.WIDE R2, R9, 0x8, R6 ;  /* 0x0000000809027825 */ /* 0x000fcc00078e0206 */
[----:B------:R1:W-:Y:S05]  /*1b40*/  STG.E.64 desc[UR20][R2.64], R4 ;  /* 0x0000000402007986 */ /* 0x0003ea000c101b14 */
[----:B------:R-:W-:Y:S05]  /*1b50*/  @!P0 EXIT ;  /* 0x000000000000894d */ /* 0x000fea0003800000 */
[----:B------:R-:W-:Y:S01]  /*1b60*/  IADD3 R8, PT, PT, R8, 0x400, RZ ;  /* 0x0000040008087810 */ /* 0x000fe20007ffe0ff */
[----:B------:R-:W-:Y:S02]  /*1b70*/  VIADD R10, R10, 0x400 ;  /* 0x000004000a0a7836 */ /* 0x000fe40000000000 */
[----:B------:R-:W-:Y:S01]  /*1b80*/  VIADD R9, R9, 0x80 ;  /* 0x0000008009097836 */ /* 0x000fe20000000000 */
[----:B------:R-:W-:Y:S06]  /*1b90*/  BRA `(.L_x_413) ;  /* 0xfffffffc00c87947 */ /* 0x000fec000383ffff */
.L_x_412:
[----:B------:R-:W1:Y:S02]  /*1ba0*/  LDC R0, c[0x0][0x384] ;  /* 0x0000e100ff007b82 */ /* 0x000e640000000800 */
[----:B-1----:R-:W-:-:S13]  /*1bb0*/  ISETP.GE.AND P0, PT, R0, 0x1, PT ;  /* 0x000000010000780c */ /* 0x002fda0003f06270 */
[----:B------:R-:W-:Y:S05]  /*1bc0*/  @!P0 EXIT ;  /* 0x000000000000894d */ /* 0x000fea0003800000 */
[----:B------:R-:W1:Y:S01]  /*1bd0*/  S2R R9, SR_TID.X ;  /* 0x0000000000097919 */ /* 0x000e620000002100 */
[----:B------:R-:W2:Y:S01]  /*1be0*/  LDC R3, c[0x0][0x3b0] ;  /* 0x0000ec00ff037b82 */ /* 0x000ea20000000800 */
[----:B------:R-:W3:Y:S01]  /*1bf0*/  LDCU UR6, c[0x0][0x3a0] ;  /* 0x00007400ff0677ac */ /* 0x000ee20008000800 */
[----:B------:R-:W-:Y:S01]  /*1c00*/  MOV R2, 0x400 ;  /* 0x0000040000027802 */ /* 0x000fe20000000f00 */
[----:B------:R-:W4:Y:S01]  /*1c10*/  S2R R5, SR_CgaCtaId ;  /* 0x0000000000057919 */ /* 0x000f220000008800 */
[----:B------:R-:W5:Y:S03]  /*1c20*/  LDCU.64 UR4, c[0x0][0x390] ;  /* 0x00007200ff0477ac */ /* 0x000f660008000a00 */
[----:B------:R-:W-:Y:S01]  /*1c30*/  VIADD R4, R2, 0x80 ;  /* 0x0000008002047836 */ /* 0x000fe20000000000 */
[----:B-----5:R-:W-:Y:S01]  /*1c40*/  UIMAD.WIDE UR4, UR22, 0x8, UR4 ;  /* 0x00000008160478a5 */ /* 0x020fe2000f8e0204 */
[----:B--2---:R-:W-:-:S02]  /*1c50*/  IMAD R2, R0, 0x400, R3 ;  /* 0x0000040000027824 */ /* 0x004fc400078e0203 */
[----:B------:R-:W-:Y:S02]  /*1c60*/  IMAD.MOV R0, RZ, RZ, -R0 ;  /* 0x000000ffff007224 */ /* 0x000fe400078e0a00 */
[C---:B-1----:R-:W-:Y:S01]  /*1c70*/  IMAD R2, R9.reuse, 0x8, R2 ;  /* 0x0000000809027824 */ /* 0x042fe200078e0202 */
[----:B---3--:R-:W-:Y:S02]  /*1c80*/  LEA R10, R9, UR6, 0x3 ;  /* 0x00000006090a7c11 */ /* 0x008fe4000f8e18ff */
[----:B----4-:R-:W-:-:S04]  /*1c90*/  LEA R5, R5, R4, 0x18 ;  /* 0x0000000405057211 */ /* 0x010fc800078ec0ff */
[----:B------:R-:W-:Y:S02]  /*1ca0*/  IADD3 R10, PT, PT, R5, R10, RZ ;  /* 0x0000000a050a7210 */ /* 0x000fe40007ffe0ff */
[----:B------:R-:W-:-:S07]  /*1cb0*/  IADD3 R8, PT, PT, R2, 0x80, R5 ;  /* 0x0000008002087810 */ /* 0x000fce0007ffe005 */
.L_x_414:
[----:B------:R-:W-:Y:S01]  /*1cc0*/  ISETP.GE.AND P0, PT, R9, UR23, PT ;  /* 0x0000001709007c0c */ /* 0x000fe2000bf06270 */
[----:B------:R-:W-:Y:S02]  /*1cd0*/  IMAD.U32 R6, RZ, RZ, UR4 ;  /* 0x00000004ff067e24 */ /* 0x000fe4000f8e00ff */
[----:B------:R-:W-:Y:S02]  /*1ce0*/  IMAD.U32 R7, RZ, RZ, UR5 ;  /* 0x00000005ff077e24 */ /* 0x000fe4000f8e00ff */
[----:B------:R-:W-:-:S08]  /*1cf0*/  VIADD R0, R0, 0x1 ;  /* 0x0000000100007836 */ /* 0x000fd00000000000 */
[----:B------:R1:W-:Y:S04]  /*1d00*/  @!P0 LDS.64 R2, [R10] ;  /* 0x000000000a028984 */ /* 0x0003e80000000a00 */
[----:B------:R2:W3:Y:S01]  /*1d10*/  @!P0 LDS.64 R4, [R8] ;  /* 0x0000000008048984 */ /* 0x0004e20000000a00 */
[----:B-1----:R-:W-:Y:S01]  /*1d20*/  IADD3 R10, PT, PT, R10, 0x400, RZ ;  /* 0x000004000a0a7810 */ /* 0x002fe20007ffe0ff */
        /* <DEDUP_REMOVED lines=8> */
        .weak           $__internal_1_$__cuda_sm20_div_u64
        .type           $__internal_1_$__cuda_sm20_div_u64,@function
        .size           $__internal_1_$__cuda_sm20_div_u64,(.L_x_424 - $__internal_1_$__cuda_sm20_div_u64)
$__internal_1_$__cuda_sm20_div_u64:
[----:B------:R-:W-:Y:S02]  /*1db0*/  IMAD.U32 R15, RZ, RZ, UR4 ;  /* 0x00000004ff0f7e24 */ /* 0x000fe4000f8e00ff */
[----:B------:R-:W-:-:S04]  /*1dc0*/  IMAD.MOV.U32 R14, RZ, RZ, R5 ;  /* 0x000000ffff0e7224 */ /* 0x000fc800078e0005 */
        /* <DEDUP_REMOVED lines=9> */
[----:B------:R-:W-:Y:S01]  /*1e60*/  IMAD.X R19, RZ, RZ, ~R13, P1 ;  /* 0x000000ffff137224 */ /* 0x000fe200008e0e0d */
[----:B------:R-:W-:-:S03]  /*1e70*/  MOV R13, R6 ;  /* 0x00000006000d7202 */ /* 0x000fc60000000f00 */
[-C--:B------:R-:W-:Y:S02]  /*1e80*/  IMAD R15, R7, R19.reuse, RZ ;  /* 0x00000013070f7224 */ /* 0x080fe400078e02ff */
[----:B------:R-:W-:-:S04]  /*1e90*/  IMAD.WIDE.U32 R12, P1, R6, R19, R12 ;  /* 0x00000013060c7225 */ /* 0x000fc8000782000c */
[----:B------:R-:W-:-:S04]  /*1ea0*/  IMAD.HI.U32 R11, R7, R19, RZ ;  /* 0x00000013070b7227 */ /* 0x000fc800078e00ff */
[----:B------:R-:W-:-:S04]  /*1eb0*/  IMAD.HI.U32 R12, P2, R7, R17, R12 ;  /* 0x00000011070c7227 */ /* 0x000fc8000784000c */
[----:B------:R-:W-:Y:S01]  /*1ec0*/  IMAD.X R11, R11, 0x1, R7, P1 ;  /* 0x000000010b0b7824 */ /* 0x000fe200008e0607 */
[----:B------:R-:W-:-:S04]  /*1ed0*/  IADD3 R13, P3, PT, R15, R12, RZ ;  /* 0x0000000c0f0d7210 */ /* 0x000fc80007f7e0ff */
[----:B------:R-:W-:Y:S01]  /*1ee0*/  IADD3.X R11, PT, PT, RZ, RZ, R11, P3, P2 ;  /* 0x000000ffff0b7210 */ /* 0x000fe20001fe440b */
[----:B------:R-:W-:-:S04]  /*1ef0*/  IMAD.WIDE.U32 R6, R13, R5, RZ ;  /* 0x000000050d067225 */ /* 0x000fc800078e00ff */
        /* <DEDUP_REMOVED lines=20> */
[----:B------:R-:W-:-:S03]  /*2040*/  IMAD.WIDE.U32 R6, R12, R5, RZ ;  /* 0x000000050c067225 */ /* 0x000fc600078e00ff */
[----:B------:R-:W-:Y:S01]  /*2050*/  IADD3.X R14, PT, PT, RZ, R11, RZ, P2, !PT ;  /* 0x0000000bff0e7210 */ /* 0x000fe200017fe4ff */
[----:B------:R-:W-:Y:S01]  /*2060*/  IMAD R7, R12, UR4, R7 ;  /* 0x000000040c077c24 */ /* 0x000fe2000f8e0207 */
[----:B------:R-:W-:Y:S02]  /*2070*/  IADD3 R16, P2, PT, -R6, R9, RZ ;  /* 0x0000000906107210 */ /* 0x000fe40007f5e1ff */
[----:B------:R-:W-:Y:S01]  /*2080*/  IADD3 R9, P3, PT, R12, 0x1, RZ ;  /* 0x000000010c097810 */ /* 0x000fe20007f7e0ff */
[-C--:B------:R-:W-:Y:S01]  /*2090*/  IMAD R7, R14, R5.reuse, R7 ;  /* 0x000000050e077224 */ /* 0x080fe200078e0207 */
[----:B------:R-:W-:-:S03]  /*20a0*/  ISETP.GE.U32.AND P1, PT, R16, R5, PT ;  /* 0x000000051000720c */ /* 0x000fc60003f26070 */
[----:B------:R-:W-:Y:S01]  /*20b0*/  IMAD.X R11, R10, 0x1, ~R7, P2 ;  /* 0x000000010a0b7824 */ /* 0x000fe200010e0e07 */
[----:B------:R-:W-:Y:S01]  /*20c0*/  IADD3 R6, P2, PT, -R5, R16, RZ ;  /* 0x0000001005067210 */ /* 0x000fe20007f5e1ff */
[----:B------:R-:W-:-:S03]  /*20d0*/  IMAD.X R7, RZ, RZ, R14, P3 ;  /* 0x000000ffff077224 */ /* 0x000fc600018e060e */
[C---:B------:R-:W-:Y:S02]  /*20e0*/  ISETP.GE.U32.AND.EX P1, PT, R11.reuse, UR4, PT, P1 ;  /* 0x000000040b007c0c */ /* 0x040fe4000bf26110 */
[----:B------:R-:W-:Y:S02]  /*20f0*/  IADD3.X R10, PT, PT, R11, ~UR4, RZ, P2, !PT ;  /* 0x800000040b0a7c10 */ /* 0x000fe400097fe4ff */
[----:B------:R-:W-:Y:S02]  /*2100*/  SEL R6, R6, R16, P1 ;  /* 0x0000001006067207 */ /* 0x000fe40000800000 */
[----:B------:R-:W-:Y:S02]  /*2110*/  SEL R9, R9, R12, P1 ;  /* 0x0000000c09097207 */ /* 0x000fe40000800000 */
[----:B------:R-:W-:Y:S02]  /*2120*/  SEL R10, R10, R11, P1 ;  /* 0x0000000b0a0a7207 */ /* 0x000fe40000800000 */
[----:B------:R-:W-:-:S02]  /*2130*/  SEL R14, R7, R14, P1 ;  /* 0x0000000e070e7207 */ /* 0x000fc40000800000 */
[----:B------:R-:W-:Y:S02]  /*2140*/  ISETP.GE.U32.AND P1, PT, R6, R5, PT ;  /* 0x000000050600720c */ /* 0x000fe40003f26070 */
[----:B------:R-:W-:Y:S02]  /*2150*/  IADD3 R6, P3, PT, R9, 0x1, RZ ;  /* 0x0000000109067810 */ /* 0x000fe40007f7e0ff */
[----:B------:R-:W-:Y:S02]  /*2160*/  ISETP.GE.U32.AND.EX P1, PT, R10, UR4, PT, P1 ;  /* 0x000000040a007c0c */ /* 0x000fe4000bf26110 */
[----:B------:R-:W-:Y:S01]  /*2170*/  ISETP.NE.U32.AND P2, PT, R5, RZ, PT ;  /* 0x000000ff0500720c */ /* 0x000fe20003f45070 */
[----:B------:R-:W-:Y:S01]  /*2180*/  IMAD.X R7, RZ, RZ, R14, P3 ;  /* 0x000000ffff077224 */ /* 0x000fe200018e060e */
[----:B------:R-:W-:Y:S01]  /*2190*/  SEL R6, R6, R9, P1 ;  /* 0x0000000906067207 */ /* 0x000fe20000800000 */
[----:B------:R-:W-:Y:S01]  /*21a0*/  IMAD.MOV.U32 R9, RZ, RZ, 0x0 ;  /* 0x00000000ff097424 */ /* 0x000fe200078e00ff */
[----:B------:R-:W-:-:S02]  /*21b0*/  ISETP.NE.AND.EX P2, PT, RZ, UR4, PT, P2 ;  /* 0x00000004ff007c0c */ /* 0x000fc4000bf45320 */
[----:B------:R-:W-:Y:S02]  /*21c0*/  SEL R7, R7, R14, P1 ;  /* 0x0000000e07077207 */ /* 0x000fe40000800000 */
[----:B------:R-:W-:Y:S02]  /*21d0*/  SEL R6, R6, 0xffffffff, P2 ;  /* 0xffffffff06067807 */ /* 0x000fe40001000000 */
[----:B------:R-:W-:Y:S01]  /*21e0*/  SEL R7, R7, 0xffffffff, P2 ;  /* 0xffffffff07077807 */ /* 0x000fe20001000000 */
[----:B------:R-:W-:Y:S06]  /*21f0*/  RET.REL.NODEC R8 `(_ZN3cub18CUB_300001_SM_10006detail9transform16transform_kernelINS2_10policy_hubILb0EN4cuda3std3__45tupleIJN6thrust24THRUST_300001_SM_1000_NS6detail15normal_iteratorINSA_10device_ptrIdEEEESF_EEEE10policy1000EiNS7_5minusIdEESF_JPdSL_EEEvT0_iT1_T2_DpNS2_10kernel_argIT3_EE) ;  /* 0xffffffdc08807950 */ /* 0x000fec0003c3ffff */
.L_x_415:
        /* <DEDUP_REMOVED lines=16> */
.L_x_424:


//--------------------- .text._ZN3cub18CUB_300001_SM_10006detail8for_each13static_kernelINS2_12policy_hub_t12policy_500_tElN6thrust24THRUST_300001_SM_1000_NS8cuda_cub11__transform17unary_transform_fINS7_6detail15normal_iteratorINS7_10device_ptrIdEEEESF_SF_NS8_9__replace10constant_fIiEE14menor_que_zeroEEEEvT0_T1_ --------------------------
	.section	.text._ZN3cub18CUB_300001_SM_10006detail8for_each13static_kernelINS2_12policy_hub_t12policy_500_tElN6thrust24THRUST_300001_SM_1000_NS8cuda_cub11__transform17unary_transform_fINS7_6detail15normal_iteratorINS7_10device_ptrIdEEEESF_SF_NS8_9__replace10constant_fIiEE14menor_que_zeroEEEEvT0_T1_,"ax",@progbits
	.align	128
        .global         _ZN3cub18CUB_300001_SM_10006detail8for_each13static_kernelINS2_12policy_hub_t12policy_500_tElN6thrust24THRUST_300001_SM_1000_NS8cuda_cub11__transform17unary_transform_fINS7_6detail15normal_iteratorINS7_10device_ptrIdEEEESF_SF_NS8_9__replace10constant_fIiEE14menor_que_zeroEEEEvT0_T1_
        .type           _ZN3cub18CUB_300001_SM_10006detail8for_each13static_kernelINS2_12policy_hub_t12policy_500_tElN6thrust24THRUST_300001_SM_1000_NS8cuda_cub11__transform17unary_transform_fINS7_6detail15normal_iteratorINS7_10device_ptrIdEEEESF_SF_NS8_9__replace10constant_fIiEE14menor_que_zeroEEEEvT0_T1_,@function
        .size           _ZN3cub18CUB_300001_SM_10006detail8for_each13static_kernelINS2_12policy_hub_t12policy_500_tElN6thrust24THRUST_300001_SM_1000_NS8cuda_cub11__transform17unary_transform_fINS7_6detail15normal_iteratorINS7_10device_ptrIdEEEESF_SF_NS8_9__replace10constant_fIiEE14menor_que_zeroEEEEvT0_T1_,(.L_x_439 - _ZN3cub18CUB_300001_SM_10006detail8for_each13static_kernelINS2_12policy_hub_t12policy_500_tElN6thrust24THRUST_300001_SM_1000_NS8cuda_cub11__transform17unary_transform_fINS7_6detail15normal_iteratorINS7_10device_ptrIdEEEESF_SF_NS8_9__replace10constant_fIiEE14menor_que_zeroEEEEvT0_T1_)
        .other          _ZN3cub18CUB_300001_SM_10006detail8for_each13static_kernelINS2_12policy_hub_t12policy_500_tElN6thrust24THRUST_300001_SM_1000_NS8cuda_cub11__transform17unary_transform_fINS7_6detail15normal_iteratorINS7_10device_ptrIdEEEESF_SF_NS8_9__replace10constant_fIiEE14menor_que_zeroEEEEvT0_T1_,@"STO_CUDA_ENTRY STV_DEFAULT"
_ZN3cub18CUB_300001_SM_10006detail8for_each13static_kernelINS2_12policy_hub_t12policy_500_tElN6thrust24THRUST_300001_SM_1000_NS8cuda_cub11__transform17unary_transform_fINS7_6detail15normal_iteratorINS7_10device_ptrIdEEEESF_SF_NS8_9__replace10constant_fIiEE14menor_que_zeroEEEEvT0_T1_:
.text._ZN3cub18CUB_300001_SM_10006detail8for_each13static_kernelINS2_12policy_hub_t12policy_500_tElN6thrust24THRUST_300001_SM_1000_NS8cuda_cub11__transform17unary_transform_fINS7_6detail15normal_iteratorINS7_10device_ptrIdEEEESF_SF_NS8_9__replace10constant_fIiEE14menor_que_zeroEEEEvT0_T1_:
[----:B------:R-:W-:Y:S08]  /*0000*/  LDC R1, c[0x0][0x37c] ;  /* 0x0000df00ff017b82 */ /* 0x000ff00000000800 */
[----:B------:R-:W0:Y:S01]  /*0010*/  S2UR UR4, SR_CTAID.X ;  /* 0x00000000000479c3 */ /* 0x000e220000002500 */
[----:B------:R-:W1:Y:S01]  /*0020*/  LDCU.64 UR6, c[0x0][0x380] ;  /* 0x00007000ff0677ac */ /* 0x000e620008000a00 */
[----:B------:R-:W2:Y:S01]  /*0030*/  LDCU.64 UR8, c[0x0][0x358] ;  /* 0x00006b00ff0877ac */ /* 0x000ea20008000a00 */
[----:B0-----:R-:W-:-:S04]  /*0040*/  UIMAD.WIDE.U32 UR4, UR4, 0x200, URZ ;  /* 0x00000200040478a5 */ /* 0x001fc8000f8e00ff */
[----:B-1----:R-:W-:-:S04]  /*0050*/  UIADD3 UR6, UP0, UPT, -UR4, UR6, URZ ;  /* 0x0000000604067290 */ /* 0x002fc8000ff1e1ff */
[----:B------:R-:W-:Y:S02]  /*0060*/  UIADD3.X UR7, UPT, UPT, ~UR5, UR7, URZ, UP0, !UPT ;  /* 0x0000000705077290 */ /* 0x000fe400087fe5ff */
[----:B------:R-:W-:-:S04]  /*0070*/  UISETP.GE.U32.AND UP0, UPT, UR6, 0x200, UPT ;  /* 0x000002000600788c */ /* 0x000fc8000bf06070 */
[----:B------:R-:W-:-:S09]  /*0080*/  UISETP.GE.AND.EX UP0, UPT, UR7, URZ, UPT, UP0 ;  /* 0x000000ff0700728c */ /* 0x000fd2000bf06300 */
[----:B--2---:R-:W-:Y:S05]  /*0090*/  BRA.U !UP0, `(.L_x_416) ;  /* 0x0000000108507547 */ /* 0x004fea000b800000 */
[----:B------:R-:W0:Y:S01]  /*00a0*/  S2R R0, SR_TID.X ;  /* 0x0000000000007919 */ /* 0x000e220000002100 */
[----:B------:R-:W1:Y:S01]  /*00b0*/  LDCU.128 UR12, c[0x0][0x390] ;  /* 0x00007200ff0c77ac */ /* 0x000e620008000c00 */
[----:B------:R-:W2:Y:S01]  /*00c0*/  LDCU UR7, c[0x0][0x3a0] ;  /* 0x00007400ff0777ac */ /* 0x000ea20008000800 */
[----:B0-----:R-:W-:-:S05]  /*00d0*/  IADD3 R0, P0, PT, R0, UR4, RZ ;  /* 0x0000000400007c10 */ /* 0x001fca000ff1e0ff */
[----:B------:R-:W-:Y:S02]  /*00e0*/  IMAD.X R3, RZ, RZ, UR5, P0 ;  /* 0x00000005ff037e24 */ /* 0x000fe400080e06ff */
[----:B------:R-:W-:-:S03]  /*00f0*/  IMAD.SHL.U32 R6, R0, 0x8, RZ ;  /* 0x0000000800067824 */ /* 0x000fc600078e00ff */
[----:B------:R-:W-:Y:S02]  /*0100*/  SHF.L.U64.HI R0, R0, 0x3, R3 ;  /* 0x0000000300007819 */ /* 0x000fe40000010203 */
[----:B-1----:R-:W-:-:S04]  /*0110*/  IADD3 R4, P0, PT, R6, UR14, RZ ;  /* 0x0000000e06047c10 */ /* 0x002fc8000ff1e0ff */
[----:B------:R-:W-:-:S05]  /*0120*/  IADD3.X R5, PT, PT, R0, UR15, RZ, P0, !PT ;  /* 0x0000000f00057c10 */ /* 0x000fca00087fe4ff */
[----:B------:R-:W3:Y:S01]  /*0130*/  LDG.E.64 R8, desc[UR8][R4.64] ;  /* 0x0000000804087981 */ /* 0x000ee2000c1e1b00 */
[----:B--2---:R-:W0:Y:S01]  /*0140*/  I2F.F64 R2, UR7 ;  /* 0x0000000700027d12 */ /* 0x004e220008201c00 */
[----:B------:R-:W-:-:S04]  /*0150*/  IADD3 R6, P1, PT, R6, UR12, RZ ;  /* 0x0000000c06067c10 */ /* 0x000fc8000ff3e0ff */
[----:B------:R-:W-:Y:S01]  /*0160*/  IADD3.X R7, PT, PT, R0, UR13, RZ, P1, !PT ;  /* 0x0000000d00077c10 */ /* 0x000fe20008ffe4ff */
[----:B---3--:R-:W-:-:S14]  /*0170*/  DSETP.GEU.AND P0, PT, R8, RZ, PT ;  /* 0x000000ff0800722a */ /* 0x008fdc0003f0e000 */
[----:B0-----:R0:W-:Y:S04]  /*0180*/  @!P0 STG.E.64 desc[UR8][R6.64], R2 ;  /* 0x0000000206008986 */ /* 0x0011e8000c101b08 */
[----:B------:R-:W2:Y:S02]  /*0190*/  LDG.E.64 R8, desc[UR8][R4.64+0x800] ;  /* 0x0008000804087981 */ /* 0x000ea4000c1e1b00 */
[----:B--2---:R-:W-:-:S14]  /*01a0*/  DSETP.GEU.AND P0, PT, R8, RZ, PT ;  /* 0x000000ff0800722a */ /* 0x004fdc0003f0e000 */
[----:B0-----:R-:W-:Y:S05]  /*01b0*/  @P0 EXIT ;  /* 0x000000000000094d */ /* 0x001fea0003800000 */
[----:B------:R-:W-:Y:S01]  /*01c0*/  STG.E.64 desc[UR8][R6.64+0x800], R2 ;  /* 0x0008000206007986 */ /* 0x000fe2000c101b08 */
[----:B------:R-:W-:Y:S05]  /*01d0*/  EXIT ;  /* 0x000000000000794d */ /* 0x000fea0003800000 */
.L_x_416:
[----:B------:R-:W0:Y:S01]  /*01e0*/  S2R R0, SR_TID.X ;  /* 0x0000000000007919 */ /* 0x000e220000002100 */
[----:B------:R-:W-:Y:S01]  /*01f0*/  USHF.R.S32.HI UR7, URZ, 0x1f, UR6 ;  /* 0x0000001fff077899 */ /* 0x000fe20008011406 */
[----:B------:R-:W-:Y:S01]  /*0200*/  BSSY.RECONVERGENT B0, `(.L_x_417) ;  /* 0x0000018000007945 */ /* 0x000fe20003800200 */
[----:B------:R-:W1:Y:S04]  /*0210*/  LDCU UR10, c[0x0][0x3a0] ;  /* 0x00007400ff0a77ac */ /* 0x000e680008000800 */
[----:B------:R-:W-:Y:S02]  /*0220*/  IMAD.U32 R3, RZ, RZ, UR7 ;  /* 0x00000007ff037e24 */ /* 0x000fe4000f8e00ff */
[C---:B0-----:R-:W-:Y:S01]  /*0230*/  VIADD R2, R0.reuse, 0x100 ;  /* 0x0000010000027836 */ /* 0x041fe20000000000 */
[----:B------:R-:W-:-:S04]  /*0240*/  ISETP.LT.U32.AND P1, PT, R0, UR6, PT ;  /* 0x0000000600007c0c */ /* 0x000fc8000bf21070 */
[----:B------:R-:W-:Y:S01]  /*0250*/  ISETP.LT.U32.AND P0, PT, R2, UR6, PT ;  /* 0x0000000602007c0c */ /* 0x000fe2000bf01070 */
[----:B------:R-:W-:-:S03]  /*0260*/  IMAD.U32 R2, RZ, RZ, UR7 ;  /* 0x00000007ff027e24 */ /* 0x000fc6000f8e00ff */
[----:B------:R-:W-:Y:S02]  /*0270*/  ISETP.GT.AND.EX P0, PT, R3, RZ, PT, P0 ;  /* 0x000000ff0300720c */ /* 0x000fe40003f04300 */
[----:B------:R-:W-:Y:S02]  /*0280*/  ISETP.GT.AND.EX P1, PT, R2, RZ, PT, P1 ;  /* 0x000000ff0200720c */ /* 0x000fe40003f24310 */
[----:B-1----:R-:W0:Y:S11]  /*0290*/  I2F.F64 R2, UR10 ;  /* 0x0000000a00027d12 */ /* 0x002e360008201c00 */
[----:B------:R-:W-:Y:S05]  /*02a0*/  @!P1 BRA `(.L_x_418) ;  /* 0x0000000000349947 */ /* 0x000fea0003800000 */
[----:B------:R-:W1:Y:S01]  /*02b0*/  LDCU.64 UR10, c[0x0][0x398] ;  /* 0x00007300ff0a77ac */ /* 0x000e620008000a00 */
[----:B------:R-:W-:-:S05]  /*02c0*/  IADD3 R4, P1, PT, R0, UR4, RZ ;  /* 0x0000000400047c10 */ /* 0x000fca000ff3e0ff */
[----:B------:R-:W-:Y:S02]  /*02d0*/  IMAD.X R5, RZ, RZ, UR5, P1 ;  /* 0x00000005ff057e24 */ /* 0x000fe400088e06ff */
[----:B------:R-:W-:-:S03]  /*02e0*/  IMAD.SHL.U32 R7, R4, 0x8, RZ ;  /* 0x0000000804077824 */ /* 0x000fc600078e00ff */
[----:B------:R-:W-:Y:S02]  /*02f0*/  SHF.L.U64.HI R8, R4, 0x3, R5 ;  /* 0x0000000304087819 */ /* 0x000fe40000010205 */
[----:B-1----:R-:W-:-:S04]  /*0300*/  IADD3 R4, P1, PT, R7, UR10, RZ ;  /* 0x0000000a07047c10 */ /* 0x002fc8000ff3e0ff */
[----:B------:R-:W-:-:S06]  /*0310*/  IADD3.X R5, PT, PT, R8, UR11, RZ, P1, !PT ;  /* 0x0000000b08057c10 */ /* 0x000fcc0008ffe4ff */
[----:B------:R-:W2:Y:S02]  /*0320*/  LDG.E.64 R4, desc[UR8][R4.64] ;  /* 0x0000000804047981 */ /* 0x000ea4000c1e1b00 */
[----:B--2---:R-:W-:-:S14]  /*0330*/  DSETP.GEU.AND P1, PT, R4, RZ, PT ;  /* 0x000000ff0400722a */ /* 0x004fdc0003f2e000 */
[----:B------:R-:W1:Y:S02]  /*0340*/  @!P1 LDC.64 R10, c[0x0][0x390] ;  /* 0x0000e400ff0a9b82 */ /* 0x000e640000000a00 */
[----:B-1----:R-:W-:-:S05]  /*0350*/  @!P1 IADD3 R6, P2, PT, R7, R10, RZ ;  /* 0x0000000a07069210 */ /* 0x002fca0007f5e0ff */
[----:B------:R-:W-:-:S05]  /*0360*/  @!P1 IMAD.X R7, R8, 0x1, R11, P2 ;  /* 0x0000000108079824 */ /* 0x000fca00010e060b */
[----:B0-----:R1:W-:Y:S03]  /*0370*/  @!P1 STG.E.64 desc[UR8][R6.64], R2 ;  /* 0x0000000206009986 */ /* 0x0013e6000c101b08 */
.L_x_418:
[----:B------:R-:W-:Y:S05]  /*0380*/  BSYNC.RECONVERGENT B0 ;  /* 0x0000000000007941 */ /* 0x000fea0003800200 */
.L_x_417:
[----:B------:R-:W-:Y:S05]  /*0390*/  @!P0 EXIT ;  /* 0x000000000000894d */ /* 0x000fea0003800000 */
[----:B------:R-:W2:Y:S01]  /*03a0*/  LDCU.64 UR6, c[0x0][0x398] ;  /* 0x00007300ff0677ac */ /* 0x000ea20008000a00 */
[----:B------:R-:W-:-:S05]  /*03b0*/  IADD3 R0, P0, PT, R0, UR4, RZ ;  /* 0x0000000400007c10 */ /* 0x000fca000ff1e0ff */
[----:B------:R-:W-:Y:S02]  /*03c0*/  IMAD.X R5, RZ, RZ, UR5, P0 ;  /* 0x00000005ff057e24 */ /* 0x000fe400080e06ff */
[----:B-1----:R-:W-:-:S03]  /*03d0*/  IMAD.SHL.U32 R6, R0, 0x8, RZ ;  /* 0x0000000800067824 */ /* 0x002fc600078e00ff */
[----:B------:R-:W-:Y:S02]  /*03e0*/  SHF.L.U64.HI R0, R0, 0x3, R5 ;  /* 0x0000000300007819 */ /* 0x000fe40000010205 */
[----:B--2---:R-:W-:-:S04]  /*03f0*/  IADD3 R4, P0, PT, R6, UR6, RZ ;  /* 0x0000000606047c10 */ /* 0x004fc8000ff1e0ff */
[----:B------:R-:W-:-:S06]  /*0400*/  IADD3.X R5, PT, PT, R0, UR7, RZ, P0, !PT ;  /* 0x0000000700057c10 */ /* 0x000fcc00087fe4ff */
[----:B------:R-:W2:Y:S02]  /*0410*/  LDG.E.64 R4, desc[UR8][R4.64+0x800] ;  /* 0x0008000804047981 */ /* 0x000ea4000c1e1b00 */
[----:B--2---:R-:W-:-:S14]  /*0420*/  DSETP.GEU.AND P0, PT, R4, RZ, PT ;  /* 0x000000ff0400722a */ /* 0x004fdc0003f0e000 */
[----:B------:R-:W-:Y:S05]  /*0430*/  @P0 EXIT ;  /* 0x000000000000094d */ /* 0x000fea0003800000 */
[----:B------:R-:W1:Y:S02]  /*0440*/  LDCU.64 UR4, c[0x0][0x390] ;  /* 0x00007200ff0477ac */ /* 0x000e640008000a00 */
[----:B-1----:R-:W-:-:S04]  /*0450*/  IADD3 R4, P0, PT, R6, UR4, RZ ;  /* 0x0000000406047c10 */ /* 0x002fc8000ff1e0ff */
[----:B------:R-:W-:-:S05]  /*0460*/  IADD3.X R5, PT, PT, R0, UR5, RZ, P0, !PT ;  /* 0x0000000500057c10 */ /* 0x000fca00087fe4ff */
[----:B0-----:R-:W-:Y:S01]  /*0470*/  STG.E.64 desc[UR8][R4.64+0x800], R2 ;  /* 0x0008000204007986 */ /* 0x001fe2000c101b08 */
[----:B------:R-:W-:Y:S05]  /*0480*/  EXIT ;  /* 0x000000000000794d */ /* 0x000fea0003800000 */
.L_x_419:
        /* <DEDUP_REMOVED lines=15> */
.L_x_439:


//--------------------- .text._ZN3cub18CUB_300001_SM_10006detail8for_each13static_kernelINS2_12policy_hub_t12policy_500_tEmN6thrust24THRUST_300001_SM_1000_NS8cuda_cub20__uninitialized_fill7functorINS7_10device_ptrIdEEdEEEEvT0_T1_ --------------------------
	.section	.text._ZN3cub18CUB_300001_SM_10006detail8for_each13static_kernelINS2_12policy_hub_t12policy_500_tEmN6thrust24THRUST_300001_SM_1000_NS8cuda_cub20__uninitialized_fill7functorINS7_10device_ptrIdEEdEEEEvT0_T1_,"ax",@progbits
	.align	128
        .global         _ZN3cub18CUB_300001_SM_10006detail8for_each13static_kernelINS2_12policy_hub_t12policy_500_tEmN6thrust24THRUST_300001_SM_1000_NS8cuda_cub20__uninitialized_fill7functorINS7_10device_ptrIdEEdEEEEvT0_T1_
        .type           _ZN3cub18CUB_300001_SM_10006detail8for_each13static_kernelINS2_12policy_hub_t12policy_500_tEmN6thrust24THRUST_300001_SM_1000_NS8cuda_cub20__uninitialized_fill7functorINS7_10device_ptrIdEEdEEEEvT0_T1_,@function
        .size           _ZN3cub18CUB_300001_SM_10006detail8for_each13static_kernelINS2_12policy_hub_t12policy_500_tEmN6thrust24THRUST_300001_SM_1000_NS8cuda_cub20__uninitialized_fill7functorINS7_10device_ptrIdEEdEEEEvT0_T1_,(.L_x_440 - _ZN3cub18CUB_300001_SM_10006detail8for_each13static_kernelINS2_12policy_hub_t12policy_500_tEmN6thrust24THRUST_300001_SM_1000_NS8cuda_cub20__uninitialized_fill7functorINS7_10device_ptrIdEEdEEEEvT0_T1_)
        .other          _ZN3cub18CUB_300001_SM_10006detail8for_each13static_kernelINS2_12policy_hub_t12policy_500_tEmN6thrust24THRUST_300001_SM_1000_NS8cuda_cub20__uninitialized_fill7functorINS7_10device_ptrIdEEdEEEEvT0_T1_,@"STO_CUDA_ENTRY STV_DEFAULT"
_ZN3cub18CUB_300001_SM_10006detail8for_each13static_kernelINS2_12policy_hub_t12policy_500_tEmN6thrust24THRUST_300001_SM_1000_NS8cuda_cub20__uninitialized_fill7functorINS7_10device_ptrIdEEdEEEEvT0_T1_:
.text._ZN3cub18CUB_300001_SM_10006detail8for_each13static_kernelINS2_12policy_hub_t12policy_500_tEmN6thrust24THRUST_300001_SM_1000_NS8cuda_cub20__uninitialized_fill7functorINS7_10device_ptrIdEEdEEEEvT0_T1_:
        /* <DEDUP_REMOVED lines=8> */
[----:B------:R-:W-:-:S09]  /*0080*/  UISETP.GE.U32.AND.EX UP0, UPT, UR7, URZ, UPT, UP0 ;  /* 0x000000ff0700728c */ /* 0x000fd2000bf06100 */
[----:B--2---:R-:W-:Y:S05]  /*0090*/  BRA.U !UP0, `(.L_x_420) ;  /* 0x0000000108287547 */ /* 0x004fea000b800000 */
[----:B------:R-:W0:Y:S01]  /*00a0*/  S2R R0, SR_TID.X ;  /* 0x0000000000007919 */ /* 0x000e220000002100 */
[----:B------:R-:W1:Y:S01]  /*00b0*/  LDCU.64 UR6, c[0x0][0x388] ;  /* 0x00007100ff0677ac */ /* 0x000e620008000a00 */
[----:B------:R-:W2:Y:S01]  /*00c0*/  LDC.64 R4, c[0x0][0x390] ;  /* 0x0000e400ff047b82 */ /* 0x000ea20000000a00 */
[----:B0-----:R-:W-:-:S05]  /*00d0*/  IADD3 R0, P0, PT, R0, UR4, RZ ;  /* 0x0000000400007c10 */ /* 0x001fca000ff1e0ff */
[----:B------:R-:W-:Y:S01]  /*00e0*/  IMAD.X R3, RZ, RZ, UR5, P0 ;  /* 0x00000005ff037e24 */ /* 0x000fe200080e06ff */
[----:B-1----:R-:W-:-:S04]  /*00f0*/  LEA R2, P0, R0, UR6, 0x3 ;  /* 0x0000000600027c11 */ /* 0x002fc8000f8018ff */
[----:B------:R-:W-:-:S05]  /*0100*/  LEA.HI.X R3, R0, UR7, R3, 0x3, P0 ;  /* 0x0000000700037c11 */ /* 0x000fca00080f1c03 */
[----:B--2---:R-:W-:Y:S04]  /*0110*/  STG.E.64 desc[UR8][R2.64], R4 ;  /* 0x0000000402007986 */ /* 0x004fe8000c101b08 */
[----:B------:R-:W-:Y:S01]  /*0120*/  STG.E.64 desc[UR8][R2.64+0x800], R4 ;  /* 0x0008000402007986 */ /* 0x000fe2000c101b08 */
[----:B------:R-:W-:Y:S05]  /*0130*/  EXIT ;  /* 0x000000000000794d */ /* 0x000fea0003800000 */
.L_x_420:
[----:B------:R-:W0:Y:S01]  /*0140*/  S2R R0, SR_TID.X ;  /* 0x0000000000007919 */ /* 0x000e220000002100 */
[----:B------:R-:W-:Y:S01]  /*0150*/  IMAD.U32 R2, RZ, RZ, UR7 ;  /* 0x00000007ff027e24 */ /* 0x000fe2000f8e00ff */
[----:B------:R-:W1:Y:S01]  /*0160*/  LDCU.64 UR10, c[0x0][0x388] ;  /* 0x00007100ff0a77ac */ /* 0x000e620008000a00 */
[----:B------:R-:W-:Y:S01]  /*0170*/  IMAD.U32 R6, RZ, RZ, UR7 ;  /* 0x00000007ff067e24 */ /* 0x000fe2000f8e00ff */
[----:B0-----:R-:W-:-:S04]  /*0180*/  ISETP.LT.U32.AND P0, PT, R0, UR6, PT ;  /* 0x0000000600007c0c */ /* 0x001fc8000bf01070 */
[----:B------:R-:W-:Y:S01]  /*0190*/  ISETP.GT.U32.AND.EX P0, PT, R2, RZ, PT, P0 ;  /* 0x000000ff0200720c */ /* 0x000fe20003f04100 */
[C---:B------:R-:W-:Y:S01]  /*01a0*/  VIADD R2, R0.reuse, 0x100 ;  /* 0x0000010000027836 */ /* 0x040fe20000000000 */
[----:B------:R-:W-:-:S04]  /*01b0*/  IADD3 R0, P2, PT, R0, UR4, RZ ;  /* 0x0000000400007c10 */ /* 0x000fc8000ff5e0ff */
[----:B------:R-:W-:Y:S01]  /*01c0*/  ISETP.LT.U32.AND P1, PT, R2, UR6, PT ;  /* 0x0000000602007c0c */ /* 0x000fe2000bf21070 */
[----:B------:R-:W-:Y:S01]  /*01d0*/  IMAD.X R3, RZ, RZ, UR5, P2 ;  /* 0x00000005ff037e24 */ /* 0x000fe200090e06ff */
[----:B-1----:R-:W-:Y:S02]  /*01e0*/  LEA R2, P2, R0, UR10, 0x3 ;  /* 0x0000000a00027c11 */ /* 0x002fe4000f8418ff */
[----:B------:R-:W-:Y:S02]  /*01f0*/  ISETP.GT.U32.AND.EX P1, PT, R6, RZ, PT, P1 ;  /* 0x000000ff0600720c */ /* 0x000fe40003f24110 */
[----:B------:R-:W-:Y:S01]  /*0200*/  LEA.HI.X R3, R0, UR11, R3, 0x3, P2 ;  /* 0x0000000b00037c11 */ /* 0x000fe200090f1c03 */
[----:B------:R-:W0:Y:S04]  /*0210*/  @P0 LDC.64 R4, c[0x0][0x390] ;  /* 0x0000e400ff040b82 */ /* 0x000e280000000a00 */
[----:B0-----:R0:W-:Y:S06]  /*0220*/  @P0 STG.E.64 desc[UR8][R2.64], R4 ;  /* 0x0000000402000986 */ /* 0x0011ec000c101b08 */
[----:B------:R-:W-:Y:S05]  /*0230*/  @!P1 EXIT ;  /* 0x000000000000994d */ /* 0x000fea0003800000 */
[----:B0-----:R-:W0:Y:S02]  /*0240*/  LDC.64 R4, c[0x0][0x390] ;  /* 0x0000e400ff047b82 */ /* 0x001e240000000a00 */
[----:B0-----:R-:W-:Y:S01]  /*0250*/  STG.E.64 desc[UR8][R2.64+0x800], R4 ;  /* 0x0008000402007986 */ /* 0x001fe2000c101b08 */
[----:B------:R-:W-:Y:S05]  /*0260*/  EXIT ;  /* 0x000000000000794d */ /* 0x000fea0003800000 */
.L_x_421:
        /* <DEDUP_REMOVED lines=9> */
.L_x_440:


//--------------------- .text._ZN3cub18CUB_300001_SM_10006detail11EmptyKernelIvEEvv --------------------------
	.section	.text._ZN3cub18CUB_300001_SM_10006detail11EmptyKernelIvEEvv,"ax",@progbits
	.align	128
        .global         _ZN3cub18CUB_300001_SM_10006detail11EmptyKernelIvEEvv
        .type           _ZN3cub18CUB_300001_SM_10006detail11EmptyKernelIvEEvv,@function
        .size           _ZN3cub18CUB_300001_SM_10006detail11EmptyKernelIvEEvv,(.L_x_441 - _ZN3cub18CUB_300001_SM_10006detail11EmptyKernelIvEEvv)
        .other          _ZN3cub18CUB_300001_SM_10006detail11EmptyKernelIvEEvv,@"STO_CUDA_ENTRY STV_DEFAULT"
_ZN3cub18CUB_300001_SM_10006detail11EmptyKernelIvEEvv:
.text._ZN3cub18CUB_300001_SM_10006detail11EmptyKernelIvEEvv:
[----:B------:R-:W-:Y:S01]  /*0000*/  LDC R1, c[0x0][0x37c] ;  /* 0x0000df00ff017b82 */ /* 0x000fe20000000800 */
[----:B------:R-:W-:Y:S05]  /*0010*/  EXIT ;  /* 0x000000000000794d */ /* 0x000fea0003800000 */
.L_x_422:
        /* <DEDUP_REMOVED lines=14> */
.L_x_441:


//--------------------- .nv.shared._ZN3cub18CUB_300001_SM_10006detail6reduce28DeviceReduceSingleTileKernelINS2_10policy_hubIdyN4cuda3std3__44plusIdEEE10Policy1000EPdSC_iS9_ddNS7_10__identityEEEvT0_T1_T2_T3_T4_T6_ --------------------------
	.section	.nv.shared._ZN3cub18CUB_300001_SM_10006detail6reduce28DeviceReduceSingleTileKernelINS2_10policy_hubIdyN4cuda3std3__44plusIdEEE10Policy1000EPdSC_iS9_ddNS7_10__identityEEEvT0_T1_T2_T3_T4_T6_,"aw",@nobits
	.sectionflags	@""
	.align	128
.nv.shared._ZN3cub18CUB_300001_SM_10006detail6reduce28DeviceReduceSingleTileKernelINS2_10policy_hubIdyN4cuda3std3__44plusIdEEE10Policy1000EPdSC_iS9_ddNS7_10__identityEEEvT0_T1_T2_T3_T4_T6_:
	.zero		1280


//--------------------- .nv.shared.reserved.0     --------------------------
	.section	.nv.shared.reserved.0,"aw",@nobits
	.weak		__nv_reservedSMEM_offset_0_alias
	.size		__nv_reservedSMEM_offset_0_alias, 0, 64
	.other		__nv_reservedSMEM_offset_0_alias,@"STO_CUDA_RESERVED_SHARED STV_DEFAULT"
__nv_reservedSMEM_offset_0_alias:
	.zero		0
	.zero		64


//--------------------- .nv.global                --------------------------
	.section	.nv.global,"aw",@nobits
.nv.global:
	.type		_ZN30_INTERNAL_b253ebac_4_k_cu_main6thrust24THRUST_300001_SM_1000_NS3seqE,@object
	.size		_ZN30_INTERNAL_b253ebac_4_k_cu_main6thrust24THRUST_300001_SM_1000_NS3seqE,(_ZN30_INTERNAL_b253ebac_4_k_cu_main4cuda3std3__48in_placeE - _ZN30_INTERNAL_b253ebac_4_k_cu_main6thrust24THRUST_300001_SM_1000_NS3seqE)
_ZN30_INTERNAL_b253ebac_4_k_cu_main6thrust24THRUST_300001_SM_1000_NS3seqE:
	.zero		1
	.type		_ZN30_INTERNAL_b253ebac_4_k_cu_main4cuda3std3__48in_placeE,@object
	.size		_ZN30_INTERNAL_b253ebac_4_k_cu_main4cuda3std3__48in_placeE,(_ZN30_INTERNAL_b253ebac_4_k_cu_main4cuda3std6ranges3__45__cpo4sizeE - _ZN30_INTERNAL_b253ebac_4_k_cu_main4cuda3std3__48in_placeE)
_ZN30_INTERNAL_b253ebac_4_k_cu_main4cuda3std3__48in_placeE:
	.zero		1
	.type		_ZN30_INTERNAL_b253ebac_4_k_cu_main4cuda3std6ranges3__45__cpo4sizeE,@object
	.size		_ZN30_INTERNAL_b253ebac_4_k_cu_main4cuda3std6ranges3__45__cpo4sizeE,(_ZN30_INTERNAL_b253ebac_4_k_cu_main6thrust24THRUST_300001_SM_1000_NS12placeholders2_3E - _ZN30_INTERNAL_b253ebac_4_k_cu_main4cuda3std6ranges3__45__cpo4sizeE)
_ZN30_INTERNAL_b253ebac_4_k_cu_main4cuda3std6ranges3__45__cpo4sizeE:
	.zero		1
	.type		_ZN30_INTERNAL_b253ebac_4_k_cu_main6thrust24THRUST_300001_SM_1000_NS12placeholders2_3E,@object
	.size		_ZN30_INTERNAL_b253ebac_4_k_cu_main6thrust24THRUST_300001_SM_1000_NS12placeholders2_3E,(_ZN30_INTERNAL_b253ebac_4_k_cu_main4cuda3std3__45__cpo6cbeginE - _ZN30_INTERNAL_b253ebac_4_k_cu_main6thrust24THRUST_300001_SM_1000_NS12placeholders2_3E)
_ZN30_INTERNAL_b253ebac_4_k_cu_main6thrust24THRUST_300001_SM_1000_NS12placeholders2_3E:
	.zero		1
	.type		_ZN30_INTERNAL_b253ebac_4_k_cu_main4cuda3std3__45__cpo6cbeginE,@object
	.size		_ZN30_INTERNAL_b253ebac_4_k_cu_main4cuda3std3__45__cpo6cbeginE,(_ZN30_INTERNAL_b253ebac_4_k_cu_main4cuda3std6ranges3__45__cpo6cbeginE - _ZN30_INTERNAL_b253ebac_4_k_cu_main4cuda3std3__45__cpo6cbeginE)
_ZN30_INTERNAL_b253ebac_4_k_cu_main4cuda3std3__45__cpo6cbeginE:
	.zero		1
	.type		_ZN30_INTERNAL_b253ebac_4_k_cu_main4cuda3std6ranges3__45__cpo6cbeginE,@object
	.size		_ZN30_INTERNAL_b253ebac_4_k_cu_main4cuda3std6ranges3__45__cpo6cbeginE,(_ZN30_INTERNAL_b253ebac_4_k_cu_main6thrust24THRUST_300001_SM_1000_NS12placeholders2_7E - _ZN30_INTERNAL_b253ebac_4_k_cu_main4cuda3std6ranges3__45__cpo6cbeginE)
_ZN30_INTERNAL_b253ebac_4_k_cu_main4cuda3std6ranges3__45__cpo6cbeginE:
	.zero		1
	.type		_ZN30_INTERNAL_b253ebac_4_k_cu_main6thrust24THRUST_300001_SM_1000_NS12placeholders2_7E,@object
	.size		_ZN30_INTERNAL_b253ebac_4_k_cu_main6thrust24THRUST_300001_SM_1000_NS12placeholders2_7E,(_ZN30_INTERNAL_b253ebac_4_k_cu_main4cuda3std3__45__cpo7crbeginE - _ZN30_INTERNAL_b253ebac_4_k_cu_main6thrust24THRUST_300001_SM_1000_NS12placeholders2_7E)
_ZN30_INTERNAL_b253ebac_4_k_cu_main6thrust24THRUST_300001_SM_1000_NS12placeholders2_7E:
	.zero		1
	.type		_ZN30_INTERNAL_b253ebac_4_k_cu_main4cuda3std3__45__cpo7crbeginE,@object
	.size		_ZN30_INTERNAL_b253ebac_4_k_cu_main4cuda3std3__45__cpo7crbeginE,(_ZN30_INTERNAL_b253ebac_4_k_cu_main4cuda3std6ranges3__45__cpo4nextE - _ZN30_INTERNAL_b253ebac_4_k_cu_main4cuda3std3__45__cpo7crbeginE)
_ZN30_INTERNAL_b253ebac_4_k_cu_main4cuda3std3__45__cpo7crbeginE:
	.zero		1
	.type		_ZN30_INTERNAL_b253ebac_4_k_cu_main4cuda3std6ranges3__45__cpo4nextE,@object
	.size		_ZN30_INTERNAL_b253ebac_4_k_cu_main4cuda3std6ranges3__45__cpo4nextE,(_ZN30_INTERNAL_b253ebac_4_k_cu_main4cuda3std6ranges3__45__cpo4swapE - _ZN30_INTERNAL_b253ebac_4_k_cu_main4cuda3std6ranges3__45__cpo4nextE)
_ZN30_INTERNAL_b253ebac_4_k_cu_main4cuda3std6ranges3__45__cpo4nextE:
	.zero		1
	.type		_ZN30_INTERNAL_b253ebac_4_k_cu_main4cuda3std6ranges3__45__cpo4swapE,@object
	.size		_ZN30_INTERNAL_b253ebac_4_k_cu_main4cuda3std6ranges3__45__cpo4swapE,(_ZN30_INTERNAL_b253ebac_4_k_cu_main6thrust24THRUST_300001_SM_1000_NS8cuda_cub10par_nosyncE - _ZN30_INTERNAL_b253ebac_4_k_cu_main4cuda3std6ranges3__45__cpo4swapE)
_ZN30_INTERNAL_b253ebac_4_k_cu_main4cuda3std6ranges3__45__cpo4swapE:
	.zero		1
	.type		_ZN30_INTERNAL_b253ebac_4_k_cu_main6thrust24THRUST_300001_SM_1000_NS8cuda_cub10par_nosyncE,@object
	.size		_ZN30_INTERNAL_b253ebac_4_k_cu_main6thrust24THRUST_300001_SM_1000_NS8cuda_cub10par_nosyncE,(_ZN30_INTERNAL_b253ebac_4_k_cu_main6thrust24THRUST_300001_SM_1000_NS12placeholders2_9E - _ZN30_INTERNAL_b253ebac_4_k_cu_main6thrust24THRUST_300001_SM_1000_NS8cuda_cub10par_nosyncE)
_ZN30_INTERNAL_b253ebac_4_k_cu_main6thrust24THRUST_300001_SM_1000_NS8cuda_cub10par_nosyncE:
	.zero		1
	.type		_ZN30_INTERNAL_b253ebac_4_k_cu_main6thrust24THRUST_300001_SM_1000_NS12placeholders2_9E,@object
	.size		_ZN30_INTERNAL_b253ebac_4_k_cu_main6thrust24THRUST_300001_SM_1000_NS12placeholders2_9E,(_ZN30_INTERNAL_b253ebac_4_k_cu_main4cuda3std3__432_GLOBAL__N__b253ebac_4_k_cu_main6ignoreE - _ZN30_INTERNAL_b253ebac_4_k_cu_main6thrust24THRUST_300001_SM_1000_NS12placeholders2_9E)
_ZN30_INTERNAL_b253ebac_4_k_cu_main6thrust24THRUST_300001_SM_1000_NS12placeholders2_9E:
	.zero		1
	.type		_ZN30_INTERNAL_b253ebac_4_k_cu_main4cuda3std3__432_GLOBAL__N__b253ebac_4_k_cu_main6ignoreE,@object
	.size		_ZN30_INTERNAL_b253ebac_4_k_cu_main4cuda3std3__432_GLOBAL__N__b253ebac_4_k_cu_main6ignoreE,(_ZN30_INTERNAL_b253ebac_4_k_cu_main4cuda3std6ranges3__45__cpo4dataE - _ZN30_INTERNAL_b253ebac_4_k_cu_main4cuda3std3__432_GLOBAL__N__b253ebac_4_k_cu_main6ignoreE)
_ZN30_INTERNAL_b253ebac_4_k_cu_main4cuda3std3__432_GLOBAL__N__b253ebac_4_k_cu_main6ignoreE:
	.zero		1
	.type		_ZN30_INTERNAL_b253ebac_4_k_cu_main4cuda3std6ranges3__45__cpo4dataE,@object
	.size		_ZN30_INTERNAL_b253ebac_4_k_cu_main4cuda3std6ranges3__45__cpo4dataE,(_ZN30_INTERNAL_b253ebac_4_k_cu_main6thrust24THRUST_300001_SM_1000_NS12placeholders2_1E - _ZN30_INTERNAL_b253ebac_4_k_cu_main4cuda3std6ranges3__45__cpo4dataE)
_ZN30_INTERNAL_b253ebac_4_k_cu_main4cuda3std6ranges3__45__cpo4dataE:
	.zero		1
	.type		_ZN30_INTERNAL_b253ebac_4_k_cu_main6thrust24THRUST_300001_SM_1000_NS12placeholders2_1E,@object
	.size		_ZN30_INTERNAL_b253ebac_4_k_cu_main6thrust24THRUST_300001_SM_1000_NS12placeholders2_1E,(_ZN30_INTERNAL_b253ebac_4_k_cu_main4cuda3std3__45__cpo5beginE - _ZN30_INTERNAL_b253ebac_4_k_cu_main6thrust24THRUST_300001_SM_1000_NS12placeholders2_1E)
_ZN30_INTERNAL_b253ebac_4_k_cu_main6thrust24THRUST_300001_SM_1000_NS12placeholders2_1E:
	.zero		1
	.type		_ZN30_INTERNAL_b253ebac_4_k_cu_main4cuda3std3__45__cpo5beginE,@object
	.size		_ZN30_INTERNAL_b253ebac_4_k_cu_main4cuda3std3__45__cpo5beginE,(_ZN30_INTERNAL_b253ebac_4_k_cu_main4cuda3std6ranges3__45__cpo5beginE - _ZN30_INTERNAL_b253ebac_4_k_cu_main4cuda3std3__45__cpo5beginE)
_ZN30_INTERNAL_b253ebac_4_k_cu_main4cuda3std3__45__cpo5beginE:
	.zero		1
	.type		_ZN30_INTERNAL_b253ebac_4_k_cu_main4cuda3std6ranges3__45__cpo5beginE,@object
	.size		_ZN30_INTERNAL_b253ebac_4_k_cu_main4cuda3std6ranges3__45__cpo5beginE,(_ZN30_INTERNAL_b253ebac_4_k_cu_main6thrust24THRUST_300001_SM_1000_NS12placeholders2_5E - _ZN30_INTERNAL_b253ebac_4_k_cu_main4cuda3std6ranges3__45__cpo5beginE)
_ZN30_INTERNAL_b253ebac_4_k_cu_main4cuda3std6ranges3__45__cpo5beginE:
	.zero		1
	.type		_ZN30_INTERNAL_b253ebac_4_k_cu_main6thrust24THRUST_300001_SM_1000_NS12placeholders2_5E,@object
	.size		_ZN30_INTERNAL_b253ebac_4_k_cu_main6thrust24THRUST_300001_SM_1000_NS12placeholders2_5E,(_ZN30_INTERNAL_b253ebac_4_k_cu_main4cuda3std3__45__cpo6rbeginE - _ZN30_INTERNAL_b253ebac_4_k_cu_main6thrust24THRUST_300001_SM_1000_NS12placeholders2_5E)
_ZN30_INTERNAL_b253ebac_4_k_cu_main6thrust24THRUST_300001_SM_1000_NS12placeholders2_5E:
	.zero		1
	.type		_ZN30_INTERNAL_b253ebac_4_k_cu_main4cuda3std3__45__cpo6rbeginE,@object
	.size		_ZN30_INTERNAL_b253ebac_4_k_cu_main4cuda3std3__45__cpo6rbeginE,(_ZN30_INTERNAL_b253ebac_4_k_cu_main4cuda3std6ranges3__45__cpo7advanceE - _ZN30_INTERNAL_b253ebac_4_k_cu_main4cuda3std3__45__cpo6rbeginE)
_ZN30_INTERNAL_b253ebac_4_k_cu_main4cuda3std3__45__cpo6rbeginE:
	.zero		1
	.type		_ZN30_INTERNAL_b253ebac_4_k_cu_main4cuda3std6ranges3__45__cpo7advanceE,@object
	.size		_ZN30_INTERNAL_b253ebac_4_k_cu_main4cuda3std6ranges3__45__cpo7advanceE,(_ZN30_INTERNAL_b253ebac_4_k_cu_main4cuda3std3__47nulloptE - _ZN30_INTERNAL_b253ebac_4_k_cu_main4cuda3std6ranges3__45__cpo7advanceE)
_ZN30_INTERNAL_b253ebac_4_k_cu_main4cuda3std6ranges3__45__cpo7advanceE:
	.zero		1
	.type		_ZN30_INTERNAL_b253ebac_4_k_cu_main4cuda3std3__47nulloptE,@object
	.size		_ZN30_INTERNAL_b253ebac_4_k_cu_main4cuda3std3__47nulloptE,(_ZN30_INTERNAL_b253ebac_4_k_cu_main4cuda3std6ranges3__45__cpo8distanceE - _ZN30_INTERNAL_b253ebac_4_k_cu_main4cuda3std3__47nulloptE)
_ZN30_INTERNAL_b253ebac_4_k_cu_main4cuda3std3__47nulloptE:
	.zero		1
	.type		_ZN30_INTERNAL_b253ebac_4_k_cu_main4cuda3std6ranges3__45__cpo8distanceE,@object
	.size		_ZN30_INTERNAL_b253ebac_4_k_cu_main4cuda3std6ranges3__45__cpo8distanceE,(_ZN30_INTERNAL_b253ebac_4_k_cu_main6thrust24THRUST_300001_SM_1000_NS12placeholders3_10E - _ZN30_INTERNAL_b253ebac_4_k_cu_main4cuda3std6ranges3__45__cpo8distanceE)
_ZN30_INTERNAL_b253ebac_4_k_cu_main4cuda3std6ranges3__45__cpo8distanceE:
	.zero		1
	.type		_ZN30_INTERNAL_b253ebac_4_k_cu_main6thrust24THRUST_300001_SM_1000_NS12placeholders3_10E,@object
	.size		_ZN30_INTERNAL_b253ebac_4_k_cu_main6thrust24THRUST_300001_SM_1000_NS12placeholders3_10E,(_ZN30_INTERNAL_b253ebac_4_k_cu_main4cuda3std3__419piecewise_constructE - _ZN30_INTERNAL_b253ebac_4_k_cu_main6thrust24THRUST_300001_SM_1000_NS12placeholders3_10E)
_ZN30_INTERNAL_b253ebac_4_k_cu_main6thrust24THRUST_300001_SM_1000_NS12placeholders3_10E:
	.zero		1
	.type		_ZN30_INTERNAL_b253ebac_4_k_cu_main4cuda3std3__419piecewise_constructE,@object
	.size		_ZN30_INTERNAL_b253ebac_4_k_cu_main4cuda3std3__419piecewise_constructE,(_ZN30_INTERNAL_b253ebac_4_k_cu_main4cuda3std6ranges3__45__cpo5cdataE - _ZN30_INTERNAL_b253ebac_4_k_cu_main4cuda3std3__419piecewise_constructE)
_ZN30_INTERNAL_b253ebac_4_k_cu_main4cuda3std3__419piecewise_constructE:
	.zero		1
	.type		_ZN30_INTERNAL_b253ebac_4_k_cu_main4cuda3std6ranges3__45__cpo5cdataE,@object
	.size		_ZN30_INTERNAL_b253ebac_4_k_cu_main4cuda3std6ranges3__45__cpo5cdataE,(_ZN30_INTERNAL_b253ebac_4_k_cu_main6thrust24THRUST_300001_SM_1000_NS12placeholders2_2E - _ZN30_INTERNAL_b253ebac_4_k_cu_main4cuda3std6ranges3__45__cpo5cdataE)
_ZN30_INTERNAL_b253ebac_4_k_cu_main4cuda3std6ranges3__45__cpo5cdataE:
	.zero		1
	.type		_ZN30_INTERNAL_b253ebac_4_k_cu_main6thrust24THRUST_300001_SM_1000_NS12placeholders2_2E,@object
	.size		_ZN30_INTERNAL_b253ebac_4_k_cu_main6thrust24THRUST_300001_SM_1000_NS12placeholders2_2E,(_ZN30_INTERNAL_b253ebac_4_k_cu_main4cuda3std3__45__cpo3endE - _ZN30_INTERNAL_b253ebac_4_k_cu_main6thrust24THRUST_300001_SM_1000_NS12placeholders2_2E)
_ZN30_INTERNAL_b253ebac_4_k_cu_main6thrust24THRUST_300001_SM_1000_NS12placeholders2_2E:
	.zero		1
	.type		_ZN30_INTERNAL_b253ebac_4_k_cu_main4cuda3std3__45__cpo3endE,@object
	.size		_ZN30_INTERNAL_b253ebac_4_k_cu_main4cuda3std3__45__cpo3endE,(_ZN30_INTERNAL_b253ebac_4_k_cu_main4cuda3std6ranges3__45__cpo3endE - _ZN30_INTERNAL_b253ebac_4_k_cu_main4cuda3std3__45__cpo3endE)
_ZN30_INTERNAL_b253ebac_4_k_cu_main4cuda3std3__45__cpo3endE:
	.zero		1
	.type		_ZN30_INTERNAL_b253ebac_4_k_cu_main4cuda3std6ranges3__45__cpo3endE,@object
	.size		_ZN30_INTERNAL_b253ebac_4_k_cu_main4cuda3std6ranges3__45__cpo3endE,(_ZN30_INTERNAL_b253ebac_4_k_cu_main6thrust24THRUST_300001_SM_1000_NS12placeholders2_6E - _ZN30_INTERNAL_b253ebac_4_k_cu_main4cuda3std6ranges3__45__cpo3endE)
_ZN30_INTERNAL_b253ebac_4_k_cu_main4cuda3std6ranges3__45__cpo3endE:
	.zero		1
	.type		_ZN30_INTERNAL_b253ebac_4_k_cu_main6thrust24THRUST_300001_SM_1000_NS12placeholders2_6E,@object
	.size		_ZN30_INTERNAL_b253ebac_4_k_cu_main6thrust24THRUST_300001_SM_1000_NS12placeholders2_6E,(_ZN30_INTERNAL_b253ebac_4_k_cu_main4cuda3std3__45__cpo4rendE - _ZN30_INTERNAL_b253ebac_4_k_cu_main6thrust24THRUST_300001_SM_1000_NS12placeholders2_6E)
_ZN30_INTERNAL_b253ebac_4_k_cu_main6thrust24THRUST_300001_SM_1000_NS12placeholders2_6E:
	.zero		1
	.type		_ZN30_INTERNAL_b253ebac_4_k_cu_main4cuda3std3__45__cpo4rendE,@object
	.size		_ZN30_INTERNAL_b253ebac_4_k_cu_main4cuda3std3__45__cpo4rendE,(_ZN30_INTERNAL_b253ebac_4_k_cu_main4cuda3std6ranges3__45__cpo9iter_swapE - _ZN30_INTERNAL_b253ebac_4_k_cu_main4cuda3std3__45__cpo4rendE)
_ZN30_INTERNAL_b253ebac_4_k_cu_main4cuda3std3__45__cpo4rendE:
	.zero		1
	.type		_ZN30_INTERNAL_b253ebac_4_k_cu_main4cuda3std6ranges3__45__cpo9iter_swapE,@object
	.size		_ZN30_INTERNAL_b253ebac_4_k_cu_main4cuda3std6ranges3__45__cpo9iter_swapE,(_ZN30_INTERNAL_b253ebac_4_k_cu_main4cuda3std3__48unexpectE - _ZN30_INTERNAL_b253ebac_4_k_cu_main4cuda3std6ranges3__45__cpo9iter_swapE)
_ZN30_INTERNAL_b253ebac_4_k_cu_main4cuda3std6ranges3__45__cpo9iter_swapE:
	.zero		1
	.type		_ZN30_INTERNAL_b253ebac_4_k_cu_main4cuda3std3__48unexpectE,@object
	.size		_ZN30_INTERNAL_b253ebac_4_k_cu_main4cuda3std3__48unexpectE,(_ZN30_INTERNAL_b253ebac_4_k_cu_main6thrust24THRUST_300001_SM_1000_NS8cuda_cub3parE - _ZN30_INTERNAL_b253ebac_4_k_cu_main4cuda3std3__48unexpectE)
_ZN30_INTERNAL_b253ebac_4_k_cu_main4cuda3std3__48unexpectE:
	.zero		1
	.type		_ZN30_INTERNAL_b253ebac_4_k_cu_main6thrust24THRUST_300001_SM_1000_NS8cuda_cub3parE,@object
	.size		_ZN30_INTERNAL_b253ebac_4_k_cu_main6thrust24THRUST_300001_SM_1000_NS8cuda_cub3parE,(_ZN30_INTERNAL_b253ebac_4_k_cu_main6thrust24THRUST_300001_SM_1000_NS12placeholders2_4E - _ZN30_INTERNAL_b253ebac_4_k_cu_main6thrust24THRUST_300001_SM_1000_NS8cuda_cub3parE)
_ZN30_INTERNAL_b253ebac_4_k_cu_main6thrust24THRUST_300001_SM_1000_NS8cuda_cub3parE:
	.zero		1
	.type		_ZN30_INTERNAL_b253ebac_4_k_cu_main6thrust24THRUST_300001_SM_1000_NS12placeholders2_4E,@object
	.size		_ZN30_INTERNAL_b253ebac_4_k_cu_main6thrust24THRUST_300001_SM_1000_NS12placeholders2_4E,(_ZN30_INTERNAL_b253ebac_4_k_cu_main4cuda3std3__45__cpo4cendE - _ZN30_INTERNAL_b253ebac_4_k_cu_main6thrust24THRUST_300001_SM_1000_NS12placeholders2_4E)
_ZN30_INTERNAL_b253ebac_4_k_cu_main6thrust24THRUST_300001_SM_1000_NS12placeholders2_4E:
	.zero		1
	.type		_ZN30_INTERNAL_b253ebac_4_k_cu_main4cuda3std3__45__cpo4cendE,@object
	.size		_ZN30_INTERNAL_b253ebac_4_k_cu_main4cuda3std3__45__cpo4cendE,(_ZN30_INTERNAL_b253ebac_4_k_cu_main4cuda3std6ranges3__45__cpo4cendE - _ZN30_INTERNAL_b253ebac_4_k_cu_main4cuda3std3__45__cpo4cendE)
_ZN30_INTERNAL_b253ebac_4_k_cu_main4cuda3std3__45__cpo4cendE:
	.zero		1
	.type		_ZN30_INTERNAL_b253ebac_4_k_cu_main4cuda3std6ranges3__45__cpo4cendE,@object
	.size		_ZN30_INTERNAL_b253ebac_4_k_cu_main4cuda3std6ranges3__45__cpo4cendE,(_ZN30_INTERNAL_b253ebac_4_k_cu_main4cuda3std3__420unreachable_sentinelE - _ZN30_INTERNAL_b253ebac_4_k_cu_main4cuda3std6ranges3__45__cpo4cendE)
_ZN30_INTERNAL_b253ebac_4_k_cu_main4cuda3std6ranges3__45__cpo4cendE:
	.zero		1
	.type		_ZN30_INTERNAL_b253ebac_4_k_cu_main4cuda3std3__420unreachable_sentinelE,@object
	.size		_ZN30_INTERNAL_b253ebac_4_k_cu_main4cuda3std3__420unreachable_sentinelE,(_ZN30_INTERNAL_b253ebac_4_k_cu_main4cuda3std6ranges3__45__cpo5ssizeE - _ZN30_INTERNAL_b253ebac_4_k_cu_main4cuda3std3__420unreachable_sentinelE)
_ZN30_INTERNAL_b253ebac_4_k_cu_main4cuda3std3__420unreachable_sentinelE:
	.zero		1
	.type		_ZN30_INTERNAL_b253ebac_4_k_cu_main4cuda3std6ranges3__45__cpo5ssizeE,@object
	.size		_ZN30_INTERNAL_b253ebac_4_k_cu_main4cuda3std6ranges3__45__cpo5ssizeE,(_ZN30_INTERNAL_b253ebac_4_k_cu_main6thrust24THRUST_300001_SM_1000_NS12placeholders2_8E - _ZN30_INTERNAL_b253ebac_4_k_cu_main4cuda3std6ranges3__45__cpo5ssizeE)
_ZN30_INTERNAL_b253ebac_4_k_cu_main4cuda3std6ranges3__45__cpo5ssizeE:
	.zero		1
	.type		_ZN30_INTERNAL_b253ebac_4_k_cu_main6thrust24THRUST_300001_SM_1000_NS12placeholders2_8E,@object
	.size		_ZN30_INTERNAL_b253ebac_4_k_cu_main6thrust24THRUST_300001_SM_1000_NS12placeholders2_8E,(_ZN30_INTERNAL_b253ebac_4_k_cu_main4cuda3std3__45__cpo5crendE - _ZN30_INTERNAL_b253ebac_4_k_cu_main6thrust24THRUST_300001_SM_1000_NS12placeholders2_8E)
_ZN30_INTERNAL_b253ebac_4_k_cu_main6thrust24THRUST_300001_SM_1000_NS12placeholders2_8E:
	.zero		1
	.type		_ZN30_INTERNAL_b253ebac_4_k_cu_main4cuda3std3__45__cpo5crendE,@object
	.size		_ZN30_INTERNAL_b253ebac_4_k_cu_main4cuda3std3__45__cpo5crendE,(_ZN30_INTERNAL_b253ebac_4_k_cu_main4cuda3std6ranges3__45__cpo4prevE - _ZN30_INTERNAL_b253ebac_4_k_cu_main4cuda3std3__45__cpo5crendE)
_ZN30_INTERNAL_b253ebac_4_k_cu_main4cuda3std3__45__cpo5crendE:
	.zero		1
	.type		_ZN30_INTERNAL_b253ebac_4_k_cu_main4cuda3std6ranges3__45__cpo4prevE,@object
	.size		_ZN30_INTERNAL_b253ebac_4_k_cu_main4cuda3std6ranges3__45__cpo4prevE,(_ZN30_INTERNAL_b253ebac_4_k_cu_main4cuda3std6ranges3__45__cpo9iter_moveE - _ZN30_INTERNAL_b253ebac_4_k_cu_main4cuda3std6ranges3__45__cpo4prevE)
_ZN30_INTERNAL_b253ebac_4_k_cu_main4cuda3std6ranges3__45__cpo4prevE:
	.zero		1
	.type		_ZN30_INTERNAL_b253ebac_4_k_cu_main4cuda3std6ranges3__45__cpo9iter_moveE,@object
	.size		_ZN30_INTERNAL_b253ebac_4_k_cu_main4cuda3std6ranges3__45__cpo9iter_moveE,(_ZN30_INTERNAL_b253ebac_4_k_cu_main6thrust24THRUST_300001_SM_1000_NS6system6detail10sequential3seqE - _ZN30_INTERNAL_b253ebac_4_k_cu_main4cuda3std6ranges3__45__cpo9iter_moveE)
_ZN30_INTERNAL_b253ebac_4_k_cu_main4cuda3std6ranges3__45__cpo9iter_moveE:
	.zero		1
	.type		_ZN30_INTERNAL_b253ebac_4_k_cu_main6thrust24THRUST_300001_SM_1000_NS6system6detail10sequential3seqE,@object
	.size		_ZN30_INTERNAL_b253ebac_4_k_cu_main6thrust24THRUST_300001_SM_1000_NS6system6detail10sequential3seqE,(.L_31 - _ZN30_INTERNAL_b253ebac_4_k_cu_main6thrust24THRUST_300001_SM_1000_NS6system6detail10sequential3seqE)
_ZN30_INTERNAL_b253ebac_4_k_cu_main6thrust24THRUST_300001_SM_1000_NS6system6detail10sequential3seqE:
	.zero		1
.L_31:


//--------------------- .nv.shared._ZN3cub18CUB_300001_SM_10006detail6reduce18DeviceReduceKernelINS2_10policy_hubIdyN4cuda3std3__44plusIdEEE10Policy1000EN6thrust24THRUST_300001_SM_1000_NS6detail15normal_iteratorINSD_10device_ptrIdEEEEyS9_dNS7_10__identityEEEvT0_PT3_T1_NS0_13GridEvenShareISN_EET2_T4_ --------------------------
	.section	.nv.shared._ZN3cub18CUB_300001_SM_10006detail6reduce18DeviceReduceKernelINS2_10policy_hubIdyN4cuda3std3__44plusIdEEE10Policy1000EN6thrust24THRUST_300001_SM_1000_NS6detail15normal_iteratorINSD_10device_ptrIdEEEEyS9_dNS7_10__identityEEEvT0_PT3_T1_NS0_13GridEvenShareISN_EET2_T4_,"aw",@nobits
	.sectionflags	@""
	.align	128
.nv.shared._ZN3cub18CUB_300001_SM_10006detail6reduce18DeviceReduceKernelINS2_10policy_hubIdyN4cuda3std3__44plusIdEEE10Policy1000EN6thrust24THRUST_300001_SM_1000_NS6detail15normal_iteratorINSD_10device_ptrIdEEEEyS9_dNS7_10__identityEEEvT0_PT3_T1_NS0_13GridEvenShareISN_EET2_T4_:
	.zero		1280


//--------------------- .nv.shared._ZN3cub18CUB_300001_SM_10006detail6reduce28DeviceReduceSingleTileKernelINS2_10policy_hubIdyN4cuda3std3__44plusIdEEE10Policy1000EN6thrust24THRUST_300001_SM_1000_NS6detail15normal_iteratorINSD_10device_ptrIdEEEEPdyS9_ddNS7_10__identityEEEvT0_T1_T2_T3_T4_T6_ --------------------------
	.section	.nv.shared._ZN3cub18CUB_300001_SM_10006detail6reduce28DeviceReduceSingleTileKernelINS2_10policy_hubIdyN4cuda3std3__44plusIdEEE10Policy1000EN6thrust24THRUST_300001_SM_1000_NS6detail15normal_iteratorINSD_10device_ptrIdEEEEPdyS9_ddNS7_10__identityEEEvT0_T1_T2_T3_T4_T6_,"aw",@nobits
	.sectionflags	@""
	.align	128
.nv.shared._ZN3cub18CUB_300001_SM_10006detail6reduce28DeviceReduceSingleTileKernelINS2_10policy_hubIdyN4cuda3std3__44plusIdEEE10Policy1000EN6thrust24THRUST_300001_SM_1000_NS6detail15normal_iteratorINSD_10device_ptrIdEEEEPdyS9_ddNS7_10__identityEEEvT0_T1_T2_T3_T4_T6_:
	.zero		1280


//--------------------- .nv.shared._ZN3cub18CUB_300001_SM_10006detail6reduce28DeviceReduceSingleTileKernelINS2_10policy_hubIdjN4cuda3std3__44plusIdEEE10Policy1000EPdSC_iS9_ddNS7_10__identityEEEvT0_T1_T2_T3_T4_T6_ --------------------------
	.section	.nv.shared._ZN3cub18CUB_300001_SM_10006detail6reduce28DeviceReduceSingleTileKernelINS2_10policy_hubIdjN4cuda3std3__44plusIdEEE10Policy1000EPdSC_iS9_ddNS7_10__identityEEEvT0_T1_T2_T3_T4_T6_,"aw",@nobits
	.sectionflags	@""
	.align	128
.nv.shared._ZN3cub18CUB_300001_SM_10006detail6reduce28DeviceReduceSingleTileKernelINS2_10policy_hubIdjN4cuda3std3__44plusIdEEE10Policy1000EPdSC_iS9_ddNS7_10__identityEEEvT0_T1_T2_T3_T4_T6_:
	.zero		1280


//--------------------- .nv.shared._ZN3cub18CUB_300001_SM_10006detail6reduce18DeviceReduceKernelINS2_10policy_hubIdjN4cuda3std3__44plusIdEEE10Policy1000EN6thrust24THRUST_300001_SM_1000_NS6detail15normal_iteratorINSD_10device_ptrIdEEEEjS9_dNS7_10__identityEEEvT0_PT3_T1_NS0_13GridEvenShareISN_EET2_T4_ --------------------------
	.section	.nv.shared._ZN3cub18CUB_300001_SM_10006detail6reduce18DeviceReduceKernelINS2_10policy_hubIdjN4cuda3std3__44plusIdEEE10Policy1000EN6thrust24THRUST_300001_SM_1000_NS6detail15normal_iteratorINSD_10device_ptrIdEEEEjS9_dNS7_10__identityEEEvT0_PT3_T1_NS0_13GridEvenShareISN_EET2_T4_,"aw",@nobits
	.sectionflags	@""
	.align	128
.nv.shared._ZN3cub18CUB_300001_SM_10006detail6reduce18DeviceReduceKernelINS2_10policy_hubIdjN4cuda3std3__44plusIdEEE10Policy1000EN6thrust24THRUST_300001_SM_1000_NS6detail15normal_iteratorINSD_10device_ptrIdEEEEjS9_dNS7_10__identityEEEvT0_PT3_T1_NS0_13GridEvenShareISN_EET2_T4_:
	.zero		1280


//--------------------- .nv.shared._ZN3cub18CUB_300001_SM_10006detail6reduce28DeviceReduceSingleTileKernelINS2_10policy_hubIdjN4cuda3std3__44plusIdEEE10Policy1000EN6thrust24THRUST_300001_SM_1000_NS6detail15normal_iteratorINSD_10device_ptrIdEEEEPdjS9_ddNS7_10__identityEEEvT0_T1_T2_T3_T4_T6_ --------------------------
	.section	.nv.shared._ZN3cub18CUB_300001_SM_10006detail6reduce28DeviceReduceSingleTileKernelINS2_10policy_hubIdjN4cuda3std3__44plusIdEEE10Policy1000EN6thrust24THRUST_300001_SM_1000_NS6detail15normal_iteratorINSD_10device_ptrIdEEEEPdjS9_ddNS7_10__identityEEEvT0_T1_T2_T3_T4_T6_,"aw",@nobits
	.sectionflags	@""
	.align	128
.nv.shared._ZN3cub18CUB_300001_SM_10006detail6reduce28DeviceReduceSingleTileKernelINS2_10policy_hubIdjN4cuda3std3__44plusIdEEE10Policy1000EN6thrust24THRUST_300001_SM_1000_NS6detail15normal_iteratorINSD_10device_ptrIdEEEEPdjS9_ddNS7_10__identityEEEvT0_T1_T2_T3_T4_T6_:
	.zero		1280


//--------------------- .nv.shared._ZN3cub18CUB_300001_SM_10006detail6reduce28DeviceReduceSingleTileKernelINS2_10policy_hubIlyN4cuda3std3__44plusIlEEE10Policy1000EPlSC_iS9_llNS7_10__identityEEEvT0_T1_T2_T3_T4_T6_ --------------------------
	.section	.nv.shared._ZN3cub18CUB_300001_SM_10006detail6reduce28DeviceReduceSingleTileKernelINS2_10policy_hubIlyN4cuda3std3__44plusIlEEE10Policy1000EPlSC_iS9_llNS7_10__identityEEEvT0_T1_T2_T3_T4_T6_,"aw",@nobits
	.sectionflags	@""
	.align	128
.nv.shared._ZN3cub18CUB_300001_SM_10006detail6reduce28DeviceReduceSingleTileKernelINS2_10policy_hubIlyN4cuda3std3__44plusIlEEE10Policy1000EPlSC_iS9_llNS7_10__identityEEEvT0_T1_T2_T3_T4_T6_:
	.zero		1280


//--------------------- .nv.shared._ZN3cub18CUB_300001_SM_10006detail6reduce18DeviceReduceKernelINS2_10policy_hubIlyN4cuda3std3__44plusIlEEE10Policy1000EN6thrust24THRUST_300001_SM_1000_NS18transform_iteratorI14maior_que_zeroNSD_6detail15normal_iteratorINSD_10device_ptrIdEEEEllEEyS9_lNS7_10__identityEEEvT0_PT3_T1_NS0_13GridEvenShareISQ_EET2_T4_ --------------------------
	.section	.nv.shared._ZN3cub18CUB_300001_SM_10006detail6reduce18DeviceReduceKernelINS2_10policy_hubIlyN4cuda3std3__44plusIlEEE10Policy1000EN6thrust24THRUST_300001_SM_1000_NS18transform_iteratorI14maior_que_zeroNSD_6detail15normal_iteratorINSD_10device_ptrIdEEEEllEEyS9_lNS7_10__identityEEEvT0_PT3_T1_NS0_13GridEvenShareISQ_EET2_T4_,"aw",@nobits
	.sectionflags	@""
	.align	128
.nv.shared._ZN3cub18CUB_300001_SM_10006detail6reduce18DeviceReduceKernelINS2_10policy_hubIlyN4cuda3std3__44plusIlEEE10Policy1000EN6thrust24THRUST_300001_SM_1000_NS18transform_iteratorI14maior_que_zeroNSD_6detail15normal_iteratorINSD_10device_ptrIdEEEEllEEyS9_lNS7_10__identityEEEvT0_PT3_T1_NS0_13GridEvenShareISQ_EET2_T4_:
	.zero		1280


//--------------------- .nv.shared._ZN3cub18CUB_300001_SM_10006detail6reduce28DeviceReduceSingleTileKernelINS2_10policy_hubIlyN4cuda3std3__44plusIlEEE10Policy1000EN6thrust24THRUST_300001_SM_1000_NS18transform_iteratorI14maior_que_zeroNSD_6detail15normal_iteratorINSD_10device_ptrIdEEEEllEEPlyS9_llNS7_10__identityEEEvT0_T1_T2_T3_T4_T6_ --------------------------
	.section	.nv.shared._ZN3cub18CUB_300001_SM_10006detail6reduce28DeviceReduceSingleTileKernelINS2_10policy_hubIlyN4cuda3std3__44plusIlEEE10Policy1000EN6thrust24THRUST_300001_SM_1000_NS18transform_iteratorI14maior_que_zeroNSD_6detail15normal_iteratorINSD_10device_ptrIdEEEEllEEPlyS9_llNS7_10__identityEEEvT0_T1_T2_T3_T4_T6_,"aw",@nobits
	.sectionflags	@""
	.align	128
.nv.shared._ZN3cub18CUB_300001_SM_10006detail6reduce28DeviceReduceSingleTileKernelINS2_10policy_hubIlyN4cuda3std3__44plusIlEEE10Policy1000EN6thrust24THRUST_300001_SM_1000_NS18transform_iteratorI14maior_que_zeroNSD_6detail15normal_iteratorINSD_10device_ptrIdEEEEllEEPlyS9_llNS7_10__identityEEEvT0_T1_T2_T3_T4_T6_:
	.zero		1280


//--------------------- .nv.shared._ZN3cub18CUB_300001_SM_10006detail6reduce28DeviceReduceSingleTileKernelINS2_10policy_hubIljN4cuda3std3__44plusIlEEE10Policy1000EPlSC_iS9_llNS7_10__identityEEEvT0_T1_T2_T3_T4_T6_ --------------------------
	.section	.nv.shared._ZN3cub18CUB_300001_SM_10006detail6reduce28DeviceReduceSingleTileKernelINS2_10policy_hubIljN4cuda3std3__44plusIlEEE10Policy1000EPlSC_iS9_llNS7_10__identityEEEvT0_T1_T2_T3_T4_T6_,"aw",@nobits
	.sectionflags	@""
	.align	128
.nv.shared._ZN3cub18CUB_300001_SM_10006detail6reduce28DeviceReduceSingleTileKernelINS2_10policy_hubIljN4cuda3std3__44plusIlEEE10Policy1000EPlSC_iS9_llNS7_10__identityEEEvT0_T1_T2_T3_T4_T6_:
	.zero		1280


//--------------------- .nv.shared._ZN3cub18CUB_300001_SM_10006detail6reduce18DeviceReduceKernelINS2_10policy_hubIljN4cuda3std3__44plusIlEEE10Policy1000EN6thrust24THRUST_300001_SM_1000_NS18transform_iteratorI14maior_que_zeroNSD_6detail15normal_iteratorINSD_10device_ptrIdEEEEllEEjS9_lNS7_10__identityEEEvT0_PT3_T1_NS0_13GridEvenShareISQ_EET2_T4_ --------------------------
	.section	.nv.shared._ZN3cub18CUB_300001_SM_10006detail6reduce18DeviceReduceKernelINS2_10policy_hubIljN4cuda3std3__44plusIlEEE10Policy1000EN6thrust24THRUST_300001_SM_1000_NS18transform_iteratorI14maior_que_zeroNSD_6detail15normal_iteratorINSD_10device_ptrIdEEEEllEEjS9_lNS7_10__identityEEEvT0_PT3_T1_NS0_13GridEvenShareISQ_EET2_T4_,"aw",@nobits
	.sectionflags	@""
	.align	128
.nv.shared._ZN3cub18CUB_300001_SM_10006detail6reduce18DeviceReduceKernelINS2_10policy_hubIljN4cuda3std3__44plusIlEEE10Policy1000EN6thrust24THRUST_300001_SM_1000_NS18transform_iteratorI14maior_que_zeroNSD_6detail15normal_iteratorINSD_10device_ptrIdEEEEllEEjS9_lNS7_10__identityEEEvT0_PT3_T1_NS0_13GridEvenShareISQ_EET2_T4_:
	.zero		1280


//--------------------- .nv.shared._ZN3cub18CUB_300001_SM_10006detail6reduce28DeviceReduceSingleTileKernelINS2_10policy_hubIljN4cuda3std3__44plusIlEEE10Policy1000EN6thrust24THRUST_300001_SM_1000_NS18transform_iteratorI14maior_que_zeroNSD_6detail15normal_iteratorINSD_10device_ptrIdEEEEllEEPljS9_llNS7_10__identityEEEvT0_T1_T2_T3_T4_T6_ --------------------------
	.section	.nv.shared._ZN3cub18CUB_300001_SM_10006detail6reduce28DeviceReduceSingleTileKernelINS2_10policy_hubIljN4cuda3std3__44plusIlEEE10Policy1000EN6thrust24THRUST_300001_SM_1000_NS18transform_iteratorI14maior_que_zeroNSD_6detail15normal_iteratorINSD_10device_ptrIdEEEEllEEPljS9_llNS7_10__identityEEEvT0_T1_T2_T3_T4_T6_,"aw",@nobits
	.sectionflags	@""
	.align	128
.nv.shared._ZN3cub18CUB_300001_SM_10006detail6reduce28DeviceReduceSingleTileKernelINS2_10policy_hubIljN4cuda3std3__44plusIlEEE10Policy1000EN6thrust24THRUST_300001_SM_1000_NS18transform_iteratorI14maior_que_zeroNSD_6detail15normal_iteratorINSD_10device_ptrIdEEEEllEEPljS9_llNS7_10__identityEEEvT0_T1_T2_T3_T4_T6_:
	.zero		1280


//--------------------- .nv.shared._ZN3cub18CUB_300001_SM_10006detail9transform16transform_kernelINS2_10policy_hubILb0EN4cuda3std3__45tupleIJN6thrust24THRUST_300001_SM_1000_NS6detail15normal_iteratorINSA_10device_ptrIdEEEESF_EEEE10policy1000ElNS7_5minusIdEESF_JPdSL_EEEvT0_iT1_T2_DpNS2_10kernel_argIT3_EE --------------------------
	.section	.nv.shared._ZN3cub18CUB_300001_SM_10006detail9transform16transform_kernelINS2_10policy_hubILb0EN4cuda3std3__45tupleIJN6thrust24THRUST_300001_SM_1000_NS6detail15normal_iteratorINSA_10device_ptrIdEEEESF_EEEE10policy1000ElNS7_5minusIdEESF_JPdSL_EEEvT0_iT1_T2_DpNS2_10kernel_argIT3_EE,"aw",@nobits
	.sectionflags	@""
	.align	128
.nv.shared._ZN3cub18CUB_300001_SM_10006detail9transform16transform_kernelINS2_10policy_hubILb0EN4cuda3std3__45tupleIJN6thrust24THRUST_300001_SM_1000_NS6detail15normal_iteratorINSA_10device_ptrIdEEEESF_EEEE10policy1000ElNS7_5minusIdEESF_JPdSL_EEEvT0_iT1_T2_DpNS2_10kernel_argIT3_EE:
	.zero		1152


//--------------------- .nv.shared._ZN3cub18CUB_300001_SM_10006detail9transform16transform_kernelINS2_10policy_hubILb0EN4cuda3std3__45tupleIJN6thrust24THRUST_300001_SM_1000_NS6detail15normal_iteratorINSA_10device_ptrIdEEEESF_EEEE10policy1000EiNS7_5minusIdEESF_JPdSL_EEEvT0_iT1_T2_DpNS2_10kernel_argIT3_EE --------------------------
	.section	.nv.shared._ZN3cub18CUB_300001_SM_10006detail9transform16transform_kernelINS2_10policy_hubILb0EN4cuda3std3__45tupleIJN6thrust24THRUST_300001_SM_1000_NS6detail15normal_iteratorINSA_10device_ptrIdEEEESF_EEEE10policy1000EiNS7_5minusIdEESF_JPdSL_EEEvT0_iT1_T2_DpNS2_10kernel_argIT3_EE,"aw",@nobits
	.sectionflags	@""
	.align	128
.nv.shared._ZN3cub18CUB_300001_SM_10006detail9transform16transform_kernelINS2_10policy_hubILb0EN4cuda3std3__45tupleIJN6thrust24THRUST_300001_SM_1000_NS6detail15normal_iteratorINSA_10device_ptrIdEEEESF_EEEE10policy1000EiNS7_5minusIdEESF_JPdSL_EEEvT0_iT1_T2_DpNS2_10kernel_argIT3_EE:
	.zero		1152


//--------------------- .nv.shared._ZN3cub18CUB_300001_SM_10006detail8for_each13static_kernelINS2_12policy_hub_t12policy_500_tElN6thrust24THRUST_300001_SM_1000_NS8cuda_cub11__transform17unary_transform_fINS7_6detail15normal_iteratorINS7_10device_ptrIdEEEESF_SF_NS8_9__replace10constant_fIiEE14menor_que_zeroEEEEvT0_T1_ --------------------------
	.section	.nv.shared._ZN3cub18CUB_300001_SM_10006detail8for_each13static_kernelINS2_12policy_hub_t12policy_500_tElN6thrust24THRUST_300001_SM_1000_NS8cuda_cub11__transform17unary_transform_fINS7_6detail15normal_iteratorINS7_10device_ptrIdEEEESF_SF_NS8_9__replace10constant_fIiEE14menor_que_zeroEEEEvT0_T1_,"aw",@nobits
	.sectionflags	@""
	.align	128
	.zero		1024


//--------------------- .nv.shared._ZN3cub18CUB_300001_SM_10006detail8for_each13static_kernelINS2_12policy_hub_t12policy_500_tEmN6thrust24THRUST_300001_SM_1000_NS8cuda_cub20__uninitialized_fill7functorINS7_10device_ptrIdEEdEEEEvT0_T1_ --------------------------
	.section	.nv.shared._ZN3cub18CUB_300001_SM_10006detail8for_each13static_kernelINS2_12policy_hub_t12policy_500_tEmN6thrust24THRUST_300001_SM_1000_NS8cuda_cub20__uninitialized_fill7functorINS7_10device_ptrIdEEdEEEEvT0_T1_,"aw",@nobits
	.sectionflags	@""
	.align	128
	.zero		1024


//--------------------- .nv.shared._ZN3cub18CUB_300001_SM_10006detail11EmptyKernelIvEEvv --------------------------
	.section	.nv.shared._ZN3cub18CUB_300001_SM_10006detail11EmptyKernelIvEEvv,"aw",@nobits
	.sectionflags	@""
	.align	128
	.zero		1024


//--------------------- .nv.constant0._ZN3cub18CUB_300001_SM_10006detail6reduce28DeviceReduceSingleTileKernelINS2_10policy_hubIdyN4cuda3std3__44plusIdEEE10Policy1000EPdSC_iS9_ddNS7_10__identityEEEvT0_T1_T2_T3_T4_T6_ --------------------------
	.section	.nv.constant0._ZN3cub18CUB_300001_SM_10006detail6reduce28DeviceReduceSingleTileKernelINS2_10policy_hubIdyN4cuda3std3__44plusIdEEE10Policy1000EPdSC_iS9_ddNS7_10__identityEEEvT0_T1_T2_T3_T4_T6_,"a",@progbits
	.sectionflags	@""
	.align	4
.nv.constant0._ZN3cub18CUB_300001_SM_10006detail6reduce28DeviceReduceSingleTileKernelINS2_10policy_hubIdyN4cuda3std3__44plusIdEEE10Policy1000EPdSC_iS9_ddNS7_10__identityEEEvT0_T1_T2_T3_T4_T6_:
	.zero		929


//--------------------- .nv.constant0._ZN3cub18CUB_300001_SM_10006detail6reduce18DeviceReduceKernelINS2_10policy_hubIdyN4cuda3std3__44plusIdEEE10Policy1000EN6thrust24THRUST_300001_SM_1000_NS6detail15normal_iteratorINSD_10device_ptrIdEEEEyS9_dNS7_10__identityEEEvT0_PT3_T1_NS0_13GridEvenShareISN_EET2_T4_ --------------------------
	.section	.nv.constant0._ZN3cub18CUB_300001_SM_10006detail6reduce18DeviceReduceKernelINS2_10policy_hubIdyN4cuda3std3__44plusIdEEE10Policy1000EN6thrust24THRUST_300001_SM_1000_NS6detail15normal_iteratorINSD_10device_ptrIdEEEEyS9_dNS7_10__identityEEEvT0_PT3_T1_NS0_13GridEvenShareISN_EET2_T4_,"a",@progbits
	.sectionflags	@""
	.align	4
.nv.constant0._ZN3cub18CUB_300001_SM_10006detail6reduce18DeviceReduceKernelINS2_10policy_hubIdyN4cuda3std3__44plusIdEEE10Policy1000EN6thrust24THRUST_300001_SM_1000_NS6detail15normal_iteratorINSD_10device_ptrIdEEEEyS9_dNS7_10__identityEEEvT0_PT3_T1_NS0_13GridEvenShareISN_EET2_T4_:
	.zero		994


//--------------------- .nv.constant0._ZN3cub18CUB_300001_SM_10006detail6reduce28DeviceReduceSingleTileKernelINS2_10policy_hubIdyN4cuda3std3__44plusIdEEE10Policy1000EN6thrust24THRUST_300001_SM_1000_NS6detail15normal_iteratorINSD_10device_ptrIdEEEEPdyS9_ddNS7_10__identityEEEvT0_T1_T2_T3_T4_T6_ --------------------------
	.section	.nv.constant0._ZN3cub18CUB_300001_SM_10006detail6reduce28DeviceReduceSingleTileKernelINS2_10policy_hubIdyN4cuda3std3__44plusIdEEE10Policy1000EN6thrust24THRUST_300001_SM_1000_NS6detail15normal_iteratorINSD_10device_ptrIdEEEEPdyS9_ddNS7_10__identityEEEvT0_T1_T2_T3_T4_T6_,"a",@progbits
	.sectionflags	@""
	.align	4
.nv.constant0._ZN3cub18CUB_300001_SM_10006detail6reduce28DeviceReduceSingleTileKernelINS2_10policy_hubIdyN4cuda3std3__44plusIdEEE10Policy1000EN6thrust24THRUST_300001_SM_1000_NS6detail15normal_iteratorINSD_10device_ptrIdEEEEPdyS9_ddNS7_10__identityEEEvT0_T1_T2_T3_T4_T6_:
	.zero		937


//--------------------- .nv.constant0._ZN3cub18CUB_300001_SM_10006detail6reduce28DeviceReduceSingleTileKernelINS2_10policy_hubIdjN4cuda3std3__44plusIdEEE10Policy1000EPdSC_iS9_ddNS7_10__identityEEEvT0_T1_T2_T3_T4_T6_ --------------------------
	.section	.nv.constant0._ZN3cub18CUB_300001_SM_10006detail6reduce28DeviceReduceSingleTileKernelINS2_10policy_hubIdjN4cuda3std3__44plusIdEEE10Policy1000EPdSC_iS9_ddNS7_10__identityEEEvT0_T1_T2_T3_T4_T6_,"a",@progbits
	.sectionflags	@""
	.align	4
.nv.constant0._ZN3cub18CUB_300001_SM_10006detail6reduce28DeviceReduceSingleTileKernelINS2_10policy_hubIdjN4cuda3std3__44plusIdEEE10Policy1000EPdSC_iS9_ddNS7_10__identityEEEvT0_T1_T2_T3_T4_T6_:
	.zero		929


//--------------------- .nv.constant0._ZN3cub18CUB_300001_SM_10006detail6reduce18DeviceReduceKernelINS2_10policy_hubIdjN4cuda3std3__44plusIdEEE10Policy1000EN6thrust24THRUST_300001_SM_1000_NS6detail15normal_iteratorINSD_10device_ptrIdEEEEjS9_dNS7_10__identityEEEvT0_PT3_T1_NS0_13GridEvenShareISN_EET2_T4_ --------------------------
	.section	.nv.constant0._ZN3cub18CUB_300001_SM_10006detail6reduce18DeviceReduceKernelINS2_10policy_hubIdjN4cuda3std3__44plusIdEEE10Policy1000EN6thrust24THRUST_300001_SM_1000_NS6detail15normal_iteratorINSD_10device_ptrIdEEEEjS9_dNS7_10__identityEEEvT0_PT3_T1_NS0_13GridEvenShareISN_EET2_T4_,"a",@progbits
	.sectionflags	@""
	.align	4
.nv.constant0._ZN3cub18CUB_300001_SM_10006detail6reduce18DeviceReduceKernelINS2_10policy_hubIdjN4cuda3std3__44plusIdEEE10Policy1000EN6thrust24THRUST_300001_SM_1000_NS6detail15normal_iteratorINSD_10device_ptrIdEEEEjS9_dNS7_10__identityEEEvT0_PT3_T1_NS0_13GridEvenShareISN_EET2_T4_:
	.zero		958


//--------------------- .nv.constant0._ZN3cub18CUB_300001_SM_10006detail6reduce28DeviceReduceSingleTileKernelINS2_10policy_hubIdjN4cuda3std3__44plusIdEEE10Policy1000EN6thrust24THRUST_300001_SM_1000_NS6detail15normal_iteratorINSD_10device_ptrIdEEEEPdjS9_ddNS7_10__identityEEEvT0_T1_T2_T3_T4_T6_ --------------------------
	.section	.nv.constant0._ZN3cub18CUB_300001_SM_10006detail6reduce28DeviceReduceSingleTileKernelINS2_10policy_hubIdjN4cuda3std3__44plusIdEEE10Policy1000EN6thrust24THRUST_300001_SM_1000_NS6detail15normal_iteratorINSD_10device_ptrIdEEEEPdjS9_ddNS7_10__identityEEEvT0_T1_T2_T3_T4_T6_,"a",@progbits
	.sectionflags	@""
	.align	4
.nv.constant0._ZN3cub18CUB_300001_SM_10006detail6reduce28DeviceReduceSingleTileKernelINS2_10policy_hubIdjN4cuda3std3__44plusIdEEE10Policy1000EN6thrust24THRUST_300001_SM_1000_NS6detail15normal_iteratorINSD_10device_ptrIdEEEEPdjS9_ddNS7_10__identityEEEvT0_T1_T2_T3_T4_T6_:
	.zero		929


//--------------------- .nv.constant0._ZN3cub18CUB_300001_SM_10006detail6reduce28DeviceReduceSingleTileKernelINS2_10policy_hubIlyN4cuda3std3__44plusIlEEE10Policy1000EPlSC_iS9_llNS7_10__identityEEEvT0_T1_T2_T3_T4_T6_ --------------------------
	.section	.nv.constant0._ZN3cub18CUB_300001_SM_10006detail6reduce28DeviceReduceSingleTileKernelINS2_10policy_hubIlyN4cuda3std3__44plusIlEEE10Policy1000EPlSC_iS9_llNS7_10__identityEEEvT0_T1_T2_T3_T4_T6_,"a",@progbits
	.sectionflags	@""
	.align	4
.nv.constant0._ZN3cub18CUB_300001_SM_10006detail6reduce28DeviceReduceSingleTileKernelINS2_10policy_hubIlyN4cuda3std3__44plusIlEEE10Policy1000EPlSC_iS9_llNS7_10__identityEEEvT0_T1_T2_T3_T4_T6_:
	.zero		929


//--------------------- .nv.constant0._ZN3cub18CUB_300001_SM_10006detail6reduce18DeviceReduceKernelINS2_10policy_hubIlyN4cuda3std3__44plusIlEEE10Policy1000EN6thrust24THRUST_300001_SM_1000_NS18transform_iteratorI14maior_que_zeroNSD_6detail15normal_iteratorINSD_10device_ptrIdEEEEllEEyS9_lNS7_10__identityEEEvT0_PT3_T1_NS0_13GridEvenShareISQ_EET2_T4_ --------------------------
	.section	.nv.constant0._ZN3cub18CUB_300001_SM_10006detail6reduce18DeviceReduceKernelINS2_10policy_hubIlyN4cuda3std3__44plusIlEEE10Policy1000EN6thrust24THRUST_300001_SM_1000_NS18transform_iteratorI14maior_que_zeroNSD_6detail15normal_iteratorINSD_10device_ptrIdEEEEllEEyS9_lNS7_10__identityEEEvT0_PT3_T1_NS0_13GridEvenShareISQ_EET2_T4_,"a",@progbits
	.sectionflags	@""
	.align	4
.nv.constant0._ZN3cub18CUB_300001_SM_10006detail6reduce18DeviceReduceKernelINS2_10policy_hubIlyN4cuda3std3__44plusIlEEE10Policy1000EN6thrust24THRUST_300001_SM_1000_NS18transform_iteratorI14maior_que_zeroNSD_6detail15normal_iteratorINSD_10device_ptrIdEEEEllEEyS9_lNS7_10__identityEEEvT0_PT3_T1_NS0_13GridEvenShareISQ_EET2_T4_:
	.zero		1002


//--------------------- .nv.constant0._ZN3cub18CUB_300001_SM_10006detail6reduce28DeviceReduceSingleTileKernelINS2_10policy_hubIlyN4cuda3std3__44plusIlEEE10Policy1000EN6thrust24THRUST_300001_SM_1000_NS18transform_iteratorI14maior_que_zeroNSD_6detail15normal_iteratorINSD_10device_ptrIdEEEEllEEPlyS9_llNS7_10__identityEEEvT0_T1_T2_T3_T4_T6_ --------------------------
	.section	.nv.constant0._ZN3cub18CUB_300001_SM_10006detail6reduce28DeviceReduceSingleTileKernelINS2_10policy_hubIlyN4cuda3std3__44plusIlEEE10Policy1000EN6thrust24THRUST_300001_SM_1000_NS18transform_iteratorI14maior_que_zeroNSD_6detail15normal_iteratorINSD_10device_ptrIdEEEEllEEPlyS9_llNS7_10__identityEEEvT0_T1_T2_T3_T4_T6_,"a",@progbits
	.sectionflags	@""
	.align	4
.nv.constant0._ZN3cub18CUB_300001_SM_10006detail6reduce28DeviceReduceSingleTileKernelINS2_10policy_hubIlyN4cuda3std3__44plusIlEEE10Policy1000EN6thrust24THRUST_300001_SM_1000_NS18transform_iteratorI14maior_que_zeroNSD_6detail15normal_iteratorINSD_10device_ptrIdEEEEllEEPlyS9_llNS7_10__identityEEEvT0_T1_T2_T3_T4_T6_:
	.zero		945


//--------------------- .nv.constant0._ZN3cub18CUB_300001_SM_10006detail6reduce28DeviceReduceSingleTileKernelINS2_10policy_hubIljN4cuda3std3__44plusIlEEE10Policy1000EPlSC_iS9_llNS7_10__identityEEEvT0_T1_T2_T3_T4_T6_ --------------------------
	.section	.nv.constant0._ZN3cub18CUB_300001_SM_10006detail6reduce28DeviceReduceSingleTileKernelINS2_10policy_hubIljN4cuda3std3__44plusIlEEE10Policy1000EPlSC_iS9_llNS7_10__identityEEEvT0_T1_T2_T3_T4_T6_,"a",@progbits
	.sectionflags	@""
	.align	4
.nv.constant0._ZN3cub18CUB_300001_SM_10006detail6reduce28DeviceReduceSingleTileKernelINS2_10policy_hubIljN4cuda3std3__44plusIlEEE10Policy1000EPlSC_iS9_llNS7_10__identityEEEvT0_T1_T2_T3_T4_T6_:
	.zero		929


//--------------------- .nv.constant0._ZN3cub18CUB_300001_SM_10006detail6reduce18DeviceReduceKernelINS2_10policy_hubIljN4cuda3std3__44plusIlEEE10Policy1000EN6thrust24THRUST_300001_SM_1000_NS18transform_iteratorI14maior_que_zeroNSD_6detail15normal_iteratorINSD_10device_ptrIdEEEEllEEjS9_lNS7_10__identityEEEvT0_PT3_T1_NS0_13GridEvenShareISQ_EET2_T4_ --------------------------
	.section	.nv.constant0._ZN3cub18CUB_300001_SM_10006detail6reduce18DeviceReduceKernelINS2_10policy_hubIljN4cuda3std3__44plusIlEEE10Policy1000EN6thrust24THRUST_300001_SM_1000_NS18transform_iteratorI14maior_que_zeroNSD_6detail15normal_iteratorINSD_10device_ptrIdEEEEllEEjS9_lNS7_10__identityEEEvT0_PT3_T1_NS0_13GridEvenShareISQ_EET2_T4_,"a",@progbits
	.sectionflags	@""
	.align	4
.nv.constant0._ZN3cub18CUB_300001_SM_10006detail6reduce18DeviceReduceKernelINS2_10policy_hubIljN4cuda3std3__44plusIlEEE10Policy1000EN6thrust24THRUST_300001_SM_1000_NS18transform_iteratorI14maior_que_zeroNSD_6detail15normal_iteratorINSD_10device_ptrIdEEEEllEEjS9_lNS7_10__identityEEEvT0_PT3_T1_NS0_13GridEvenShareISQ_EET2_T4_:
	.zero		966


//--------------------- .nv.constant0._ZN3cub18CUB_300001_SM_10006detail6reduce28DeviceReduceSingleTileKernelINS2_10policy_hubIljN4cuda3std3__44plusIlEEE10Policy1000EN6thrust24THRUST_300001_SM_1000_NS18transform_iteratorI14maior_que_zeroNSD_6detail15normal_iteratorINSD_10device_ptrIdEEEEllEEPljS9_llNS7_10__identityEEEvT0_T1_T2_T3_T4_T6_ --------------------------
	.section	.nv.constant0._ZN3cub18CUB_300001_SM_10006detail6reduce28DeviceReduceSingleTileKernelINS2_10policy_hubIljN4cuda3std3__44plusIlEEE10Policy1000EN6thrust24THRUST_300001_SM_1000_NS18transform_iteratorI14maior_que_zeroNSD_6detail15normal_iteratorINSD_10device_ptrIdEEEEllEEPljS9_llNS7_10__identityEEEvT0_T1_T2_T3_T4_T6_,"a",@progbits
	.sectionflags	@""
	.align	4
.nv.constant0._ZN3cub18CUB_300001_SM_10006detail6reduce28DeviceReduceSingleTileKernelINS2_10policy_hubIljN4cuda3std3__44plusIlEEE10Policy1000EN6thrust24THRUST_300001_SM_1000_NS18transform_iteratorI14maior_que_zeroNSD_6detail15normal_iteratorINSD_10device_ptrIdEEEEllEEPljS9_llNS7_10__identityEEEvT0_T1_T2_T3_T4_T6_:
	.zero		937


//--------------------- .nv.constant0._ZN3cub18CUB_300001_SM_10006detail9transform16transform_kernelINS2_10policy_hubILb0EN4cuda3std3__45tupleIJN6thrust24THRUST_300001_SM_1000_NS6detail15normal_iteratorINSA_10device_ptrIdEEEESF_EEEE10policy1000ElNS7_5minusIdEESF_JPdSL_EEEvT0_iT1_T2_DpNS2_10kernel_argIT3_EE --------------------------
	.section	.nv.constant0._ZN3cub18CUB_300001_SM_10006detail9transform16transform_kernelINS2_10policy_hubILb0EN4cuda3std3__45tupleIJN6thrust24THRUST_300001_SM_1000_NS6detail15normal_iteratorINSA_10device_ptrIdEEEESF_EEEE10policy1000ElNS7_5minusIdEESF_JPdSL_EEEvT0_iT1_T2_DpNS2_10kernel_argIT3_EE,"a",@progbits
	.sectionflags	@""
	.align	4
.nv.constant0._ZN3cub18CUB_300001_SM_10006detail9transform16transform_kernelINS2_10policy_hubILb0EN4cuda3std3__45tupleIJN6thrust24THRUST_300001_SM_1000_NS6detail15normal_iteratorINSA_10device_ptrIdEEEESF_EEEE10policy1000ElNS7_5minusIdEESF_JPdSL_EEEvT0_iT1_T2_DpNS2_10kernel_argIT3_EE:
	.zero		952


//--------------------- .nv.constant0._ZN3cub18CUB_300001_SM_10006detail9transform16transform_kernelINS2_10policy_hubILb0EN4cuda3std3__45tupleIJN6thrust24THRUST_300001_SM_1000_NS6detail15normal_iteratorINSA_10device_ptrIdEEEESF_EEEE10policy1000EiNS7_5minusIdEESF_JPdSL_EEEvT0_iT1_T2_DpNS2_10kernel_argIT3_EE --------------------------
	.section	.nv.constant0._ZN3cub18CUB_300001_SM_10006detail9transform16transform_kernelINS2_10policy_hubILb0EN4cuda3std3__45tupleIJN6thrust24THRUST_300001_SM_1000_NS6detail15normal_iteratorINSA_10device_ptrIdEEEESF_EEEE10policy1000EiNS7_5minusIdEESF_JPdSL_EEEvT0_iT1_T2_DpNS2_10kernel_argIT3_EE,"a",@progbits
	.sectionflags	@""
	.align	4
.nv.constant0._ZN3cub18CUB_300001_SM_10006detail9transform16transform_kernelINS2_10policy_hubILb0EN4cuda3std3__45tupleIJN6thrust24THRUST_300001_SM_1000_NS6detail15normal_iteratorINSA_10device_ptrIdEEEESF_EEEE10policy1000EiNS7_5minusIdEESF_JPdSL_EEEvT0_iT1_T2_DpNS2_10kernel_argIT3_EE:
	.zero		952


//--------------------- .nv.constant0._ZN3cub18CUB_300001_SM_10006detail8for_each13static_kernelINS2_12policy_hub_t12policy_500_tElN6thrust24THRUST_300001_SM_1000_NS8cuda_cub11__transform17unary_transform_fINS7_6detail15normal_iteratorINS7_10device_ptrIdEEEESF_SF_NS8_9__replace10constant_fIiEE14menor_que_zeroEEEEvT0_T1_ --------------------------
	.section	.nv.constant0._ZN3cub18CUB_300001_SM_10006detail8for_each13static_kernelINS2_12policy_hub_t12policy_500_tElN6thrust24THRUST_300001_SM_1000_NS8cuda_cub11__transform17unary_transform_fINS7_6detail15normal_iteratorINS7_10device_ptrIdEEEESF_SF_NS8_9__replace10constant_fIiEE14menor_que_zeroEEEEvT0_T1_,"a",@progbits
	.sectionflags	@""
	.align	4
.nv.constant0._ZN3cub18CUB_300001_SM_10006detail8for_each13static_kernelINS2_12policy_hub_t12policy_500_tElN6thrust24THRUST_300001_SM_1000_NS8cuda_cub11__transform17unary_transform_fINS7_6detail15normal_iteratorINS7_10device_ptrIdEEEESF_SF_NS8_9__replace10constant_fIiEE14menor_que_zeroEEEEvT0_T1_:
	.zero		936


//--------------------- .nv.constant0._ZN3cub18CUB_300001_SM_10006detail8for_each13static_kernelINS2_12policy_hub_t12policy_500_tEmN6thrust24THRUST_300001_SM_1000_NS8cuda_cub20__uninitialized_fill7functorINS7_10device_ptrIdEEdEEEEvT0_T1_ --------------------------
	.section	.nv.constant0._ZN3cub18CUB_300001_SM_10006detail8for_each13static_kernelINS2_12policy_hub_t12policy_500_tEmN6thrust24THRUST_300001_SM_1000_NS8cuda_cub20__uninitialized_fill7functorINS7_10device_ptrIdEEdEEEEvT0_T1_,"a",@progbits
	.sectionflags	@""
	.align	4
.nv.constant0._ZN3cub18CUB_300001_SM_10006detail8for_each13static_kernelINS2_12policy_hub_t12policy_500_tEmN6thrust24THRUST_300001_SM_1000_NS8cuda_cub20__uninitialized_fill7functorINS7_10device_ptrIdEEdEEEEvT0_T1_:
	.zero		920


//--------------------- .nv.constant0._ZN3cub18CUB_300001_SM_10006detail11EmptyKernelIvEEvv --------------------------
	.section	.nv.constant0._ZN3cub18CUB_300001_SM_10006detail11EmptyKernelIvEEvv,"a",@progbits
	.sectionflags	@""
	.align	4
.nv.constant0._ZN3cub18CUB_300001_SM_10006detail11EmptyKernelIvEEvv:
	.zero		896


//--------------------- SYMBOLS --------------------------

	.type		.nv.reservedSmem.offset0,@object
	.size		.nv.reservedSmem.offset0,0x4
	.type		.nv.reservedSmem.cap,@object
	.size		.nv.reservedSmem.cap,0x4
